	.target	sm_80

	.elftype	@"ET_EXEC"


//--------------------- .note.nv.tkinfo           --------------------------
	.section	.note.nv.tkinfo,"",@"SHT_NOTE"
	.sectionflags	@"SHF_NOTE_NV_TKINFO"
	.tkinfo
        /*0018*/ 	.word	0x00000002
        /*0030*/ 	.string	""
        /*0030*/ 	.string	"ptxas"
        /*0030*/ 	.string	"Cuda compilation tools, release 13.0, V13.0.88"
        /*0030*/ 	.string	"Build cuda_13.0.r13.0/compiler.36424714_0"
        /*0030*/ 	.string	"-arch sm_80 -m 64 "



//--------------------- .note.nv.cuinfo           --------------------------
	.section	.note.nv.cuinfo,"",@"SHT_NOTE"
	.sectionflags	@"SHF_NOTE_NV_CUINFO"
        /*0018*/ 	.short	0x0002
        /*001a*/ 	.short	0x0050
        /*001c*/ 	.short	0x0082
	.zero		2


//--------------------- .nv.info                  --------------------------
	.section	.nv.info,"",@"SHT_CUDA_INFO"
	.align	4


	//----- nvinfo : EIATTR_REGCOUNT
	.align		4
        /*0000*/ 	.byte	0x04, 0x2f
        /*0002*/ 	.short	(.L_12 - .L_11)
	.align		4
.L_11:
        /*0004*/ 	.word	index@(_ZN7cutlass6KernelINS_4conv6kernel23ImplicitGemmConvolutionINS1_11threadblock22ImplicitGemmMultistageINS_4gemm9GemmShapeILi64ELi64ELi32EEENS4_48Conv2dFpropActivationTileAccessIteratorOptimizedINS_11MatrixShapeILi64ELi32EEENS_6half_tENS_6layout10TensorNHWCENS_9transform29PitchLinearWarpRakedThreadMapINS_16PitchLinearShapeILi32ELi64EEELi128ENSH_ILi4ELi8EEELi8EEENS_12AlignedArrayISC_Li8ELi16EEEEENSF_11threadblock25RegularTileAccessIteratorISB_SC_NSD_37RowMajorTensorOpMultiplicandCrosswiseILi16ELi32EEELi0ESK_Li16EEELNS_4arch14CacheOperation4KindE0ENS4_44Conv2dFpropFilterTileAccessIteratorOptimizedINSA_ILi32ELi64EEESC_SE_SK_SM_Lb0EEENSP_ISX_SC_NSD_40ColumnMajorTensorOpMultiplicandCrosswiseILi16ELi32EEELi1ESK_Li16EEELSV_1ENS6_11threadblock9MmaPolicyINS6_4warp11MmaTensorOpINS7_ILi32ELi32ELi32EEESC_SR_SC_S10_SC_NSD_8RowMajorENS14_17MmaTensorOpPolicyINST_3MmaINS7_ILi16ELi8ELi16EEELi32ESC_S17_SC_NSD_11ColumnMajorESC_S17_NST_13OpMultiplyAddEEENSA_ILi1ELi1EEEEELi1ELb0EbEENSA_ILi0ELi0EEES1H_Li1EEELi3EbEENS_8epilogue11threadblock8EpilogueIS8_S1G_Li1ENS1L_22PredicatedTileIteratorINS1L_26OutputTileOptimalThreadMapINS1L_15OutputTileShapeILi64ELi8ELi2ELi1ELi1EEENS1P_ILi1ELi4ELi1ELi1ELi4EEELi128ELi8ELi16EEESC_Lb0ENSD_9NoPermuteELb0EEENS1K_4warp24FragmentIteratorTensorOpIS16_S1A_SC_NS_5ArrayISC_Li4ELb0EEES17_EENS1V_20TileIteratorTensorOpIS16_S1A_SC_S17_EENS1L_18SharedLoadIteratorINS1S_18CompactedThreadMapESC_Li16EEENS1K_6thread21LinearCombinationReluISC_Li8ESC_SC_LNS25_9ScaleType4KindE1ELNS_15FloatRoundStyleE2EEENSA_ILi0ELi16EEELi1ELi1EEENS12_30GemmIdentityThreadblockSwizzleILi1EEELNS1_8OperatorE0ENS1_17Conv2dProblemSizeELNS1_9GroupModeE0EEEEEvNT_6ParamsE)
        /*0008*/ 	.word	0x0000005a


	//----- nvinfo : EIATTR_FRAME_SIZE
	.align		4
.L_12:
        /*000c*/ 	.byte	0x04, 0x11
        /*000e*/ 	.short	(.L_14 - .L_13)
	.align		4
.L_13:
        /*0010*/ 	.word	index@(_ZN7cutlass6KernelINS_4conv6kernel23ImplicitGemmConvolutionINS1_11threadblock22ImplicitGemmMultistageINS_4gemm9GemmShapeILi64ELi64ELi32EEENS4_48Conv2dFpropActivationTileAccessIteratorOptimizedINS_11MatrixShapeILi64ELi32EEENS_6half_tENS_6layout10TensorNHWCENS_9transform29PitchLinearWarpRakedThreadMapINS_16PitchLinearShapeILi32ELi64EEELi128ENSH_ILi4ELi8EEELi8EEENS_12AlignedArrayISC_Li8ELi16EEEEENSF_11threadblock25RegularTileAccessIteratorISB_SC_NSD_37RowMajorTensorOpMultiplicandCrosswiseILi16ELi32EEELi0ESK_Li16EEELNS_4arch14CacheOperation4KindE0ENS4_44Conv2dFpropFilterTileAccessIteratorOptimizedINSA_ILi32ELi64EEESC_SE_SK_SM_Lb0EEENSP_ISX_SC_NSD_40ColumnMajorTensorOpMultiplicandCrosswiseILi16ELi32EEELi1ESK_Li16EEELSV_1ENS6_11threadblock9MmaPolicyINS6_4warp11MmaTensorOpINS7_ILi32ELi32ELi32EEESC_SR_SC_S10_SC_NSD_8RowMajorENS14_17MmaTensorOpPolicyINST_3MmaINS7_ILi16ELi8ELi16EEELi32ESC_S17_SC_NSD_11ColumnMajorESC_S17_NST_13OpMultiplyAddEEENSA_ILi1ELi1EEEEELi1ELb0EbEENSA_ILi0ELi0EEES1H_Li1EEELi3EbEENS_8epilogue11threadblock8EpilogueIS8_S1G_Li1ENS1L_22PredicatedTileIteratorINS1L_26OutputTileOptimalThreadMapINS1L_15OutputTileShapeILi64ELi8ELi2ELi1ELi1EEENS1P_ILi1ELi4ELi1ELi1ELi4EEELi128ELi8ELi16EEESC_Lb0ENSD_9NoPermuteELb0EEENS1K_4warp24FragmentIteratorTensorOpIS16_S1A_SC_NS_5ArrayISC_Li4ELb0EEES17_EENS1V_20TileIteratorTensorOpIS16_S1A_SC_S17_EENS1L_18SharedLoadIteratorINS1S_18CompactedThreadMapESC_Li16EEENS1K_6thread21LinearCombinationReluISC_Li8ESC_SC_LNS25_9ScaleType4KindE1ELNS_15FloatRoundStyleE2EEENSA_ILi0ELi16EEELi1ELi1EEENS12_30GemmIdentityThreadblockSwizzleILi1EEELNS1_8OperatorE0ENS1_17Conv2dProblemSizeELNS1_9GroupModeE0EEEEEvNT_6ParamsE)
        /*0014*/ 	.word	0x00000000


	//----- nvinfo : EIATTR_REGCOUNT
	.align		4
.L_14:
        /*0018*/ 	.byte	0x04, 0x2f
        /*001a*/ 	.short	(.L_16 - .L_15)
	.align		4
.L_15:
        /*001c*/ 	.word	index@(_ZN7cutlass6KernelINS_4conv6kernel23ImplicitGemmConvolutionINS1_11threadblock22ImplicitGemmMultistageINS_4gemm9GemmShapeILi64ELi128ELi32EEENS4_48Conv2dFpropActivationTileAccessIteratorOptimizedINS_11MatrixShapeILi64ELi32EEENS_6half_tENS_6layout10TensorNHWCENS_9transform29PitchLinearWarpRakedThreadMapINS_16PitchLinearShapeILi32ELi64EEELi64ENSH_ILi4ELi8EEELi8EEENS_12AlignedArrayISC_Li8ELi16EEEEENSF_11threadblock25RegularTileAccessIteratorISB_SC_NSD_37RowMajorTensorOpMultiplicandCrosswiseILi16ELi32EEELi0ESK_Li16EEELNS_4arch14CacheOperation4KindE0ENS4_44Conv2dFpropFilterTileAccessIteratorOptimizedINSA_ILi32ELi128EEESC_SE_NSG_INSH_ILi32ELi128EEELi64ESJ_Li8EEESM_Lb0EEENSP_ISX_SC_NSD_40ColumnMajorTensorOpMultiplicandCrosswiseILi16ELi32EEELi1ESZ_Li16EEELSV_1ENS6_11threadblock9MmaPolicyINS6_4warp11MmaTensorOpINS7_ILi64ELi64ELi32EEESC_SR_SC_S12_SC_NSD_8RowMajorENS16_17MmaTensorOpPolicyINST_3MmaINS7_ILi16ELi8ELi16EEELi32ESC_S19_SC_NSD_11ColumnMajorESC_S19_NST_13OpMultiplyAddEEENSA_ILi1ELi1EEEEELi1ELb0EbEENSA_ILi0ELi0EEES1J_Li1EEELi3EbEENS_8epilogue11threadblock8EpilogueIS8_S1I_Li1ENS1N_22PredicatedTileIteratorINS1N_26OutputTileOptimalThreadMapINS1N_15OutputTileShapeILi128ELi8ELi1ELi1ELi1EEENS1R_ILi1ELi8ELi1ELi1ELi8EEELi64ELi8ELi16EEESC_Lb0ENSD_9NoPermuteELb0EEENS1M_4warp24FragmentIteratorTensorOpIS18_S1C_SC_NS_5ArrayISC_Li4ELb0EEES19_EENS1X_20TileIteratorTensorOpIS18_S1C_SC_S19_EENS1N_18SharedLoadIteratorINS1U_18CompactedThreadMapESC_Li16EEENS1M_6thread21LinearCombinationReluISC_Li8ESC_SC_LNS27_9ScaleType4KindE1ELNS_15FloatRoundStyleE2EEENSA_ILi0ELi16EEELi1ELi1EEENS14_30GemmIdentityThreadblockSwizzleILi1EEELNS1_8OperatorE0ENS1_17Conv2dProblemSizeELNS1_9GroupModeE0EEEEEvNT_6ParamsE)
        /*0020*/ 	.word	0x000000a8


	//----- nvinfo : EIATTR_FRAME_SIZE
	.align		4
.L_16:
        /*0024*/ 	.byte	0x04, 0x11
        /*0026*/ 	.short	(.L_18 - .L_17)
	.align		4
.L_17:
        /*0028*/ 	.word	index@(_ZN7cutlass6KernelINS_4conv6kernel23ImplicitGemmConvolutionINS1_11threadblock22ImplicitGemmMultistageINS_4gemm9GemmShapeILi64ELi128ELi32EEENS4_48Conv2dFpropActivationTileAccessIteratorOptimizedINS_11MatrixShapeILi64ELi32EEENS_6half_tENS_6layout10TensorNHWCENS_9transform29PitchLinearWarpRakedThreadMapINS_16PitchLinearShapeILi32ELi64EEELi64ENSH_ILi4ELi8EEELi8EEENS_12AlignedArrayISC_Li8ELi16EEEEENSF_11threadblock25RegularTileAccessIteratorISB_SC_NSD_37RowMajorTensorOpMultiplicandCrosswiseILi16ELi32EEELi0ESK_Li16EEELNS_4arch14CacheOperation4KindE0ENS4_44Conv2dFpropFilterTileAccessIteratorOptimizedINSA_ILi32ELi128EEESC_SE_NSG_INSH_ILi32ELi128EEELi64ESJ_Li8EEESM_Lb0EEENSP_ISX_SC_NSD_40ColumnMajorTensorOpMultiplicandCrosswiseILi16ELi32EEELi1ESZ_Li16EEELSV_1ENS6_11threadblock9MmaPolicyINS6_4warp11MmaTensorOpINS7_ILi64ELi64ELi32EEESC_SR_SC_S12_SC_NSD_8RowMajorENS16_17MmaTensorOpPolicyINST_3MmaINS7_ILi16ELi8ELi16EEELi32ESC_S19_SC_NSD_11ColumnMajorESC_S19_NST_13OpMultiplyAddEEENSA_ILi1ELi1EEEEELi1ELb0EbEENSA_ILi0ELi0EEES1J_Li1EEELi3EbEENS_8epilogue11threadblock8EpilogueIS8_S1I_Li1ENS1N_22PredicatedTileIteratorINS1N_26OutputTileOptimalThreadMapINS1N_15OutputTileShapeILi128ELi8ELi1ELi1ELi1EEENS1R_ILi1ELi8ELi1ELi1ELi8EEELi64ELi8ELi16EEESC_Lb0ENSD_9NoPermuteELb0EEENS1M_4warp24FragmentIteratorTensorOpIS18_S1C_SC_NS_5ArrayISC_Li4ELb0EEES19_EENS1X_20TileIteratorTensorOpIS18_S1C_SC_S19_EENS1N_18SharedLoadIteratorINS1U_18CompactedThreadMapESC_Li16EEENS1M_6thread21LinearCombinationReluISC_Li8ESC_SC_LNS27_9ScaleType4KindE1ELNS_15FloatRoundStyleE2EEENSA_ILi0ELi16EEELi1ELi1EEENS14_30GemmIdentityThreadblockSwizzleILi1EEELNS1_8OperatorE0ENS1_17Conv2dProblemSizeELNS1_9GroupModeE0EEEEEvNT_6ParamsE)
        /*002c*/ 	.word	0x00000000


	//----- nvinfo : EIATTR_REGCOUNT
	.align		4
.L_18:
        /*0030*/ 	.byte	0x04, 0x2f
        /*0032*/ 	.short	(.L_20 - .L_19)
	.align		4
.L_19:
        /*0034*/ 	.word	index@(_ZN7cutlass6KernelINS_4conv6kernel26B2bImplicitGemmConvolutionINS1_11threadblock40B2bImplicitGemmMultistageSmemAccumulatorINS_4gemm9GemmShapeILi64ELi64ELi32EEENS4_48Conv2dFpropActivationTileAccessIteratorOptimizedINS_11MatrixShapeILi64ELi32EEENS_6half_tENS_6layout10TensorNHWCENS_9transform29PitchLinearWarpRakedThreadMapINS_16PitchLinearShapeILi32ELi64EEELi128ENSH_ILi4ELi8EEELi8EEENS_12AlignedArrayISC_Li8ELi16EEEEENSF_11threadblock25RegularTileAccessIteratorISB_SC_NSD_37RowMajorTensorOpMultiplicandCrosswiseILi16ELi32EEELi0ESK_Li16EEELNS_4arch14CacheOperation4KindE0ENS4_44Conv2dFpropFilterTileAccessIteratorOptimizedINSA_ILi32ELi64EEESC_SE_SK_SM_Lb0EEENSP_ISX_SC_NSD_40ColumnMajorTensorOpMultiplicandCrosswiseILi16ELi32EEELi1ESK_Li16EEELSV_1ENSO_14VectorIteratorINSO_30PredicatedVectorAccessIteratorINSA_ILi64ELi64EEENSA_ILi32ELi32EEESC_NSD_8RowMajorELi2ELb0EEEEENS_8epilogue4warp24FragmentIteratorTensorOpINS7_ILi32ELi32ELi32EEENS7_ILi16ELi8ELi16EEESC_NS_5ArrayISC_Li4ELb0EEES16_EENS1A_20TileIteratorTensorOpIS1C_S1D_SC_S16_EENS7_ILi64ELi256ELi32EEENS6_4warp35MmaTensorOpMultiplicandTileIteratorINSA_ILi64ELi16EEELNS6_7OperandE0ESC_S16_NSA_ILi16ELi16EEELi1ELi32ELi1EEENSW_INSA_ILi32ELi256EEESC_SE_NSG_INSH_ILi32ELi256EEELi128ESJ_Li8EEESM_Lb0EEENSP_IS1Q_SC_S10_Li1ES1S_Li16EEELSV_1ENS19_6thread21LinearCombinationReluISC_Li4ESC_SC_LNS1V_9ScaleType4KindE2ELNS_15FloatRoundStyleE2EEENS6_11threadblock9MmaPolicyINS1K_11MmaTensorOpIS1C_SC_SR_SC_S10_SC_S16_NS1K_17MmaTensorOpPolicyINST_3MmaIS1D_Li32ESC_S16_SC_NSD_11ColumnMajorESC_S16_NST_13OpMultiplyAddEEENSA_ILi1ELi1EEEEELi1ELb0EbEENSA_ILi0ELi0EEES2C_Li1EEENS22_INS23_IS8_SC_SR_SC_S10_SC_S16_S2A_Li1ELb0EbEES2C_S2C_Li1EEELi3EbEENS19_11threadblock8EpilogueIS1J_S2E_Li1ENS2H_22PredicatedTileIteratorINS2H_26OutputTileOptimalThreadMapINS2H_15OutputTileShapeILi256ELi8ELi1ELi1ELi1EEENS2L_ILi1ELi8ELi1ELi1ELi8EEELi128ELi8ELi16EEESC_Lb0ENSD_9NoPermuteELb0EEENS1B_IS8_S1D_SC_S1F_S16_EENS1H_IS8_S1D_SC_S16_EENS2H_18SharedLoadIteratorINS2O_18CompactedThreadMapESC_Li16EEENS1W_ISC_Li8ESC_SC_LS1Y_1ELS1Z_2EEENSA_ILi0ELi16EEELi1ELi1EEENS21_30GemmIdentityThreadblockSwizzleILi1EEELNS1_8OperatorE0ENS1_17Conv2dProblemSizeEEEEEvNT_6ParamsE)
        /*0038*/ 	.word	0x00000082


	//----- nvinfo : EIATTR_FRAME_SIZE
	.align		4
.L_20:
        /*003c*/ 	.byte	0x04, 0x11
        /*003e*/ 	.short	(.L_22 - .L_21)
	.align		4
.L_21:
        /*0040*/ 	.word	index@(_ZN7cutlass6KernelINS_4conv6kernel26B2bImplicitGemmConvolutionINS1_11threadblock40B2bImplicitGemmMultistageSmemAccumulatorINS_4gemm9GemmShapeILi64ELi64ELi32EEENS4_48Conv2dFpropActivationTileAccessIteratorOptimizedINS_11MatrixShapeILi64ELi32EEENS_6half_tENS_6layout10TensorNHWCENS_9transform29PitchLinearWarpRakedThreadMapINS_16PitchLinearShapeILi32ELi64EEELi128ENSH_ILi4ELi8EEELi8EEENS_12AlignedArrayISC_Li8ELi16EEEEENSF_11threadblock25RegularTileAccessIteratorISB_SC_NSD_37RowMajorTensorOpMultiplicandCrosswiseILi16ELi32EEELi0ESK_Li16EEELNS_4arch14CacheOperation4KindE0ENS4_44Conv2dFpropFilterTileAccessIteratorOptimizedINSA_ILi32ELi64EEESC_SE_SK_SM_Lb0EEENSP_ISX_SC_NSD_40ColumnMajorTensorOpMultiplicandCrosswiseILi16ELi32EEELi1ESK_Li16EEELSV_1ENSO_14VectorIteratorINSO_30PredicatedVectorAccessIteratorINSA_ILi64ELi64EEENSA_ILi32ELi32EEESC_NSD_8RowMajorELi2ELb0EEEEENS_8epilogue4warp24FragmentIteratorTensorOpINS7_ILi32ELi32ELi32EEENS7_ILi16ELi8ELi16EEESC_NS_5ArrayISC_Li4ELb0EEES16_EENS1A_20TileIteratorTensorOpIS1C_S1D_SC_S16_EENS7_ILi64ELi256ELi32EEENS6_4warp35MmaTensorOpMultiplicandTileIteratorINSA_ILi64ELi16EEELNS6_7OperandE0ESC_S16_NSA_ILi16ELi16EEELi1ELi32ELi1EEENSW_INSA_ILi32ELi256EEESC_SE_NSG_INSH_ILi32ELi256EEELi128ESJ_Li8EEESM_Lb0EEENSP_IS1Q_SC_S10_Li1ES1S_Li16EEELSV_1ENS19_6thread21LinearCombinationReluISC_Li4ESC_SC_LNS1V_9ScaleType4KindE2ELNS_15FloatRoundStyleE2EEENS6_11threadblock9MmaPolicyINS1K_11MmaTensorOpIS1C_SC_SR_SC_S10_SC_S16_NS1K_17MmaTensorOpPolicyINST_3MmaIS1D_Li32ESC_S16_SC_NSD_11ColumnMajorESC_S16_NST_13OpMultiplyAddEEENSA_ILi1ELi1EEEEELi1ELb0EbEENSA_ILi0ELi0EEES2C_Li1EEENS22_INS23_IS8_SC_SR_SC_S10_SC_S16_S2A_Li1ELb0EbEES2C_S2C_Li1EEELi3EbEENS19_11threadblock8EpilogueIS1J_S2E_Li1ENS2H_22PredicatedTileIteratorINS2H_26OutputTileOptimalThreadMapINS2H_15OutputTileShapeILi256ELi8ELi1ELi1ELi1EEENS2L_ILi1ELi8ELi1ELi1ELi8EEELi128ELi8ELi16EEESC_Lb0ENSD_9NoPermuteELb0EEENS1B_IS8_S1D_SC_S1F_S16_EENS1H_IS8_S1D_SC_S16_EENS2H_18SharedLoadIteratorINS2O_18CompactedThreadMapESC_Li16EEENS1W_ISC_Li8ESC_SC_LS1Y_1ELS1Z_2EEENSA_ILi0ELi16EEELi1ELi1EEENS21_30GemmIdentityThreadblockSwizzleILi1EEELNS1_8OperatorE0ENS1_17Conv2dProblemSizeEEEEEvNT_6ParamsE)
        /*0044*/ 	.word	0x00000000


	//----- nvinfo : EIATTR_REGCOUNT
	.align		4
.L_22:
        /*0048*/ 	.byte	0x04, 0x2f
        /*004a*/ 	.short	(.L_24 - .L_23)
	.align		4
.L_23:
        /*004c*/ 	.word	index@(_ZN7cutlass9reference6device6kernel11Conv2dFpropINS_6half_tENS_6layout10TensorNHWCES4_S6_S4_S6_S4_S4_NS_16NumericConverterIS4_S4_LNS_15FloatRoundStyleE2EEENS_12multiply_addIS4_S4_S4_EELi4ELi4ELi16ELi8EEEvNS_4conv17Conv2dProblemSizeENS_9TensorRefIT_T0_EENSE_IT1_T2_EENSE_IT3_T4_EESN_T5_SO_)
        /*0050*/ 	.word	0x0000006a


	//----- nvinfo : EIATTR_FRAME_SIZE
	.align		4
.L_24:
        /*0054*/ 	.byte	0x04, 0x11
        /*0056*/ 	.short	(.L_26 - .L_25)
	.align		4
.L_25:
        /*0058*/ 	.word	index@($__internal_4_$__cuda_sm20_div_s64)
        /*005c*/ 	.word	0x00000000


	//----- nvinfo : EIATTR_FRAME_SIZE
	.align		4
.L_26:
        /*0060*/ 	.byte	0x04, 0x11
        /*0062*/ 	.short	(.L_28 - .L_27)
	.align		4
.L_27:
        /*0064*/ 	.word	index@(_ZN7cutlass9reference6device6kernel11Conv2dFpropINS_6half_tENS_6layout10TensorNHWCES4_S6_S4_S6_S4_S4_NS_16NumericConverterIS4_S4_LNS_15FloatRoundStyleE2EEENS_12multiply_addIS4_S4_S4_EELi4ELi4ELi16ELi8EEEvNS_4conv17Conv2dProblemSizeENS_9TensorRefIT_T0_EENSE_IT1_T2_EENSE_IT3_T4_EESN_T5_SO_)
        /*0068*/ 	.word	0x00000000


	//----- nvinfo : EIATTR_REGCOUNT
	.align		4
.L_28:
        /*006c*/ 	.byte	0x04, 0x2f
        /*006e*/ 	.short	(.L_30 - .L_29)
	.align		4
.L_29:
        /*0070*/ 	.word	index@(_ZN7cutlass9reference6device6kernel11Conv2dDgradINS_6half_tENS_6layout10TensorNHWCES4_S6_S4_S6_S4_S4_NS_16NumericConverterIS4_S4_LNS_15FloatRoundStyleE2EEENS_12multiply_addIS4_S4_S4_EELi2ELi4ELi16ELi8EEEvNS_4conv17Conv2dProblemSizeENS_9TensorRefIT_T0_EENSE_IT1_T2_EENSE_IT3_T4_EESN_T5_SO_)
        /*0074*/ 	.word	0x0000001e


	//----- nvinfo : EIATTR_FRAME_SIZE
	.align		4
.L_30:
        /*0078*/ 	.byte	0x04, 0x11
        /*007a*/ 	.short	(.L_32 - .L_31)
	.align		4
.L_31:
        /*007c*/ 	.word	index@($__internal_3_$__cuda_sm20_div_s64)
        /*0080*/ 	.word	0x00000000


	//----- nvinfo : EIATTR_FRAME_SIZE
	.align		4
.L_32:
        /*0084*/ 	.byte	0x04, 0x11
        /*0086*/ 	.short	(.L_34 - .L_33)
	.align		4
.L_33:
        /*0088*/ 	.word	index@(_ZN7cutlass9reference6device6kernel11Conv2dDgradINS_6half_tENS_6layout10TensorNHWCES4_S6_S4_S6_S4_S4_NS_16NumericConverterIS4_S4_LNS_15FloatRoundStyleE2EEENS_12multiply_addIS4_S4_S4_EELi2ELi4ELi16ELi8EEEvNS_4conv17Conv2dProblemSizeENS_9TensorRefIT_T0_EENSE_IT1_T2_EENSE_IT3_T4_EESN_T5_SO_)
        /*008c*/ 	.word	0x00000000


	//----- nvinfo : EIATTR_REGCOUNT
	.align		4
.L_34:
        /*0090*/ 	.byte	0x04, 0x2f
        /*0092*/ 	.short	(.L_36 - .L_35)
	.align		4
.L_35:
        /*0094*/ 	.word	index@(_ZN7cutlass9reference6device6kernel11Conv2dWgradINS_6half_tENS_6layout10TensorNHWCES4_S6_S4_S6_S4_S4_NS_16NumericConverterIS4_S4_LNS_15FloatRoundStyleE2EEENS_12multiply_addIS4_S4_S4_EELi2ELi4ELi8ELi16EEEvNS_4conv17Conv2dProblemSizeENS_9TensorRefIT_T0_EENSE_IT1_T2_EENSE_IT3_T4_EESN_T5_SO_)
        /*0098*/ 	.word	0x00000040


	//----- nvinfo : EIATTR_FRAME_SIZE
	.align		4
.L_36:
        /*009c*/ 	.byte	0x04, 0x11
        /*009e*/ 	.short	(.L_38 - .L_37)
	.align		4
.L_37:
        /*00a0*/ 	.word	index@($__internal_2_$__cuda_sm20_div_s64)
        /*00a4*/ 	.word	0x00000000


	//----- nvinfo : EIATTR_FRAME_SIZE
	.align		4
.L_38:
        /*00a8*/ 	.byte	0x04, 0x11
        /*00aa*/ 	.short	(.L_40 - .L_39)
	.align		4
.L_39:
        /*00ac*/ 	.word	index@(_ZN7cutlass9reference6device6kernel11Conv2dWgradINS_6half_tENS_6layout10TensorNHWCES4_S6_S4_S6_S4_S4_NS_16NumericConverterIS4_S4_LNS_15FloatRoundStyleE2EEENS_12multiply_addIS4_S4_S4_EELi2ELi4ELi8ELi16EEEvNS_4conv17Conv2dProblemSizeENS_9TensorRefIT_T0_EENSE_IT1_T2_EENSE_IT3_T4_EESN_T5_SO_)
        /*00b0*/ 	.word	0x00000000


	//----- nvinfo : EIATTR_REGCOUNT
	.align		4
.L_40:
        /*00b4*/ 	.byte	0x04, 0x2f
        /*00b6*/ 	.short	(.L_42 - .L_41)
	.align		4
.L_41:
        /*00b8*/ 	.word	index@(_ZN7cutlass9reference6device6kernel13TensorForEachINS1_6detail14TensorReLuFuncINS_6half_tENS_6layout10TensorNHWCEEELi4ENS9_6ParamsEEEvNS_5CoordIXT0_EilEET1_)
        /*00bc*/ 	.word	0x0000001a


	//----- nvinfo : EIATTR_FRAME_SIZE
	.align		4
.L_42:
        /*00c0*/ 	.byte	0x04, 0x11
        /*00c2*/ 	.short	(.L_44 - .L_43)
	.align		4
.L_43:
        /*00c4*/ 	.word	index@($__internal_1_$__cuda_sm20_div_s64)
        /*00c8*/ 	.word	0x00000000


	//----- nvinfo : EIATTR_FRAME_SIZE
	.align		4
.L_44:
        /*00cc*/ 	.byte	0x04, 0x11
        /*00ce*/ 	.short	(.L_46 - .L_45)
	.align		4
.L_45:
        /*00d0*/ 	.word	index@(_ZN7cutlass9reference6device6kernel13TensorForEachINS1_6detail14TensorReLuFuncINS_6half_tENS_6layout10TensorNHWCEEELi4ENS9_6ParamsEEEvNS_5CoordIXT0_EilEET1_)
        /*00d4*/ 	.word	0x00000000


	//----- nvinfo : EIATTR_REGCOUNT
	.align		4
.L_46:
        /*00d8*/ 	.byte	0x04, 0x2f
        /*00da*/ 	.short	(.L_48 - .L_47)
	.align		4
.L_47:
        /*00dc*/ 	.word	index@(_ZN7cutlass9reference6device6kernel21TensorScaleBiasConv2dINS_9TensorRefINS_6half_tENS_6layout10TensorNHWCEEES8_S5_NS4_IS5_NS6_8RowMajorEEENS_16NumericConverterIS5_S5_LNS_15FloatRoundStyleE2EEELi4ELi4ELi16ELi8EEEvNS_4conv17Conv2dProblemSizeET_T0_T1_T2_SJ_)
        /*00e0*/ 	.word	0x0000001e


	//----- nvinfo : EIATTR_FRAME_SIZE
	.align		4
.L_48:
        /*00e4*/ 	.byte	0x04, 0x11
        /*00e6*/ 	.short	(.L_50 - .L_49)
	.align		4
.L_49:
        /*00e8*/ 	.word	index@($__internal_0_$__cuda_sm20_div_s64)
        /*00ec*/ 	.word	0x00000000


	//----- nvinfo : EIATTR_FRAME_SIZE
	.align		4
.L_50:
        /*00f0*/ 	.byte	0x04, 0x11
        /*00f2*/ 	.short	(.L_52 - .L_51)
	.align		4
.L_51:
        /*00f4*/ 	.word	index@(_ZN7cutlass9reference6device6kernel21TensorScaleBiasConv2dINS_9TensorRefINS_6half_tENS_6layout10TensorNHWCEEES8_S5_NS4_IS5_NS6_8RowMajorEEENS_16NumericConverterIS5_S5_LNS_15FloatRoundStyleE2EEELi4ELi4ELi16ELi8EEEvNS_4conv17Conv2dProblemSizeET_T0_T1_T2_SJ_)
        /*00f8*/ 	.word	0x00000000


	//----- nvinfo : EIATTR_MIN_STACK_SIZE
	.align		4
.L_52:
        /*00fc*/ 	.byte	0x04, 0x12
        /*00fe*/ 	.short	(.L_54 - .L_53)
	.align		4
.L_53:
        /*0100*/ 	.word	index@(_ZN7cutlass6KernelINS_4conv6kernel26B2bImplicitGemmConvolutionINS1_11threadblock40B2bImplicitGemmMultistageSmemAccumulatorINS_4gemm9GemmShapeILi64ELi64ELi32EEENS4_48Conv2dFpropActivationTileAccessIteratorOptimizedINS_11MatrixShapeILi64ELi32EEENS_6half_tENS_6layout10TensorNHWCENS_9transform29PitchLinearWarpRakedThreadMapINS_16PitchLinearShapeILi32ELi64EEELi128ENSH_ILi4ELi8EEELi8EEENS_12AlignedArrayISC_Li8ELi16EEEEENSF_11threadblock25RegularTileAccessIteratorISB_SC_NSD_37RowMajorTensorOpMultiplicandCrosswiseILi16ELi32EEELi0ESK_Li16EEELNS_4arch14CacheOperation4KindE0ENS4_44Conv2dFpropFilterTileAccessIteratorOptimizedINSA_ILi32ELi64EEESC_SE_SK_SM_Lb0EEENSP_ISX_SC_NSD_40ColumnMajorTensorOpMultiplicandCrosswiseILi16ELi32EEELi1ESK_Li16EEELSV_1ENSO_14VectorIteratorINSO_30PredicatedVectorAccessIteratorINSA_ILi64ELi64EEENSA_ILi32ELi32EEESC_NSD_8RowMajorELi2ELb0EEEEENS_8epilogue4warp24FragmentIteratorTensorOpINS7_ILi32ELi32ELi32EEENS7_ILi16ELi8ELi16EEESC_NS_5ArrayISC_Li4ELb0EEES16_EENS1A_20TileIteratorTensorOpIS1C_S1D_SC_S16_EENS7_ILi64ELi256ELi32EEENS6_4warp35MmaTensorOpMultiplicandTileIteratorINSA_ILi64ELi16EEELNS6_7OperandE0ESC_S16_NSA_ILi16ELi16EEELi1ELi32ELi1EEENSW_INSA_ILi32ELi256EEESC_SE_NSG_INSH_ILi32ELi256EEELi128ESJ_Li8EEESM_Lb0EEENSP_IS1Q_SC_S10_Li1ES1S_Li16EEELSV_1ENS19_6thread21LinearCombinationReluISC_Li4ESC_SC_LNS1V_9ScaleType4KindE2ELNS_15FloatRoundStyleE2EEENS6_11threadblock9MmaPolicyINS1K_11MmaTensorOpIS1C_SC_SR_SC_S10_SC_S16_NS1K_17MmaTensorOpPolicyINST_3MmaIS1D_Li32ESC_S16_SC_NSD_11ColumnMajorESC_S16_NST_13OpMultiplyAddEEENSA_ILi1ELi1EEEEELi1ELb0EbEENSA_ILi0ELi0EEES2C_Li1EEENS22_INS23_IS8_SC_SR_SC_S10_SC_S16_S2A_Li1ELb0EbEES2C_S2C_Li1EEELi3EbEENS19_11threadblock8EpilogueIS1J_S2E_Li1ENS2H_22PredicatedTileIteratorINS2H_26OutputTileOptimalThreadMapINS2H_15OutputTileShapeILi256ELi8ELi1ELi1ELi1EEENS2L_ILi1ELi8ELi1ELi1ELi8EEELi128ELi8ELi16EEESC_Lb0ENSD_9NoPermuteELb0EEENS1B_IS8_S1D_SC_S1F_S16_EENS1H_IS8_S1D_SC_S16_EENS2H_18SharedLoadIteratorINS2O_18CompactedThreadMapESC_Li16EEENS1W_ISC_Li8ESC_SC_LS1Y_1ELS1Z_2EEENSA_ILi0ELi16EEELi1ELi1EEENS21_30GemmIdentityThreadblockSwizzleILi1EEELNS1_8OperatorE0ENS1_17Conv2dProblemSizeEEEEEvNT_6ParamsE)
        /*0104*/ 	.word	0x00000000


	//----- nvinfo : EIATTR_MIN_STACK_SIZE
	.align		4
.L_54:
        /*0108*/ 	.byte	0x04, 0x12
        /*010a*/ 	.short	(.L_56 - .L_55)
	.align		4
.L_55:
        /*010c*/ 	.word	index@(_ZN7cutlass6KernelINS_4conv6kernel23ImplicitGemmConvolutionINS1_11threadblock22ImplicitGemmMultistageINS_4gemm9GemmShapeILi64ELi128ELi32EEENS4_48Conv2dFpropActivationTileAccessIteratorOptimizedINS_11MatrixShapeILi64ELi32EEENS_6half_tENS_6layout10TensorNHWCENS_9transform29PitchLinearWarpRakedThreadMapINS_16PitchLinearShapeILi32ELi64EEELi64ENSH_ILi4ELi8EEELi8EEENS_12AlignedArrayISC_Li8ELi16EEEEENSF_11threadblock25RegularTileAccessIteratorISB_SC_NSD_37RowMajorTensorOpMultiplicandCrosswiseILi16ELi32EEELi0ESK_Li16EEELNS_4arch14CacheOperation4KindE0ENS4_44Conv2dFpropFilterTileAccessIteratorOptimizedINSA_ILi32ELi128EEESC_SE_NSG_INSH_ILi32ELi128EEELi64ESJ_Li8EEESM_Lb0EEENSP_ISX_SC_NSD_40ColumnMajorTensorOpMultiplicandCrosswiseILi16ELi32EEELi1ESZ_Li16EEELSV_1ENS6_11threadblock9MmaPolicyINS6_4warp11MmaTensorOpINS7_ILi64ELi64ELi32EEESC_SR_SC_S12_SC_NSD_8RowMajorENS16_17MmaTensorOpPolicyINST_3MmaINS7_ILi16ELi8ELi16EEELi32ESC_S19_SC_NSD_11ColumnMajorESC_S19_NST_13OpMultiplyAddEEENSA_ILi1ELi1EEEEELi1ELb0EbEENSA_ILi0ELi0EEES1J_Li1EEELi3EbEENS_8epilogue11threadblock8EpilogueIS8_S1I_Li1ENS1N_22PredicatedTileIteratorINS1N_26OutputTileOptimalThreadMapINS1N_15OutputTileShapeILi128ELi8ELi1ELi1ELi1EEENS1R_ILi1ELi8ELi1ELi1ELi8EEELi64ELi8ELi16EEESC_Lb0ENSD_9NoPermuteELb0EEENS1M_4warp24FragmentIteratorTensorOpIS18_S1C_SC_NS_5ArrayISC_Li4ELb0EEES19_EENS1X_20TileIteratorTensorOpIS18_S1C_SC_S19_EENS1N_18SharedLoadIteratorINS1U_18CompactedThreadMapESC_Li16EEENS1M_6thread21LinearCombinationReluISC_Li8ESC_SC_LNS27_9ScaleType4KindE1ELNS_15FloatRoundStyleE2EEENSA_ILi0ELi16EEELi1ELi1EEENS14_30GemmIdentityThreadblockSwizzleILi1EEELNS1_8OperatorE0ENS1_17Conv2dProblemSizeELNS1_9GroupModeE0EEEEEvNT_6ParamsE)
        /*0110*/ 	.word	0x00000000


	//----- nvinfo : EIATTR_MIN_STACK_SIZE
	.align		4
.L_56:
        /*0114*/ 	.byte	0x04, 0x12
        /*0116*/ 	.short	(.L_58 - .L_57)
	.align		4
.L_57:
        /*0118*/ 	.word	index@(_ZN7cutlass6KernelINS_4conv6kernel23ImplicitGemmConvolutionINS1_11threadblock22ImplicitGemmMultistageINS_4gemm9GemmShapeILi64ELi64ELi32EEENS4_48Conv2dFpropActivationTileAccessIteratorOptimizedINS_11MatrixShapeILi64ELi32EEENS_6half_tENS_6layout10TensorNHWCENS_9transform29PitchLinearWarpRakedThreadMapINS_16PitchLinearShapeILi32ELi64EEELi128ENSH_ILi4ELi8EEELi8EEENS_12AlignedArrayISC_Li8ELi16EEEEENSF_11threadblock25RegularTileAccessIteratorISB_SC_NSD_37RowMajorTensorOpMultiplicandCrosswiseILi16ELi32EEELi0ESK_Li16EEELNS_4arch14CacheOperation4KindE0ENS4_44Conv2dFpropFilterTileAccessIteratorOptimizedINSA_ILi32ELi64EEESC_SE_SK_SM_Lb0EEENSP_ISX_SC_NSD_40ColumnMajorTensorOpMultiplicandCrosswiseILi16ELi32EEELi1ESK_Li16EEELSV_1ENS6_11threadblock9MmaPolicyINS6_4warp11MmaTensorOpINS7_ILi32ELi32ELi32EEESC_SR_SC_S10_SC_NSD_8RowMajorENS14_17MmaTensorOpPolicyINST_3MmaINS7_ILi16ELi8ELi16EEELi32ESC_S17_SC_NSD_11ColumnMajorESC_S17_NST_13OpMultiplyAddEEENSA_ILi1ELi1EEEEELi1ELb0EbEENSA_ILi0ELi0EEES1H_Li1EEELi3EbEENS_8epilogue11threadblock8EpilogueIS8_S1G_Li1ENS1L_22PredicatedTileIteratorINS1L_26OutputTileOptimalThreadMapINS1L_15OutputTileShapeILi64ELi8ELi2ELi1ELi1EEENS1P_ILi1ELi4ELi1ELi1ELi4EEELi128ELi8ELi16EEESC_Lb0ENSD_9NoPermuteELb0EEENS1K_4warp24FragmentIteratorTensorOpIS16_S1A_SC_NS_5ArrayISC_Li4ELb0EEES17_EENS1V_20TileIteratorTensorOpIS16_S1A_SC_S17_EENS1L_18SharedLoadIteratorINS1S_18CompactedThreadMapESC_Li16EEENS1K_6thread21LinearCombinationReluISC_Li8ESC_SC_LNS25_9ScaleType4KindE1ELNS_15FloatRoundStyleE2EEENSA_ILi0ELi16EEELi1ELi1EEENS12_30GemmIdentityThreadblockSwizzleILi1EEELNS1_8OperatorE0ENS1_17Conv2dProblemSizeELNS1_9GroupModeE0EEEEEvNT_6ParamsE)
        /*011c*/ 	.word	0x00000000


	//----- nvinfo : EIATTR_MIN_STACK_SIZE
	.align		4
.L_58:
        /*0120*/ 	.byte	0x04, 0x12
        /*0122*/ 	.short	(.L_60 - .L_59)
	.align		4
.L_59:
        /*0124*/ 	.word	index@(_ZN7cutlass9reference6device6kernel21TensorScaleBiasConv2dINS_9TensorRefINS_6half_tENS_6layout10TensorNHWCEEES8_S5_NS4_IS5_NS6_8RowMajorEEENS_16NumericConverterIS5_S5_LNS_15FloatRoundStyleE2EEELi4ELi4ELi16ELi8EEEvNS_4conv17Conv2dProblemSizeET_T0_T1_T2_SJ_)
        /*0128*/ 	.word	0x00000000


	//----- nvinfo : EIATTR_MIN_STACK_SIZE
	.align		4
.L_60:
        /*012c*/ 	.byte	0x04, 0x12
        /*012e*/ 	.short	(.L_62 - .L_61)
	.align		4
.L_61:
        /*0130*/ 	.word	index@(_ZN7cutlass9reference6device6kernel13TensorForEachINS1_6detail14TensorReLuFuncINS_6half_tENS_6layout10TensorNHWCEEELi4ENS9_6ParamsEEEvNS_5CoordIXT0_EilEET1_)
        /*0134*/ 	.word	0x00000000


	//----- nvinfo : EIATTR_MIN_STACK_SIZE
	.align		4
.L_62:
        /*0138*/ 	.byte	0x04, 0x12
        /*013a*/ 	.short	(.L_64 - .L_63)
	.align		4
.L_63:
        /*013c*/ 	.word	index@(_ZN7cutlass9reference6device6kernel11Conv2dWgradINS_6half_tENS_6layout10TensorNHWCES4_S6_S4_S6_S4_S4_NS_16NumericConverterIS4_S4_LNS_15FloatRoundStyleE2EEENS_12multiply_addIS4_S4_S4_EELi2ELi4ELi8ELi16EEEvNS_4conv17Conv2dProblemSizeENS_9TensorRefIT_T0_EENSE_IT1_T2_EENSE_IT3_T4_EESN_T5_SO_)
        /*0140*/ 	.word	0x00000000


	//----- nvinfo : EIATTR_MIN_STACK_SIZE
	.align		4
.L_64:
        /*0144*/ 	.byte	0x04, 0x12
        /*0146*/ 	.short	(.L_66 - .L_65)
	.align		4
.L_65:
        /*0148*/ 	.word	index@(_ZN7cutlass9reference6device6kernel11Conv2dDgradINS_6half_tENS_6layout10TensorNHWCES4_S6_S4_S6_S4_S4_NS_16NumericConverterIS4_S4_LNS_15FloatRoundStyleE2EEENS_12multiply_addIS4_S4_S4_EELi2ELi4ELi16ELi8EEEvNS_4conv17Conv2dProblemSizeENS_9TensorRefIT_T0_EENSE_IT1_T2_EENSE_IT3_T4_EESN_T5_SO_)
        /*014c*/ 	.word	0x00000000


	//----- nvinfo : EIATTR_MIN_STACK_SIZE
	.align		4
.L_66:
        /*0150*/ 	.byte	0x04, 0x12
        /*0152*/ 	.short	(.L_68 - .L_67)
	.align		4
.L_67:
        /*0154*/ 	.word	index@(_ZN7cutlass9reference6device6kernel11Conv2dFpropINS_6half_tENS_6layout10TensorNHWCES4_S6_S4_S6_S4_S4_NS_16NumericConverterIS4_S4_LNS_15FloatRoundStyleE2EEENS_12multiply_addIS4_S4_S4_EELi4ELi4ELi16ELi8EEEvNS_4conv17Conv2dProblemSizeENS_9TensorRefIT_T0_EENSE_IT1_T2_EENSE_IT3_T4_EESN_T5_SO_)
        /*0158*/ 	.word	0x00000000
.L_68:


//--------------------- .nv.info._ZN7cutlass9reference6device6kernel21TensorScaleBiasConv2dINS_9TensorRefINS_6half_tENS_6layout10TensorNHWCEEES8_S5_NS4_IS5_NS6_8RowMajorEEENS_16NumericConverterIS5_S5_LNS_15FloatRoundStyleE2EEELi4ELi4ELi16ELi8EEEvNS_4conv17Conv2dProblemSizeET_T0_T1_T2_SJ_ --------------------------
	.section	.nv.info._ZN7cutlass9reference6device6kernel21TensorScaleBiasConv2dINS_9TensorRefINS_6half_tENS_6layout10TensorNHWCEEES8_S5_NS4_IS5_NS6_8RowMajorEEENS_16NumericConverterIS5_S5_LNS_15FloatRoundStyleE2EEELi4ELi4ELi16ELi8EEEvNS_4conv17Conv2dProblemSizeET_T0_T1_T2_SJ_,"",@"SHT_CUDA_INFO"
	.sectionflags	@""
	.align	4


	//----- nvinfo : EIATTR_CUDA_API_VERSION
	.align		4
        /*0000*/ 	.byte	0x04, 0x37
        /*0002*/ 	.short	(.L_70 - .L_69)
.L_69:
        /*0004*/ 	.word	0x00000082


	//----- nvinfo : EIATTR_SW2861232_WAR
	.align		4
.L_70:
        /*0008*/ 	.byte	0x01, 0x35
	.zero		2


	//----- nvinfo : EIATTR_PARAM_CBANK
	.align		4
        /*000c*/ 	.byte	0x04, 0x0a
        /*000e*/ 	.short	(.L_72 - .L_71)
	.align		4
.L_71:
        /*0010*/ 	.word	index@(.nv.constant0._ZN7cutlass9reference6device6kernel21TensorScaleBiasConv2dINS_9TensorRefINS_6half_tENS_6layout10TensorNHWCEEES8_S5_NS4_IS5_NS6_8RowMajorEEENS_16NumericConverterIS5_S5_LNS_15FloatRoundStyleE2EEELi4ELi4ELi16ELi8EEEvNS_4conv17Conv2dProblemSizeET_T0_T1_T2_SJ_)
        /*0014*/ 	.short	0x0160
        /*0016*/ 	.short	0x00a0


	//----- nvinfo : EIATTR_CBANK_PARAM_SIZE
	.align		4
.L_72:
        /*0018*/ 	.byte	0x03, 0x19
        /*001a*/ 	.short	0x00a0


	//----- nvinfo : EIATTR_KPARAM_INFO
	.align		4
        /*001c*/ 	.byte	0x04, 0x17
        /*001e*/ 	.short	(.L_74 - .L_73)
.L_73:
        /*0020*/ 	.word	0x00000000
        /*0024*/ 	.short	0x0005
        /*0026*/ 	.short	0x0090
        /*0028*/ 	.byte	0x00, 0xf0, 0x41, 0x00


	//----- nvinfo : EIATTR_KPARAM_INFO
	.align		4
.L_74:
        /*002c*/ 	.byte	0x04, 0x17
        /*002e*/ 	.short	(.L_76 - .L_75)
.L_75:
        /*0030*/ 	.word	0x00000000
        /*0034*/ 	.short	0x0004
        /*0036*/ 	.short	0x0080
        /*0038*/ 	.byte	0x00, 0xf0, 0x41, 0x00


	//----- nvinfo : EIATTR_KPARAM_INFO
	.align		4
.L_76:
        /*003c*/ 	.byte	0x04, 0x17
        /*003e*/ 	.short	(.L_78 - .L_77)
.L_77:
        /*0040*/ 	.word	0x00000000
        /*0044*/ 	.short	0x0003
        /*0046*/ 	.short	0x0078
        /*0048*/ 	.byte	0x00, 0xf0, 0x09, 0x00


	//----- nvinfo : EIATTR_KPARAM_INFO
	.align		4
.L_78:
        /*004c*/ 	.byte	0x04, 0x17
        /*004e*/ 	.short	(.L_80 - .L_79)
.L_79:
        /*0050*/ 	.word	0x00000000
        /*0054*/ 	.short	0x0002
        /*0056*/ 	.short	0x0060
        /*0058*/ 	.byte	0x00, 0xf0, 0x61, 0x00


	//----- nvinfo : EIATTR_KPARAM_INFO
	.align		4
.L_80:
        /*005c*/ 	.byte	0x04, 0x17
        /*005e*/ 	.short	(.L_82 - .L_81)
.L_81:
        /*0060*/ 	.word	0x00000000
        /*0064*/ 	.short	0x0001
        /*0066*/ 	.short	0x0048
        /*0068*/ 	.byte	0x00, 0xf0, 0x61, 0x00


	//----- nvinfo : EIATTR_KPARAM_INFO
	.align		4
.L_82:
        /*006c*/ 	.byte	0x04, 0x17
        /*006e*/ 	.short	(.L_84 - .L_83)
.L_83:
        /*0070*/ 	.word	0x00000000
        /*0074*/ 	.short	0x0000
        /*0076*/ 	.short	0x0000
        /*0078*/ 	.byte	0x00, 0xf0, 0x21, 0x01


	//----- nvinfo : EIATTR_MAXREG_COUNT
	.align		4
.L_84:
        /*007c*/ 	.byte	0x03, 0x1b
        /*007e*/ 	.short	0x00ff


	//----- nvinfo : EIATTR_MERCURY_ISA_VERSION
	.align		4
        /*0080*/ 	.byte	0x03, 0x5f
        /*0082*/ 	.short	0x0000


	//----- nvinfo : EIATTR_EXIT_INSTR_OFFSETS
	.align		4
        /*0084*/ 	.byte	0x04, 0x1c
        /*0086*/ 	.short	(.L_86 - .L_85)


	//   ....[0]....
.L_85:
        /*0088*/ 	.word	0x00002d10


	//   ....[1]....
        /*008c*/ 	.word	0x00003160


	//   ....[2]....
        /*0090*/ 	.word	0x000031f0


	//   ....[3]....
        /*0094*/ 	.word	0x00003450


	//   ....[4]....
        /*0098*/ 	.word	0x000034d0


	//----- nvinfo : EIATTR_CRS_STACK_SIZE
	.align		4
.L_86:
        /*009c*/ 	.byte	0x04, 0x1e
        /*009e*/ 	.short	(.L_88 - .L_87)
.L_87:
        /*00a0*/ 	.word	0x00000000
.L_88:


//--------------------- .nv.info._ZN7cutlass9reference6device6kernel13TensorForEachINS1_6detail14TensorReLuFuncINS_6half_tENS_6layout10TensorNHWCEEELi4ENS9_6ParamsEEEvNS_5CoordIXT0_EilEET1_ --------------------------
	.section	.nv.info._ZN7cutlass9reference6device6kernel13TensorForEachINS1_6detail14TensorReLuFuncINS_6half_tENS_6layout10TensorNHWCEEELi4ENS9_6ParamsEEEvNS_5CoordIXT0_EilEET1_,"",@"SHT_CUDA_INFO"
	.sectionflags	@""
	.align	4


	//----- nvinfo : EIATTR_CUDA_API_VERSION
	.align		4
        /*0000*/ 	.byte	0x04, 0x37
        /*0002*/ 	.short	(.L_90 - .L_89)
.L_89:
        /*0004*/ 	.word	0x00000082


	//----- nvinfo : EIATTR_SW2861232_WAR
	.align		4
.L_90:
        /*0008*/ 	.byte	0x01, 0x35
	.zero		2


	//----- nvinfo : EIATTR_PARAM_CBANK
	.align		4
        /*000c*/ 	.byte	0x04, 0x0a
        /*000e*/ 	.short	(.L_92 - .L_91)
	.align		4
.L_91:
        /*0010*/ 	.word	index@(.nv.constant0._ZN7cutlass9reference6device6kernel13TensorForEachINS1_6detail14TensorReLuFuncINS_6half_tENS_6layout10TensorNHWCEEELi4ENS9_6ParamsEEEvNS_5CoordIXT0_EilEET1_)
        /*0014*/ 	.short	0x0160
        /*0016*/ 	.short	0x0040


	//----- nvinfo : EIATTR_CBANK_PARAM_SIZE
	.align		4
.L_92:
        /*0018*/ 	.byte	0x03, 0x19
        /*001a*/ 	.short	0x0040


	//----- nvinfo : EIATTR_KPARAM_INFO
	.align		4
        /*001c*/ 	.byte	0x04, 0x17
        /*001e*/ 	.short	(.L_94 - .L_93)
.L_93:
        /*0020*/ 	.word	0x00000000
        /*0024*/ 	.short	0x0001
        /*0026*/ 	.short	0x0010
        /*0028*/ 	.byte	0x00, 0xf0, 0xc1, 0x00


	//----- nvinfo : EIATTR_KPARAM_INFO
	.align		4
.L_94:
        /*002c*/ 	.byte	0x04, 0x17
        /*002e*/ 	.short	(.L_96 - .L_95)
.L_95:
        /*0030*/ 	.word	0x00000000
        /*0034*/ 	.short	0x0000
        /*0036*/ 	.short	0x0000
        /*0038*/ 	.byte	0x00, 0xf0, 0x41, 0x00


	//----- nvinfo : EIATTR_MAXREG_COUNT
	.align		4
.L_96:
        /*003c*/ 	.byte	0x03, 0x1b
        /*003e*/ 	.short	0x00ff


	//----- nvinfo : EIATTR_MERCURY_ISA_VERSION
	.align		4
        /*0040*/ 	.byte	0x03, 0x5f
        /*0042*/ 	.short	0x0000


	//----- nvinfo : EIATTR_EXIT_INSTR_OFFSETS
	.align		4
        /*0044*/ 	.byte	0x04, 0x1c
        /*0046*/ 	.short	(.L_98 - .L_97)


	//   ....[0]....
.L_97:
        /*0048*/ 	.word	0x00000140


	//   ....[1]....
        /*004c*/ 	.word	0x00000b70


	//----- nvinfo : EIATTR_CRS_STACK_SIZE
	.align		4
.L_98:
        /*0050*/ 	.byte	0x04, 0x1e
        /*0052*/ 	.short	(.L_100 - .L_99)
.L_99:
        /*0054*/ 	.word	0x00000000
.L_100:


//--------------------- .nv.info._ZN7cutlass9reference6device6kernel11Conv2dWgradINS_6half_tENS_6layout10TensorNHWCES4_S6_S4_S6_S4_S4_NS_16NumericConverterIS4_S4_LNS_15FloatRoundStyleE2EEENS_12multiply_addIS4_S4_S4_EELi2ELi4ELi8ELi16EEEvNS_4conv17Conv2dProblemSizeENS_9TensorRefIT_T0_EENSE_IT1_T2_EENSE_IT3_T4_EESN_T5_SO_ --------------------------
	.section	.nv.info._ZN7cutlass9reference6device6kernel11Conv2dWgradINS_6half_tENS_6layout10TensorNHWCES4_S6_S4_S6_S4_S4_NS_16NumericConverterIS4_S4_LNS_15FloatRoundStyleE2EEENS_12multiply_addIS4_S4_S4_EELi2ELi4ELi8ELi16EEEvNS_4conv17Conv2dProblemSizeENS_9TensorRefIT_T0_EENSE_IT1_T2_EENSE_IT3_T4_EESN_T5_SO_,"",@"SHT_CUDA_INFO"
	.sectionflags	@""
	.align	4


	//----- nvinfo : EIATTR_CUDA_API_VERSION
	.align		4
        /*0000*/ 	.byte	0x04, 0x37
        /*0002*/ 	.short	(.L_102 - .L_101)
.L_101:
        /*0004*/ 	.word	0x00000082


	//----- nvinfo : EIATTR_SW2861232_WAR
	.align		4
.L_102:
        /*0008*/ 	.byte	0x01, 0x35
	.zero		2


	//----- nvinfo : EIATTR_PARAM_CBANK
	.align		4
        /*000c*/ 	.byte	0x04, 0x0a
        /*000e*/ 	.short	(.L_104 - .L_103)
	.align		4
.L_103:
        /*0010*/ 	.word	index@(.nv.constant0._ZN7cutlass9reference6device6kernel11Conv2dWgradINS_6half_tENS_6layout10TensorNHWCES4_S6_S4_S6_S4_S4_NS_16NumericConverterIS4_S4_LNS_15FloatRoundStyleE2EEENS_12multiply_addIS4_S4_S4_EELi2ELi4ELi8ELi16EEEvNS_4conv17Conv2dProblemSizeENS_9TensorRefIT_T0_EENSE_IT1_T2_EENSE_IT3_T4_EESN_T5_SO_)
        /*0014*/ 	.short	0x0160
        /*0016*/ 	.short	0x00ac


	//----- nvinfo : EIATTR_CBANK_PARAM_SIZE
	.align		4
.L_104:
        /*0018*/ 	.byte	0x03, 0x19
        /*001a*/ 	.short	0x00ac


	//----- nvinfo : EIATTR_KPARAM_INFO
	.align		4
        /*001c*/ 	.byte	0x04, 0x17
        /*001e*/ 	.short	(.L_106 - .L_105)
.L_105:
        /*0020*/ 	.word	0x00000000
        /*0024*/ 	.short	0x0006
        /*0026*/ 	.short	0x00aa
        /*0028*/ 	.byte	0x00, 0xf0, 0x09, 0x00


	//----- nvinfo : EIATTR_KPARAM_INFO
	.align		4
.L_106:
        /*002c*/ 	.byte	0x04, 0x17
        /*002e*/ 	.short	(.L_108 - .L_107)
.L_107:
        /*0030*/ 	.word	0x00000000
        /*0034*/ 	.short	0x0005
        /*0036*/ 	.short	0x00a8
        /*0038*/ 	.byte	0x00, 0xf0, 0x09, 0x00


	//----- nvinfo : EIATTR_KPARAM_INFO
	.align		4
.L_108:
        /*003c*/ 	.byte	0x04, 0x17
        /*003e*/ 	.short	(.L_110 - .L_109)
.L_109:
        /*0040*/ 	.word	0x00000000
        /*0044*/ 	.short	0x0004
        /*0046*/ 	.short	0x0090
        /*0048*/ 	.byte	0x00, 0xf0, 0x61, 0x00


	//----- nvinfo : EIATTR_KPARAM_INFO
	.align		4
.L_110:
        /*004c*/ 	.byte	0x04, 0x17
        /*004e*/ 	.short	(.L_112 - .L_111)
.L_111:
        /*0050*/ 	.word	0x00000000
        /*0054*/ 	.short	0x0003
        /*0056*/ 	.short	0x0078
        /*0058*/ 	.byte	0x00, 0xf0, 0x61, 0x00


	//----- nvinfo : EIATTR_KPARAM_INFO
	.align		4
.L_112:
        /*005c*/ 	.byte	0x04, 0x17
        /*005e*/ 	.short	(.L_114 - .L_113)
.L_113:
        /*0060*/ 	.word	0x00000000
        /*0064*/ 	.short	0x0002
        /*0066*/ 	.short	0x0060
        /*0068*/ 	.byte	0x00, 0xf0, 0x61, 0x00


	//----- nvinfo : EIATTR_KPARAM_INFO
	.align		4
.L_114:
        /*006c*/ 	.byte	0x04, 0x17
        /*006e*/ 	.short	(.L_116 - .L_115)
.L_115:
        /*0070*/ 	.word	0x00000000
        /*0074*/ 	.short	0x0001
        /*0076*/ 	.short	0x0048
        /*0078*/ 	.byte	0x00, 0xf0, 0x61, 0x00


	//----- nvinfo : EIATTR_KPARAM_INFO
	.align		4
.L_116:
        /*007c*/ 	.byte	0x04, 0x17
        /*007e*/ 	.short	(.L_118 - .L_117)
.L_117:
        /*0080*/ 	.word	0x00000000
        /*0084*/ 	.short	0x0000
        /*0086*/ 	.short	0x0000
        /*0088*/ 	.byte	0x00, 0xf0, 0x21, 0x01


	//----- nvinfo : EIATTR_MAXREG_COUNT
	.align		4
.L_118:
        /*008c*/ 	.byte	0x03, 0x1b
        /*008e*/ 	.short	0x00ff


	//----- nvinfo : EIATTR_MERCURY_ISA_VERSION
	.align		4
        /*0090*/ 	.byte	0x03, 0x5f
        /*0092*/ 	.short	0x0000


	//----- nvinfo : EIATTR_EXIT_INSTR_OFFSETS
	.align		4
        /*0094*/ 	.byte	0x04, 0x1c
        /*0096*/ 	.short	(.L_120 - .L_119)


	//   ....[0]....
.L_119:
        /*0098*/ 	.word	0x00002cf0


	//   ....[1]....
        /*009c*/ 	.word	0x000033f0


	//   ....[2]....
        /*00a0*/ 	.word	0x000035e0


	//----- nvinfo : EIATTR_CRS_STACK_SIZE
	.align		4
.L_120:
        /*00a4*/ 	.byte	0x04, 0x1e
        /*00a6*/ 	.short	(.L_122 - .L_121)
.L_121:
        /*00a8*/ 	.word	0x00000000
.L_122:


//--------------------- .nv.info._ZN7cutlass9reference6device6kernel11Conv2dDgradINS_6half_tENS_6layout10TensorNHWCES4_S6_S4_S6_S4_S4_NS_16NumericConverterIS4_S4_LNS_15FloatRoundStyleE2EEENS_12multiply_addIS4_S4_S4_EELi2ELi4ELi16ELi8EEEvNS_4conv17Conv2dProblemSizeENS_9TensorRefIT_T0_EENSE_IT1_T2_EENSE_IT3_T4_EESN_T5_SO_ --------------------------
	.section	.nv.info._ZN7cutlass9reference6device6kernel11Conv2dDgradINS_6half_tENS_6layout10TensorNHWCES4_S6_S4_S6_S4_S4_NS_16NumericConverterIS4_S4_LNS_15FloatRoundStyleE2EEENS_12multiply_addIS4_S4_S4_EELi2ELi4ELi16ELi8EEEvNS_4conv17Conv2dProblemSizeENS_9TensorRefIT_T0_EENSE_IT1_T2_EENSE_IT3_T4_EESN_T5_SO_,"",@"SHT_CUDA_INFO"
	.sectionflags	@""
	.align	4


	//----- nvinfo : EIATTR_CUDA_API_VERSION
	.align		4
        /*0000*/ 	.byte	0x04, 0x37
        /*0002*/ 	.short	(.L_124 - .L_123)
.L_123:
        /*0004*/ 	.word	0x00000082


	//----- nvinfo : EIATTR_SW2861232_WAR
	.align		4
.L_124:
        /*0008*/ 	.byte	0x01, 0x35
	.zero		2


	//----- nvinfo : EIATTR_PARAM_CBANK
	.align		4
        /*000c*/ 	.byte	0x04, 0x0a
        /*000e*/ 	.short	(.L_126 - .L_125)
	.align		4
.L_125:
        /*0010*/ 	.word	index@(.nv.constant0._ZN7cutlass9reference6device6kernel11Conv2dDgradINS_6half_tENS_6layout10TensorNHWCES4_S6_S4_S6_S4_S4_NS_16NumericConverterIS4_S4_LNS_15FloatRoundStyleE2EEENS_12multiply_addIS4_S4_S4_EELi2ELi4ELi16ELi8EEEvNS_4conv17Conv2dProblemSizeENS_9TensorRefIT_T0_EENSE_IT1_T2_EENSE_IT3_T4_EESN_T5_SO_)
        /*0014*/ 	.short	0x0160
        /*0016*/ 	.short	0x00ac


	//----- nvinfo : EIATTR_CBANK_PARAM_SIZE
	.align		4
.L_126:
        /*0018*/ 	.byte	0x03, 0x19
        /*001a*/ 	.short	0x00ac


	//----- nvinfo : EIATTR_KPARAM_INFO
	.align		4
        /*001c*/ 	.byte	0x04, 0x17
        /*001e*/ 	.short	(.L_128 - .L_127)
.L_127:
        /*0020*/ 	.word	0x00000000
        /*0024*/ 	.short	0x0006
        /*0026*/ 	.short	0x00aa
        /*0028*/ 	.byte	0x00, 0xf0, 0x09, 0x00


	//----- nvinfo : EIATTR_KPARAM_INFO
	.align		4
.L_128:
        /*002c*/ 	.byte	0x04, 0x17
        /*002e*/ 	.short	(.L_130 - .L_129)
.L_129:
        /*0030*/ 	.word	0x00000000
        /*0034*/ 	.short	0x0005
        /*0036*/ 	.short	0x00a8
        /*0038*/ 	.byte	0x00, 0xf0, 0x09, 0x00


	//----- nvinfo : EIATTR_KPARAM_INFO
	.align		4
.L_130:
        /*003c*/ 	.byte	0x04, 0x17
        /*003e*/ 	.short	(.L_132 - .L_131)
.L_131:
        /*0040*/ 	.word	0x00000000
        /*0044*/ 	.short	0x0004
        /*0046*/ 	.short	0x0090
        /*0048*/ 	.byte	0x00, 0xf0, 0x61, 0x00


	//----- nvinfo : EIATTR_KPARAM_INFO
	.align		4
.L_132:
        /*004c*/ 	.byte	0x04, 0x17
        /*004e*/ 	.short	(.L_134 - .L_133)
.L_133:
        /*0050*/ 	.word	0x00000000
        /*0054*/ 	.short	0x0003
        /*0056*/ 	.short	0x0078
        /*0058*/ 	.byte	0x00, 0xf0, 0x61, 0x00


	//----- nvinfo : EIATTR_KPARAM_INFO
	.align		4
.L_134:
        /*005c*/ 	.byte	0x04, 0x17
        /*005e*/ 	.short	(.L_136 - .L_135)
.L_135:
        /*0060*/ 	.word	0x00000000
        /*0064*/ 	.short	0x0002
        /*0066*/ 	.short	0x0060
        /*0068*/ 	.byte	0x00, 0xf0, 0x61, 0x00


	//----- nvinfo : EIATTR_KPARAM_INFO
	.align		4
.L_136:
        /*006c*/ 	.byte	0x04, 0x17
        /*006e*/ 	.short	(.L_138 - .L_137)
.L_137:
        /*0070*/ 	.word	0x00000000
        /*0074*/ 	.short	0x0001
        /*0076*/ 	.short	0x0048
        /*0078*/ 	.byte	0x00, 0xf0, 0x61, 0x00


	//----- nvinfo : EIATTR_KPARAM_INFO
	.align		4
.L_138:
        /*007c*/ 	.byte	0x04, 0x17
        /*007e*/ 	.short	(.L_140 - .L_139)
.L_139:
        /*0080*/ 	.word	0x00000000
        /*0084*/ 	.short	0x0000
        /*0086*/ 	.short	0x0000
        /*0088*/ 	.byte	0x00, 0xf0, 0x21, 0x01


	//----- nvinfo : EIATTR_MAXREG_COUNT
	.align		4
.L_140:
        /*008c*/ 	.byte	0x03, 0x1b
        /*008e*/ 	.short	0x00ff


	//----- nvinfo : EIATTR_MERCURY_ISA_VERSION
	.align		4
        /*0090*/ 	.byte	0x03, 0x5f
        /*0092*/ 	.short	0x0000


	//----- nvinfo : EIATTR_EXIT_INSTR_OFFSETS
	.align		4
        /*0094*/ 	.byte	0x04, 0x1c
        /*0096*/ 	.short	(.L_142 - .L_141)


	//   ....[0]....
.L_141:
        /*0098*/ 	.word	0x00002250


	//   ....[1]....
        /*009c*/ 	.word	0x00002640


	//   ....[2]....
        /*00a0*/ 	.word	0x000026c0


	//----- nvinfo : EIATTR_CRS_STACK_SIZE
	.align		4
.L_142:
        /*00a4*/ 	.byte	0x04, 0x1e
        /*00a6*/ 	.short	(.L_144 - .L_143)
.L_143:
        /*00a8*/ 	.word	0x00000000
.L_144:


//--------------------- .nv.info._ZN7cutlass9reference6device6kernel11Conv2dFpropINS_6half_tENS_6layout10TensorNHWCES4_S6_S4_S6_S4_S4_NS_16NumericConverterIS4_S4_LNS_15FloatRoundStyleE2EEENS_12multiply_addIS4_S4_S4_EELi4ELi4ELi16ELi8EEEvNS_4conv17Conv2dProblemSizeENS_9TensorRefIT_T0_EENSE_IT1_T2_EENSE_IT3_T4_EESN_T5_SO_ --------------------------
	.section	.nv.info._ZN7cutlass9reference6device6kernel11Conv2dFpropINS_6half_tENS_6layout10TensorNHWCES4_S6_S4_S6_S4_S4_NS_16NumericConverterIS4_S4_LNS_15FloatRoundStyleE2EEENS_12multiply_addIS4_S4_S4_EELi4ELi4ELi16ELi8EEEvNS_4conv17Conv2dProblemSizeENS_9TensorRefIT_T0_EENSE_IT1_T2_EENSE_IT3_T4_EESN_T5_SO_,"",@"SHT_CUDA_INFO"
	.sectionflags	@""
	.align	4


	//----- nvinfo : EIATTR_CUDA_API_VERSION
	.align		4
        /*0000*/ 	.byte	0x04, 0x37
        /*0002*/ 	.short	(.L_146 - .L_145)
.L_145:
        /*0004*/ 	.word	0x00000082


	//----- nvinfo : EIATTR_SW2861232_WAR
	.align		4
.L_146:
        /*0008*/ 	.byte	0x01, 0x35
	.zero		2


	//----- nvinfo : EIATTR_PARAM_CBANK
	.align		4
        /*000c*/ 	.byte	0x04, 0x0a
        /*000e*/ 	.short	(.L_148 - .L_147)
	.align		4
.L_147:
        /*0010*/ 	.word	index@(.nv.constant0._ZN7cutlass9reference6device6kernel11Conv2dFpropINS_6half_tENS_6layout10TensorNHWCES4_S6_S4_S6_S4_S4_NS_16NumericConverterIS4_S4_LNS_15FloatRoundStyleE2EEENS_12multiply_addIS4_S4_S4_EELi4ELi4ELi16ELi8EEEvNS_4conv17Conv2dProblemSizeENS_9TensorRefIT_T0_EENSE_IT1_T2_EENSE_IT3_T4_EESN_T5_SO_)
        /*0014*/ 	.short	0x0160
        /*0016*/ 	.short	0x00ac


	//----- nvinfo : EIATTR_CBANK_PARAM_SIZE
	.align		4
.L_148:
        /*0018*/ 	.byte	0x03, 0x19
        /*001a*/ 	.short	0x00ac


	//----- nvinfo : EIATTR_KPARAM_INFO
	.align		4
        /*001c*/ 	.byte	0x04, 0x17
        /*001e*/ 	.short	(.L_150 - .L_149)
.L_149:
        /*0020*/ 	.word	0x00000000
        /*0024*/ 	.short	0x0006
        /*0026*/ 	.short	0x00aa
        /*0028*/ 	.byte	0x00, 0xf0, 0x09, 0x00


	//----- nvinfo : EIATTR_KPARAM_INFO
	.align		4
.L_150:
        /*002c*/ 	.byte	0x04, 0x17
        /*002e*/ 	.short	(.L_152 - .L_151)
.L_151:
        /*0030*/ 	.word	0x00000000
        /*0034*/ 	.short	0x0005
        /*0036*/ 	.short	0x00a8
        /*0038*/ 	.byte	0x00, 0xf0, 0x09, 0x00


	//----- nvinfo : EIATTR_KPARAM_INFO
	.align		4
.L_152:
        /*003c*/ 	.byte	0x04, 0x17
        /*003e*/ 	.short	(.L_154 - .L_153)
.L_153:
        /*0040*/ 	.word	0x00000000
        /*0044*/ 	.short	0x0004
        /*0046*/ 	.short	0x0090
        /*0048*/ 	.byte	0x00, 0xf0, 0x61, 0x00


	//----- nvinfo : EIATTR_KPARAM_INFO
	.align		4
.L_154:
        /*004c*/ 	.byte	0x04, 0x17
        /*004e*/ 	.short	(.L_156 - .L_155)
.L_155:
        /*0050*/ 	.word	0x00000000
        /*0054*/ 	.short	0x0003
        /*0056*/ 	.short	0x0078
        /*0058*/ 	.byte	0x00, 0xf0, 0x61, 0x00


	//----- nvinfo : EIATTR_KPARAM_INFO
	.align		4
.L_156:
        /*005c*/ 	.byte	0x04, 0x17
        /*005e*/ 	.short	(.L_158 - .L_157)
.L_157:
        /*0060*/ 	.word	0x00000000
        /*0064*/ 	.short	0x0002
        /*0066*/ 	.short	0x0060
        /*0068*/ 	.byte	0x00, 0xf0, 0x61, 0x00


	//----- nvinfo : EIATTR_KPARAM_INFO
	.align		4
.L_158:
        /*006c*/ 	.byte	0x04, 0x17
        /*006e*/ 	.short	(.L_160 - .L_159)
.L_159:
        /*0070*/ 	.word	0x00000000
        /*0074*/ 	.short	0x0001
        /*0076*/ 	.short	0x0048
        /*0078*/ 	.byte	0x00, 0xf0, 0x61, 0x00


	//----- nvinfo : EIATTR_KPARAM_INFO
	.align		4
.L_160:
        /*007c*/ 	.byte	0x04, 0x17
        /*007e*/ 	.short	(.L_162 - .L_161)
.L_161:
        /*0080*/ 	.word	0x00000000
        /*0084*/ 	.short	0x0000
        /*0086*/ 	.short	0x0000
        /*0088*/ 	.byte	0x00, 0xf0, 0x21, 0x01


	//----- nvinfo : EIATTR_MAXREG_COUNT
	.align		4
.L_162:
        /*008c*/ 	.byte	0x03, 0x1b
        /*008e*/ 	.short	0x00ff


	//----- nvinfo : EIATTR_MERCURY_ISA_VERSION
	.align		4
        /*0090*/ 	.byte	0x03, 0x5f
        /*0092*/ 	.short	0x0000


	//----- nvinfo : EIATTR_EXIT_INSTR_OFFSETS
	.align		4
        /*0094*/ 	.byte	0x04, 0x1c
        /*0096*/ 	.short	(.L_164 - .L_163)


	//   ....[0]....
.L_163:
        /*0098*/ 	.word	0x00003ab0


	//   ....[1]....
        /*009c*/ 	.word	0x00003ea0


	//   ....[2]....
        /*00a0*/ 	.word	0x00003f20


	//----- nvinfo : EIATTR_CRS_STACK_SIZE
	.align		4
.L_164:
        /*00a4*/ 	.byte	0x04, 0x1e
        /*00a6*/ 	.short	(.L_166 - .L_165)
.L_165:
        /*00a8*/ 	.word	0x00000000
.L_166:


//--------------------- .nv.info._ZN7cutlass6KernelINS_4conv6kernel26B2bImplicitGemmConvolutionINS1_11threadblock40B2bImplicitGemmMultistageSmemAccumulatorINS_4gemm9GemmShapeILi64ELi64ELi32EEENS4_48Conv2dFpropActivationTileAccessIteratorOptimizedINS_11MatrixShapeILi64ELi32EEENS_6half_tENS_6layout10TensorNHWCENS_9transform29PitchLinearWarpRakedThreadMapINS_16PitchLinearShapeILi32ELi64EEELi128ENSH_ILi4ELi8EEELi8EEENS_12AlignedArrayISC_Li8ELi16EEEEENSF_11threadblock25RegularTileAccessIteratorISB_SC_NSD_37RowMajorTensorOpMultiplicandCrosswiseILi16ELi32EEELi0ESK_Li16EEELNS_4arch14CacheOperation4KindE0ENS4_44Conv2dFpropFilterTileAccessIteratorOptimizedINSA_ILi32ELi64EEESC_SE_SK_SM_Lb0EEENSP_ISX_SC_NSD_40ColumnMajorTensorOpMultiplicandCrosswiseILi16ELi32EEELi1ESK_Li16EEELSV_1ENSO_14VectorIteratorINSO_30PredicatedVectorAccessIteratorINSA_ILi64ELi64EEENSA_ILi32ELi32EEESC_NSD_8RowMajorELi2ELb0EEEEENS_8epilogue4warp24FragmentIteratorTensorOpINS7_ILi32ELi32ELi32EEENS7_ILi16ELi8ELi16EEESC_NS_5ArrayISC_Li4ELb0EEES16_EENS1A_20TileIteratorTensorOpIS1C_S1D_SC_S16_EENS7_ILi64ELi256ELi32EEENS6_4warp35MmaTensorOpMultiplicandTileIteratorINSA_ILi64ELi16EEELNS6_7OperandE0ESC_S16_NSA_ILi16ELi16EEELi1ELi32ELi1EEENSW_INSA_ILi32ELi256EEESC_SE_NSG_INSH_ILi32ELi256EEELi128ESJ_Li8EEESM_Lb0EEENSP_IS1Q_SC_S10_Li1ES1S_Li16EEELSV_1ENS19_6thread21LinearCombinationReluISC_Li4ESC_SC_LNS1V_9ScaleType4KindE2ELNS_15FloatRoundStyleE2EEENS6_11threadblock9MmaPolicyINS1K_11MmaTensorOpIS1C_SC_SR_SC_S10_SC_S16_NS1K_17MmaTensorOpPolicyINST_3MmaIS1D_Li32ESC_S16_SC_NSD_11ColumnMajorESC_S16_NST_13OpMultiplyAddEEENSA_ILi1ELi1EEEEELi1ELb0EbEENSA_ILi0ELi0EEES2C_Li1EEENS22_INS23_IS8_SC_SR_SC_S10_SC_S16_S2A_Li1ELb0EbEES2C_S2C_Li1EEELi3EbEENS19_11threadblock8EpilogueIS1J_S2E_Li1ENS2H_22PredicatedTileIteratorINS2H_26OutputTileOptimalThreadMapINS2H_15OutputTileShapeILi256ELi8ELi1ELi1ELi1EEENS2L_ILi1ELi8ELi1ELi1ELi8EEELi128ELi8ELi16EEESC_Lb0ENSD_9NoPermuteELb0EEENS1B_IS8_S1D_SC_S1F_S16_EENS1H_IS8_S1D_SC_S16_EENS2H_18SharedLoadIteratorINS2O_18CompactedThreadMapESC_Li16EEENS1W_ISC_Li8ESC_SC_LS1Y_1ELS1Z_2EEENSA_ILi0ELi16EEELi1ELi1EEENS21_30GemmIdentityThreadblockSwizzleILi1EEELNS1_8OperatorE0ENS1_17Conv2dProblemSizeEEEEEvNT_6ParamsE --------------------------
	.section	.nv.info._ZN7cutlass6KernelINS_4conv6kernel26B2bImplicitGemmConvolutionINS1_11threadblock40B2bImplicitGemmMultistageSmemAccumulatorINS_4gemm9GemmShapeILi64ELi64ELi32EEENS4_48Conv2dFpropActivationTileAccessIteratorOptimizedINS_11MatrixShapeILi64ELi32EEENS_6half_tENS_6layout10TensorNHWCENS_9transform29PitchLinearWarpRakedThreadMapINS_16PitchLinearShapeILi32ELi64EEELi128ENSH_ILi4ELi8EEELi8EEENS_12AlignedArrayISC_Li8ELi16EEEEENSF_11threadblock25RegularTileAccessIteratorISB_SC_NSD_37RowMajorTensorOpMultiplicandCrosswiseILi16ELi32EEELi0ESK_Li16EEELNS_4arch14CacheOperation4KindE0ENS4_44Conv2dFpropFilterTileAccessIteratorOptimizedINSA_ILi32ELi64EEESC_SE_SK_SM_Lb0EEENSP_ISX_SC_NSD_40ColumnMajorTensorOpMultiplicandCrosswiseILi16ELi32EEELi1ESK_Li16EEELSV_1ENSO_14VectorIteratorINSO_30PredicatedVectorAccessIteratorINSA_ILi64ELi64EEENSA_ILi32ELi32EEESC_NSD_8RowMajorELi2ELb0EEEEENS_8epilogue4warp24FragmentIteratorTensorOpINS7_ILi32ELi32ELi32EEENS7_ILi16ELi8ELi16EEESC_NS_5ArrayISC_Li4ELb0EEES16_EENS1A_20TileIteratorTensorOpIS1C_S1D_SC_S16_EENS7_ILi64ELi256ELi32EEENS6_4warp35MmaTensorOpMultiplicandTileIteratorINSA_ILi64ELi16EEELNS6_7OperandE0ESC_S16_NSA_ILi16ELi16EEELi1ELi32ELi1EEENSW_INSA_ILi32ELi256EEESC_SE_NSG_INSH_ILi32ELi256EEELi128ESJ_Li8EEESM_Lb0EEENSP_IS1Q_SC_S10_Li1ES1S_Li16EEELSV_1ENS19_6thread21LinearCombinationReluISC_Li4ESC_SC_LNS1V_9ScaleType4KindE2ELNS_15FloatRoundStyleE2EEENS6_11threadblock9MmaPolicyINS1K_11MmaTensorOpIS1C_SC_SR_SC_S10_SC_S16_NS1K_17MmaTensorOpPolicyINST_3MmaIS1D_Li32ESC_S16_SC_NSD_11ColumnMajorESC_S16_NST_13OpMultiplyAddEEENSA_ILi1ELi1EEEEELi1ELb0EbEENSA_ILi0ELi0EEES2C_Li1EEENS22_INS23_IS8_SC_SR_SC_S10_SC_S16_S2A_Li1ELb0EbEES2C_S2C_Li1EEELi3EbEENS19_11threadblock8EpilogueIS1J_S2E_Li1ENS2H_22PredicatedTileIteratorINS2H_26OutputTileOptimalThreadMapINS2H_15OutputTileShapeILi256ELi8ELi1ELi1ELi1EEENS2L_ILi1ELi8ELi1ELi1ELi8EEELi128ELi8ELi16EEESC_Lb0ENSD_9NoPermuteELb0EEENS1B_IS8_S1D_SC_S1F_S16_EENS1H_IS8_S1D_SC_S16_EENS2H_18SharedLoadIteratorINS2O_18CompactedThreadMapESC_Li16EEENS1W_ISC_Li8ESC_SC_LS1Y_1ELS1Z_2EEENSA_ILi0ELi16EEELi1ELi1EEENS21_30GemmIdentityThreadblockSwizzleILi1EEELNS1_8OperatorE0ENS1_17Conv2dProblemSizeEEEEEvNT_6ParamsE,"",@"SHT_CUDA_INFO"
	.sectionflags	@""
	.align	4


	//----- nvinfo : EIATTR_CUDA_API_VERSION
	.align		4
        /*0000*/ 	.byte	0x04, 0x37
        /*0002*/ 	.short	(.L_168 - .L_167)
.L_167:
        /*0004*/ 	.word	0x00000082


	//----- nvinfo : EIATTR_SW2861232_WAR
	.align		4
.L_168:
        /*0008*/ 	.byte	0x01, 0x35
	.zero		2


	//----- nvinfo : EIATTR_PARAM_CBANK
	.align		4
        /*000c*/ 	.byte	0x04, 0x0a
        /*000e*/ 	.short	(.L_170 - .L_169)
	.align		4
.L_169:
        /*0010*/ 	.word	index@(.nv.constant0._ZN7cutlass6KernelINS_4conv6kernel26B2bImplicitGemmConvolutionINS1_11threadblock40B2bImplicitGemmMultistageSmemAccumulatorINS_4gemm9GemmShapeILi64ELi64ELi32EEENS4_48Conv2dFpropActivationTileAccessIteratorOptimizedINS_11MatrixShapeILi64ELi32EEENS_6half_tENS_6layout10TensorNHWCENS_9transform29PitchLinearWarpRakedThreadMapINS_16PitchLinearShapeILi32ELi64EEELi128ENSH_ILi4ELi8EEELi8EEENS_12AlignedArrayISC_Li8ELi16EEEEENSF_11threadblock25RegularTileAccessIteratorISB_SC_NSD_37RowMajorTensorOpMultiplicandCrosswiseILi16ELi32EEELi0ESK_Li16EEELNS_4arch14CacheOperation4KindE0ENS4_44Conv2dFpropFilterTileAccessIteratorOptimizedINSA_ILi32ELi64EEESC_SE_SK_SM_Lb0EEENSP_ISX_SC_NSD_40ColumnMajorTensorOpMultiplicandCrosswiseILi16ELi32EEELi1ESK_Li16EEELSV_1ENSO_14VectorIteratorINSO_30PredicatedVectorAccessIteratorINSA_ILi64ELi64EEENSA_ILi32ELi32EEESC_NSD_8RowMajorELi2ELb0EEEEENS_8epilogue4warp24FragmentIteratorTensorOpINS7_ILi32ELi32ELi32EEENS7_ILi16ELi8ELi16EEESC_NS_5ArrayISC_Li4ELb0EEES16_EENS1A_20TileIteratorTensorOpIS1C_S1D_SC_S16_EENS7_ILi64ELi256ELi32EEENS6_4warp35MmaTensorOpMultiplicandTileIteratorINSA_ILi64ELi16EEELNS6_7OperandE0ESC_S16_NSA_ILi16ELi16EEELi1ELi32ELi1EEENSW_INSA_ILi32ELi256EEESC_SE_NSG_INSH_ILi32ELi256EEELi128ESJ_Li8EEESM_Lb0EEENSP_IS1Q_SC_S10_Li1ES1S_Li16EEELSV_1ENS19_6thread21LinearCombinationReluISC_Li4ESC_SC_LNS1V_9ScaleType4KindE2ELNS_15FloatRoundStyleE2EEENS6_11threadblock9MmaPolicyINS1K_11MmaTensorOpIS1C_SC_SR_SC_S10_SC_S16_NS1K_17MmaTensorOpPolicyINST_3MmaIS1D_Li32ESC_S16_SC_NSD_11ColumnMajorESC_S16_NST_13OpMultiplyAddEEENSA_ILi1ELi1EEEEELi1ELb0EbEENSA_ILi0ELi0EEES2C_Li1EEENS22_INS23_IS8_SC_SR_SC_S10_SC_S16_S2A_Li1ELb0EbEES2C_S2C_Li1EEELi3EbEENS19_11threadblock8EpilogueIS1J_S2E_Li1ENS2H_22PredicatedTileIteratorINS2H_26OutputTileOptimalThreadMapINS2H_15OutputTileShapeILi256ELi8ELi1ELi1ELi1EEENS2L_ILi1ELi8ELi1ELi1ELi8EEELi128ELi8ELi16EEESC_Lb0ENSD_9NoPermuteELb0EEENS1B_IS8_S1D_SC_S1F_S16_EENS1H_IS8_S1D_SC_S16_EENS2H_18SharedLoadIteratorINS2O_18CompactedThreadMapESC_Li16EEENS1W_ISC_Li8ESC_SC_LS1Y_1ELS1Z_2EEENSA_ILi0ELi16EEELi1ELi1EEENS21_30GemmIdentityThreadblockSwizzleILi1EEELNS1_8OperatorE0ENS1_17Conv2dProblemSizeEEEEEvNT_6ParamsE)
        /*0014*/ 	.short	0x0160
        /*0016*/ 	.short	0x02a8


	//----- nvinfo : EIATTR_CBANK_PARAM_SIZE
	.align		4
.L_170:
        /*0018*/ 	.byte	0x03, 0x19
        /*001a*/ 	.short	0x02a8


	//----- nvinfo : EIATTR_KPARAM_INFO
	.align		4
        /*001c*/ 	.byte	0x04, 0x17
        /*001e*/ 	.short	(.L_172 - .L_171)
.L_171:
        /*0020*/ 	.word	0x00000000
        /*0024*/ 	.short	0x0000
        /*0026*/ 	.short	0x0000
        /*0028*/ 	.byte	0x00, 0xf0, 0xa1, 0x0a


	//----- nvinfo : EIATTR_MAXREG_COUNT
	.align		4
.L_172:
        /*002c*/ 	.byte	0x03, 0x1b
        /*002e*/ 	.short	0x00ff


	//----- nvinfo : EIATTR_NUM_BARRIERS
	.align		4
        /*0030*/ 	.byte	0x02, 0x4c
        /*0032*/ 	.byte	0x01
	.zero		1


	//----- nvinfo : EIATTR_MERCURY_ISA_VERSION
	.align		4
        /*0034*/ 	.byte	0x03, 0x5f
        /*0036*/ 	.short	0x0000


	//----- nvinfo : EIATTR_COOP_GROUP_MASK_REGIDS
	.align		4
        /*0038*/ 	.byte	0x04, 0x29
        /*003a*/ 	.short	(.L_174 - .L_173)


	//   ....[0]....
.L_173:
        /*003c*/ 	.word	0xffffffff


	//----- nvinfo : EIATTR_COOP_GROUP_INSTR_OFFSETS
	.align		4
.L_174:
        /*0040*/ 	.byte	0x04, 0x28
        /*0042*/ 	.short	(.L_176 - .L_175)


	//   ....[0]....
.L_175:
        /*0044*/ 	.word	0x00001600


	//----- nvinfo : EIATTR_EXIT_INSTR_OFFSETS
	.align		4
.L_176:
        /*0048*/ 	.byte	0x04, 0x1c
        /*004a*/ 	.short	(.L_178 - .L_177)


	//   ....[0]....
.L_177:
        /*004c*/ 	.word	0x000000e0


	//   ....[1]....
        /*0050*/ 	.word	0x00007000


	//   ....[2]....
        /*0054*/ 	.word	0x00007030


	//   ....[3]....
        /*0058*/ 	.word	0x00007060


	//   ....[4]....
        /*005c*/ 	.word	0x00007110


	//----- nvinfo : EIATTR_CTAIDZ_USED
	.align		4
.L_178:
        /*0060*/ 	.byte	0x01, 0x04
	.zero		2


	//----- nvinfo : EIATTR_CRS_STACK_SIZE
	.align		4
        /*0064*/ 	.byte	0x04, 0x1e
        /*0066*/ 	.short	(.L_180 - .L_179)
.L_179:
        /*0068*/ 	.word	0x00000000
.L_180:


//--------------------- .nv.info._ZN7cutlass6KernelINS_4conv6kernel23ImplicitGemmConvolutionINS1_11threadblock22ImplicitGemmMultistageINS_4gemm9GemmShapeILi64ELi128ELi32EEENS4_48Conv2dFpropActivationTileAccessIteratorOptimizedINS_11MatrixShapeILi64ELi32EEENS_6half_tENS_6layout10TensorNHWCENS_9transform29PitchLinearWarpRakedThreadMapINS_16PitchLinearShapeILi32ELi64EEELi64ENSH_ILi4ELi8EEELi8EEENS_12AlignedArrayISC_Li8ELi16EEEEENSF_11threadblock25RegularTileAccessIteratorISB_SC_NSD_37RowMajorTensorOpMultiplicandCrosswiseILi16ELi32EEELi0ESK_Li16EEELNS_4arch14CacheOperation4KindE0ENS4_44Conv2dFpropFilterTileAccessIteratorOptimizedINSA_ILi32ELi128EEESC_SE_NSG_INSH_ILi32ELi128EEELi64ESJ_Li8EEESM_Lb0EEENSP_ISX_SC_NSD_40ColumnMajorTensorOpMultiplicandCrosswiseILi16ELi32EEELi1ESZ_Li16EEELSV_1ENS6_11threadblock9MmaPolicyINS6_4warp11MmaTensorOpINS7_ILi64ELi64ELi32EEESC_SR_SC_S12_SC_NSD_8RowMajorENS16_17MmaTensorOpPolicyINST_3MmaINS7_ILi16ELi8ELi16EEELi32ESC_S19_SC_NSD_11ColumnMajorESC_S19_NST_13OpMultiplyAddEEENSA_ILi1ELi1EEEEELi1ELb0EbEENSA_ILi0ELi0EEES1J_Li1EEELi3EbEENS_8epilogue11threadblock8EpilogueIS8_S1I_Li1ENS1N_22PredicatedTileIteratorINS1N_26OutputTileOptimalThreadMapINS1N_15OutputTileShapeILi128ELi8ELi1ELi1ELi1EEENS1R_ILi1ELi8ELi1ELi1ELi8EEELi64ELi8ELi16EEESC_Lb0ENSD_9NoPermuteELb0EEENS1M_4warp24FragmentIteratorTensorOpIS18_S1C_SC_NS_5ArrayISC_Li4ELb0EEES19_EENS1X_20TileIteratorTensorOpIS18_S1C_SC_S19_EENS1N_18SharedLoadIteratorINS1U_18CompactedThreadMapESC_Li16EEENS1M_6thread21LinearCombinationReluISC_Li8ESC_SC_LNS27_9ScaleType4KindE1ELNS_15FloatRoundStyleE2EEENSA_ILi0ELi16EEELi1ELi1EEENS14_30GemmIdentityThreadblockSwizzleILi1EEELNS1_8OperatorE0ENS1_17Conv2dProblemSizeELNS1_9GroupModeE0EEEEEvNT_6ParamsE --------------------------
	.section	.nv.info._ZN7cutlass6KernelINS_4conv6kernel23ImplicitGemmConvolutionINS1_11threadblock22ImplicitGemmMultistageINS_4gemm9GemmShapeILi64ELi128ELi32EEENS4_48Conv2dFpropActivationTileAccessIteratorOptimizedINS_11MatrixShapeILi64ELi32EEENS_6half_tENS_6layout10TensorNHWCENS_9transform29PitchLinearWarpRakedThreadMapINS_16PitchLinearShapeILi32ELi64EEELi64ENSH_ILi4ELi8EEELi8EEENS_12AlignedArrayISC_Li8ELi16EEEEENSF_11threadblock25RegularTileAccessIteratorISB_SC_NSD_37RowMajorTensorOpMultiplicandCrosswiseILi16ELi32EEELi0ESK_Li16EEELNS_4arch14CacheOperation4KindE0ENS4_44Conv2dFpropFilterTileAccessIteratorOptimizedINSA_ILi32ELi128EEESC_SE_NSG_INSH_ILi32ELi128EEELi64ESJ_Li8EEESM_Lb0EEENSP_ISX_SC_NSD_40ColumnMajorTensorOpMultiplicandCrosswiseILi16ELi32EEELi1ESZ_Li16EEELSV_1ENS6_11threadblock9MmaPolicyINS6_4warp11MmaTensorOpINS7_ILi64ELi64ELi32EEESC_SR_SC_S12_SC_NSD_8RowMajorENS16_17MmaTensorOpPolicyINST_3MmaINS7_ILi16ELi8ELi16EEELi32ESC_S19_SC_NSD_11ColumnMajorESC_S19_NST_13OpMultiplyAddEEENSA_ILi1ELi1EEEEELi1ELb0EbEENSA_ILi0ELi0EEES1J_Li1EEELi3EbEENS_8epilogue11threadblock8EpilogueIS8_S1I_Li1ENS1N_22PredicatedTileIteratorINS1N_26OutputTileOptimalThreadMapINS1N_15OutputTileShapeILi128ELi8ELi1ELi1ELi1EEENS1R_ILi1ELi8ELi1ELi1ELi8EEELi64ELi8ELi16EEESC_Lb0ENSD_9NoPermuteELb0EEENS1M_4warp24FragmentIteratorTensorOpIS18_S1C_SC_NS_5ArrayISC_Li4ELb0EEES19_EENS1X_20TileIteratorTensorOpIS18_S1C_SC_S19_EENS1N_18SharedLoadIteratorINS1U_18CompactedThreadMapESC_Li16EEENS1M_6thread21LinearCombinationReluISC_Li8ESC_SC_LNS27_9ScaleType4KindE1ELNS_15FloatRoundStyleE2EEENSA_ILi0ELi16EEELi1ELi1EEENS14_30GemmIdentityThreadblockSwizzleILi1EEELNS1_8OperatorE0ENS1_17Conv2dProblemSizeELNS1_9GroupModeE0EEEEEvNT_6ParamsE,"",@"SHT_CUDA_INFO"
	.sectionflags	@""
	.align	4


	//----- nvinfo : EIATTR_CUDA_API_VERSION
	.align		4
        /*0000*/ 	.byte	0x04, 0x37
        /*0002*/ 	.short	(.L_182 - .L_181)
.L_181:
        /*0004*/ 	.word	0x00000082


	//----- nvinfo : EIATTR_SW2861232_WAR
	.align		4
.L_182:
        /*0008*/ 	.byte	0x01, 0x35
	.zero		2


	//----- nvinfo : EIATTR_PARAM_CBANK
	.align		4
        /*000c*/ 	.byte	0x04, 0x0a
        /*000e*/ 	.short	(.L_184 - .L_183)
	.align		4
.L_183:
        /*0010*/ 	.word	index@(.nv.constant0._ZN7cutlass6KernelINS_4conv6kernel23ImplicitGemmConvolutionINS1_11threadblock22ImplicitGemmMultistageINS_4gemm9GemmShapeILi64ELi128ELi32EEENS4_48Conv2dFpropActivationTileAccessIteratorOptimizedINS_11MatrixShapeILi64ELi32EEENS_6half_tENS_6layout10TensorNHWCENS_9transform29PitchLinearWarpRakedThreadMapINS_16PitchLinearShapeILi32ELi64EEELi64ENSH_ILi4ELi8EEELi8EEENS_12AlignedArrayISC_Li8ELi16EEEEENSF_11threadblock25RegularTileAccessIteratorISB_SC_NSD_37RowMajorTensorOpMultiplicandCrosswiseILi16ELi32EEELi0ESK_Li16EEELNS_4arch14CacheOperation4KindE0ENS4_44Conv2dFpropFilterTileAccessIteratorOptimizedINSA_ILi32ELi128EEESC_SE_NSG_INSH_ILi32ELi128EEELi64ESJ_Li8EEESM_Lb0EEENSP_ISX_SC_NSD_40ColumnMajorTensorOpMultiplicandCrosswiseILi16ELi32EEELi1ESZ_Li16EEELSV_1ENS6_11threadblock9MmaPolicyINS6_4warp11MmaTensorOpINS7_ILi64ELi64ELi32EEESC_SR_SC_S12_SC_NSD_8RowMajorENS16_17MmaTensorOpPolicyINST_3MmaINS7_ILi16ELi8ELi16EEELi32ESC_S19_SC_NSD_11ColumnMajorESC_S19_NST_13OpMultiplyAddEEENSA_ILi1ELi1EEEEELi1ELb0EbEENSA_ILi0ELi0EEES1J_Li1EEELi3EbEENS_8epilogue11threadblock8EpilogueIS8_S1I_Li1ENS1N_22PredicatedTileIteratorINS1N_26OutputTileOptimalThreadMapINS1N_15OutputTileShapeILi128ELi8ELi1ELi1ELi1EEENS1R_ILi1ELi8ELi1ELi1ELi8EEELi64ELi8ELi16EEESC_Lb0ENSD_9NoPermuteELb0EEENS1M_4warp24FragmentIteratorTensorOpIS18_S1C_SC_NS_5ArrayISC_Li4ELb0EEES19_EENS1X_20TileIteratorTensorOpIS18_S1C_SC_S19_EENS1N_18SharedLoadIteratorINS1U_18CompactedThreadMapESC_Li16EEENS1M_6thread21LinearCombinationReluISC_Li8ESC_SC_LNS27_9ScaleType4KindE1ELNS_15FloatRoundStyleE2EEENSA_ILi0ELi16EEELi1ELi1EEENS14_30GemmIdentityThreadblockSwizzleILi1EEELNS1_8OperatorE0ENS1_17Conv2dProblemSizeELNS1_9GroupModeE0EEEEEvNT_6ParamsE)
        /*0014*/ 	.short	0x0160
        /*0016*/ 	.short	0x01b0


	//----- nvinfo : EIATTR_CBANK_PARAM_SIZE
	.align		4
.L_184:
        /*0018*/ 	.byte	0x03, 0x19
        /*001a*/ 	.short	0x01b0


	//----- nvinfo : EIATTR_KPARAM_INFO
	.align		4
        /*001c*/ 	.byte	0x04, 0x17
        /*001e*/ 	.short	(.L_186 - .L_185)
.L_185:
        /*0020*/ 	.word	0x00000000
        /*0024*/ 	.short	0x0000
        /*0026*/ 	.short	0x0000
        /*0028*/ 	.byte	0x00, 0xf0, 0xc1, 0x06


	//----- nvinfo : EIATTR_MAXREG_COUNT
	.align		4
.L_186:
        /*002c*/ 	.byte	0x03, 0x1b
        /*002e*/ 	.short	0x00ff


	//----- nvinfo : EIATTR_NUM_BARRIERS
	.align		4
        /*0030*/ 	.byte	0x02, 0x4c
        /*0032*/ 	.byte	0x01
	.zero		1


	//----- nvinfo : EIATTR_MERCURY_ISA_VERSION
	.align		4
        /*0034*/ 	.byte	0x03, 0x5f
        /*0036*/ 	.short	0x0000


	//----- nvinfo : EIATTR_COOP_GROUP_MASK_REGIDS
	.align		4
        /*0038*/ 	.byte	0x04, 0x29
        /*003a*/ 	.short	(.L_188 - .L_187)


	//   ....[0]....
.L_187:
        /*003c*/ 	.word	0xffffffff


	//----- nvinfo : EIATTR_COOP_GROUP_INSTR_OFFSETS
	.align		4
.L_188:
        /*0040*/ 	.byte	0x04, 0x28
        /*0042*/ 	.short	(.L_190 - .L_189)


	//   ....[0]....
.L_189:
        /*0044*/ 	.word	0x00000f50


	//----- nvinfo : EIATTR_EXIT_INSTR_OFFSETS
	.align		4
.L_190:
        /*0048*/ 	.byte	0x04, 0x1c
        /*004a*/ 	.short	(.L_192 - .L_191)


	//   ....[0]....
.L_191:
        /*004c*/ 	.word	0x000000b0


	//   ....[1]....
        /*0050*/ 	.word	0x00006000


	//   ....[2]....
        /*0054*/ 	.word	0x00006030


	//   ....[3]....
        /*0058*/ 	.word	0x00006060


	//   ....[4]....
        /*005c*/ 	.word	0x00006110


	//----- nvinfo : EIATTR_CTAIDZ_USED
	.align		4
.L_192:
        /*0060*/ 	.byte	0x01, 0x04
	.zero		2


	//----- nvinfo : EIATTR_CRS_STACK_SIZE
	.align		4
        /*0064*/ 	.byte	0x04, 0x1e
        /*0066*/ 	.short	(.L_194 - .L_193)
.L_193:
        /*0068*/ 	.word	0x00000000
.L_194:


//--------------------- .nv.info._ZN7cutlass6KernelINS_4conv6kernel23ImplicitGemmConvolutionINS1_11threadblock22ImplicitGemmMultistageINS_4gemm9GemmShapeILi64ELi64ELi32EEENS4_48Conv2dFpropActivationTileAccessIteratorOptimizedINS_11MatrixShapeILi64ELi32EEENS_6half_tENS_6layout10TensorNHWCENS_9transform29PitchLinearWarpRakedThreadMapINS_16PitchLinearShapeILi32ELi64EEELi128ENSH_ILi4ELi8EEELi8EEENS_12AlignedArrayISC_Li8ELi16EEEEENSF_11threadblock25RegularTileAccessIteratorISB_SC_NSD_37RowMajorTensorOpMultiplicandCrosswiseILi16ELi32EEELi0ESK_Li16EEELNS_4arch14CacheOperation4KindE0ENS4_44Conv2dFpropFilterTileAccessIteratorOptimizedINSA_ILi32ELi64EEESC_SE_SK_SM_Lb0EEENSP_ISX_SC_NSD_40ColumnMajorTensorOpMultiplicandCrosswiseILi16ELi32EEELi1ESK_Li16EEELSV_1ENS6_11threadblock9MmaPolicyINS6_4warp11MmaTensorOpINS7_ILi32ELi32ELi32EEESC_SR_SC_S10_SC_NSD_8RowMajorENS14_17MmaTensorOpPolicyINST_3MmaINS7_ILi16ELi8ELi16EEELi32ESC_S17_SC_NSD_11ColumnMajorESC_S17_NST_13OpMultiplyAddEEENSA_ILi1ELi1EEEEELi1ELb0EbEENSA_ILi0ELi0EEES1H_Li1EEELi3EbEENS_8epilogue11threadblock8EpilogueIS8_S1G_Li1ENS1L_22PredicatedTileIteratorINS1L_26OutputTileOptimalThreadMapINS1L_15OutputTileShapeILi64ELi8ELi2ELi1ELi1EEENS1P_ILi1ELi4ELi1ELi1ELi4EEELi128ELi8ELi16EEESC_Lb0ENSD_9NoPermuteELb0EEENS1K_4warp24FragmentIteratorTensorOpIS16_S1A_SC_NS_5ArrayISC_Li4ELb0EEES17_EENS1V_20TileIteratorTensorOpIS16_S1A_SC_S17_EENS1L_18SharedLoadIteratorINS1S_18CompactedThreadMapESC_Li16EEENS1K_6thread21LinearCombinationReluISC_Li8ESC_SC_LNS25_9ScaleType4KindE1ELNS_15FloatRoundStyleE2EEENSA_ILi0ELi16EEELi1ELi1EEENS12_30GemmIdentityThreadblockSwizzleILi1EEELNS1_8OperatorE0ENS1_17Conv2dProblemSizeELNS1_9GroupModeE0EEEEEvNT_6ParamsE --------------------------
	.section	.nv.info._ZN7cutlass6KernelINS_4conv6kernel23ImplicitGemmConvolutionINS1_11threadblock22ImplicitGemmMultistageINS_4gemm9GemmShapeILi64ELi64ELi32EEENS4_48Conv2dFpropActivationTileAccessIteratorOptimizedINS_11MatrixShapeILi64ELi32EEENS_6half_tENS_6layout10TensorNHWCENS_9transform29PitchLinearWarpRakedThreadMapINS_16PitchLinearShapeILi32ELi64EEELi128ENSH_ILi4ELi8EEELi8EEENS_12AlignedArrayISC_Li8ELi16EEEEENSF_11threadblock25RegularTileAccessIteratorISB_SC_NSD_37RowMajorTensorOpMultiplicandCrosswiseILi16ELi32EEELi0ESK_Li16EEELNS_4arch14CacheOperation4KindE0ENS4_44Conv2dFpropFilterTileAccessIteratorOptimizedINSA_ILi32ELi64EEESC_SE_SK_SM_Lb0EEENSP_ISX_SC_NSD_40ColumnMajorTensorOpMultiplicandCrosswiseILi16ELi32EEELi1ESK_Li16EEELSV_1ENS6_11threadblock9MmaPolicyINS6_4warp11MmaTensorOpINS7_ILi32ELi32ELi32EEESC_SR_SC_S10_SC_NSD_8RowMajorENS14_17MmaTensorOpPolicyINST_3MmaINS7_ILi16ELi8ELi16EEELi32ESC_S17_SC_NSD_11ColumnMajorESC_S17_NST_13OpMultiplyAddEEENSA_ILi1ELi1EEEEELi1ELb0EbEENSA_ILi0ELi0EEES1H_Li1EEELi3EbEENS_8epilogue11threadblock8EpilogueIS8_S1G_Li1ENS1L_22PredicatedTileIteratorINS1L_26OutputTileOptimalThreadMapINS1L_15OutputTileShapeILi64ELi8ELi2ELi1ELi1EEENS1P_ILi1ELi4ELi1ELi1ELi4EEELi128ELi8ELi16EEESC_Lb0ENSD_9NoPermuteELb0EEENS1K_4warp24FragmentIteratorTensorOpIS16_S1A_SC_NS_5ArrayISC_Li4ELb0EEES17_EENS1V_20TileIteratorTensorOpIS16_S1A_SC_S17_EENS1L_18SharedLoadIteratorINS1S_18CompactedThreadMapESC_Li16EEENS1K_6thread21LinearCombinationReluISC_Li8ESC_SC_LNS25_9ScaleType4KindE1ELNS_15FloatRoundStyleE2EEENSA_ILi0ELi16EEELi1ELi1EEENS12_30GemmIdentityThreadblockSwizzleILi1EEELNS1_8OperatorE0ENS1_17Conv2dProblemSizeELNS1_9GroupModeE0EEEEEvNT_6ParamsE,"",@"SHT_CUDA_INFO"
	.sectionflags	@""
	.align	4


	//----- nvinfo : EIATTR_CUDA_API_VERSION
	.align		4
        /*0000*/ 	.byte	0x04, 0x37
        /*0002*/ 	.short	(.L_196 - .L_195)
.L_195:
        /*0004*/ 	.word	0x00000082


	//----- nvinfo : EIATTR_SW2861232_WAR
	.align		4
.L_196:
        /*0008*/ 	.byte	0x01, 0x35
	.zero		2


	//----- nvinfo : EIATTR_PARAM_CBANK
	.align		4
        /*000c*/ 	.byte	0x04, 0x0a
        /*000e*/ 	.short	(.L_198 - .L_197)
	.align		4
.L_197:
        /*0010*/ 	.word	index@(.nv.constant0._ZN7cutlass6KernelINS_4conv6kernel23ImplicitGemmConvolutionINS1_11threadblock22ImplicitGemmMultistageINS_4gemm9GemmShapeILi64ELi64ELi32EEENS4_48Conv2dFpropActivationTileAccessIteratorOptimizedINS_11MatrixShapeILi64ELi32EEENS_6half_tENS_6layout10TensorNHWCENS_9transform29PitchLinearWarpRakedThreadMapINS_16PitchLinearShapeILi32ELi64EEELi128ENSH_ILi4ELi8EEELi8EEENS_12AlignedArrayISC_Li8ELi16EEEEENSF_11threadblock25RegularTileAccessIteratorISB_SC_NSD_37RowMajorTensorOpMultiplicandCrosswiseILi16ELi32EEELi0ESK_Li16EEELNS_4arch14CacheOperation4KindE0ENS4_44Conv2dFpropFilterTileAccessIteratorOptimizedINSA_ILi32ELi64EEESC_SE_SK_SM_Lb0EEENSP_ISX_SC_NSD_40ColumnMajorTensorOpMultiplicandCrosswiseILi16ELi32EEELi1ESK_Li16EEELSV_1ENS6_11threadblock9MmaPolicyINS6_4warp11MmaTensorOpINS7_ILi32ELi32ELi32EEESC_SR_SC_S10_SC_NSD_8RowMajorENS14_17MmaTensorOpPolicyINST_3MmaINS7_ILi16ELi8ELi16EEELi32ESC_S17_SC_NSD_11ColumnMajorESC_S17_NST_13OpMultiplyAddEEENSA_ILi1ELi1EEEEELi1ELb0EbEENSA_ILi0ELi0EEES1H_Li1EEELi3EbEENS_8epilogue11threadblock8EpilogueIS8_S1G_Li1ENS1L_22PredicatedTileIteratorINS1L_26OutputTileOptimalThreadMapINS1L_15OutputTileShapeILi64ELi8ELi2ELi1ELi1EEENS1P_ILi1ELi4ELi1ELi1ELi4EEELi128ELi8ELi16EEESC_Lb0ENSD_9NoPermuteELb0EEENS1K_4warp24FragmentIteratorTensorOpIS16_S1A_SC_NS_5ArrayISC_Li4ELb0EEES17_EENS1V_20TileIteratorTensorOpIS16_S1A_SC_S17_EENS1L_18SharedLoadIteratorINS1S_18CompactedThreadMapESC_Li16EEENS1K_6thread21LinearCombinationReluISC_Li8ESC_SC_LNS25_9ScaleType4KindE1ELNS_15FloatRoundStyleE2EEENSA_ILi0ELi16EEELi1ELi1EEENS12_30GemmIdentityThreadblockSwizzleILi1EEELNS1_8OperatorE0ENS1_17Conv2dProblemSizeELNS1_9GroupModeE0EEEEEvNT_6ParamsE)
        /*0014*/ 	.short	0x0160
        /*0016*/ 	.short	0x01b0


	//----- nvinfo : EIATTR_CBANK_PARAM_SIZE
	.align		4
.L_198:
        /*0018*/ 	.byte	0x03, 0x19
        /*001a*/ 	.short	0x01b0


	//----- nvinfo : EIATTR_KPARAM_INFO
	.align		4
        /*001c*/ 	.byte	0x04, 0x17
        /*001e*/ 	.short	(.L_200 - .L_199)
.L_199:
        /*0020*/ 	.word	0x00000000
        /*0024*/ 	.short	0x0000
        /*0026*/ 	.short	0x0000
        /*0028*/ 	.byte	0x00, 0xf0, 0xc1, 0x06


	//----- nvinfo : EIATTR_MAXREG_COUNT
	.align		4
.L_200:
        /*002c*/ 	.byte	0x03, 0x1b
        /*002e*/ 	.short	0x00ff


	//----- nvinfo : EIATTR_NUM_BARRIERS
	.align		4
        /*0030*/ 	.byte	0x02, 0x4c
        /*0032*/ 	.byte	0x01
	.zero		1


	//----- nvinfo : EIATTR_MERCURY_ISA_VERSION
	.align		4
        /*0034*/ 	.byte	0x03, 0x5f
        /*0036*/ 	.short	0x0000


	//----- nvinfo : EIATTR_COOP_GROUP_MASK_REGIDS
	.align		4
        /*0038*/ 	.byte	0x04, 0x29
        /*003a*/ 	.short	(.L_202 - .L_201)


	//   ....[0]....
.L_201:
        /*003c*/ 	.word	0xffffffff


	//----- nvinfo : EIATTR_COOP_GROUP_INSTR_OFFSETS
	.align		4
.L_202:
        /*0040*/ 	.byte	0x04, 0x28
        /*0042*/ 	.short	(.L_204 - .L_203)


	//   ....[0]....
.L_203:
        /*0044*/ 	.word	0x00000c20


	//----- nvinfo : EIATTR_EXIT_INSTR_OFFSETS
	.align		4
.L_204:
        /*0048*/ 	.byte	0x04, 0x1c
        /*004a*/ 	.short	(.L_206 - .L_205)


	//   ....[0]....
.L_205:
        /*004c*/ 	.word	0x000000b0


	//   ....[1]....
        /*0050*/ 	.word	0x00003470


	//   ....[2]....
        /*0054*/ 	.word	0x000034a0


	//   ....[3]....
        /*0058*/ 	.word	0x00003500


	//   ....[4]....
        /*005c*/ 	.word	0x00003580


	//----- nvinfo : EIATTR_CTAIDZ_USED
	.align		4
.L_206:
        /*0060*/ 	.byte	0x01, 0x04
	.zero		2


	//----- nvinfo : EIATTR_CRS_STACK_SIZE
	.align		4
        /*0064*/ 	.byte	0x04, 0x1e
        /*0066*/ 	.short	(.L_208 - .L_207)
.L_207:
        /*0068*/ 	.word	0x00000000
.L_208:


//--------------------- .nv.callgraph             --------------------------
	.section	.nv.callgraph,"",@"SHT_CUDA_CALLGRAPH"
	.align	4
	.sectionentsize	8
	.align		4
        /*0000*/ 	.word	0x00000000
	.align		4
        /*0004*/ 	.word	0xffffffff
	.align		4
        /*0008*/ 	.word	0x00000000
	.align		4
        /*000c*/ 	.word	0xfffffffe
	.align		4
        /*0010*/ 	.word	0x00000000
	.align		4
        /*0014*/ 	.word	0xfffffffd
	.align		4
        /*0018*/ 	.word	0x00000000
	.align		4
        /*001c*/ 	.word	0xfffffffc


//--------------------- .nv.rel.action            --------------------------
	.section	.nv.rel.action,"",@"SHT_CUDA_RELOCINFO"
	.align	8
	.sectionentsize	8
        /*0000*/ 	.byte	0x73, 0x00, 0x00, 0x00, 0x00, 0x00, 0x00, 0x00, 0x00, 0x00, 0x00, 0x11, 0x25, 0x00, 0x05, 0x36


//--------------------- .nv.constant4             --------------------------
	.section	.nv.constant4,"a",@progbits
	.align	8
	.align		8
.nv.constant4:
        /*0000*/ 	.dword	_ZN34_INTERNAL_b4be42ea_4_k_cu_371cd5504cuda3std3__45__cpo5beginE
	.align		8
        /*0008*/ 	.dword	_ZN34_INTERNAL_b4be42ea_4_k_cu_371cd5504cuda3std3__45__cpo3endE
	.align		8
        /*0010*/ 	.dword	_ZN34_INTERNAL_b4be42ea_4_k_cu_371cd5504cuda3std3__45__cpo6cbeginE
	.align		8
        /*0018*/ 	.dword	_ZN34_INTERNAL_b4be42ea_4_k_cu_371cd5504cuda3std3__45__cpo4cendE
	.align		8
        /*0020*/ 	.dword	_ZN34_INTERNAL_b4be42ea_4_k_cu_371cd5504cuda3std3__436_GLOBAL__N__b4be42ea_4_k_cu_371cd5506ignoreE
	.align		8
        /*0028*/ 	.dword	_ZN34_INTERNAL_b4be42ea_4_k_cu_371cd5504cuda3std3__419piecewise_constructE
	.align		8
        /*0030*/ 	.dword	_ZN34_INTERNAL_b4be42ea_4_k_cu_371cd5504cuda3std3__48in_placeE
	.align		8
        /*0038*/ 	.dword	_ZN34_INTERNAL_b4be42ea_4_k_cu_371cd5504cuda3std6ranges3__45__cpo4swapE
	.align		8
        /*0040*/ 	.dword	_ZN34_INTERNAL_b4be42ea_4_k_cu_371cd5504cuda3std6ranges3__45__cpo9iter_moveE
	.align		8
        /*0048*/ 	.dword	_ZN34_INTERNAL_b4be42ea_4_k_cu_371cd5504cute7productE
	.align		8
        /*0050*/ 	.dword	_ZN34_INTERNAL_b4be42ea_4_k_cu_371cd5504cute1_E


//--------------------- .nv.constant0._ZN7cutlass9reference6device6kernel21TensorScaleBiasConv2dINS_9TensorRefINS_6half_tENS_6layout10TensorNHWCEEES8_S5_NS4_IS5_NS6_8RowMajorEEENS_16NumericConverterIS5_S5_LNS_15FloatRoundStyleE2EEELi4ELi4ELi16ELi8EEEvNS_4conv17Conv2dProblemSizeET_T0_T1_T2_SJ_ --------------------------
	.section	.nv.constant0._ZN7cutlass9reference6device6kernel21TensorScaleBiasConv2dINS_9TensorRefINS_6half_tENS_6layout10TensorNHWCEEES8_S5_NS4_IS5_NS6_8RowMajorEEENS_16NumericConverterIS5_S5_LNS_15FloatRoundStyleE2EEELi4ELi4ELi16ELi8EEEvNS_4conv17Conv2dProblemSizeET_T0_T1_T2_SJ_,"a",@progbits
	.sectionflags	@""
	.align	4
.nv.constant0._ZN7cutlass9reference6device6kernel21TensorScaleBiasConv2dINS_9TensorRefINS_6half_tENS_6layout10TensorNHWCEEES8_S5_NS4_IS5_NS6_8RowMajorEEENS_16NumericConverterIS5_S5_LNS_15FloatRoundStyleE2EEELi4ELi4ELi16ELi8EEEvNS_4conv17Conv2dProblemSizeET_T0_T1_T2_SJ_:
	.zero		512


//--------------------- .nv.constant0._ZN7cutlass9reference6device6kernel13TensorForEachINS1_6detail14TensorReLuFuncINS_6half_tENS_6layout10TensorNHWCEEELi4ENS9_6ParamsEEEvNS_5CoordIXT0_EilEET1_ --------------------------
	.section	.nv.constant0._ZN7cutlass9reference6device6kernel13TensorForEachINS1_6detail14TensorReLuFuncINS_6half_tENS_6layout10TensorNHWCEEELi4ENS9_6ParamsEEEvNS_5CoordIXT0_EilEET1_,"a",@progbits
	.sectionflags	@""
	.align	4
.nv.constant0._ZN7cutlass9reference6device6kernel13TensorForEachINS1_6detail14TensorReLuFuncINS_6half_tENS_6layout10TensorNHWCEEELi4ENS9_6ParamsEEEvNS_5CoordIXT0_EilEET1_:
	.zero		416


//--------------------- .nv.constant0._ZN7cutlass9reference6device6kernel11Conv2dWgradINS_6half_tENS_6layout10TensorNHWCES4_S6_S4_S6_S4_S4_NS_16NumericConverterIS4_S4_LNS_15FloatRoundStyleE2EEENS_12multiply_addIS4_S4_S4_EELi2ELi4ELi8ELi16EEEvNS_4conv17Conv2dProblemSizeENS_9TensorRefIT_T0_EENSE_IT1_T2_EENSE_IT3_T4_EESN_T5_SO_ --------------------------
	.section	.nv.constant0._ZN7cutlass9reference6device6kernel11Conv2dWgradINS_6half_tENS_6layout10TensorNHWCES4_S6_S4_S6_S4_S4_NS_16NumericConverterIS4_S4_LNS_15FloatRoundStyleE2EEENS_12multiply_addIS4_S4_S4_EELi2ELi4ELi8ELi16EEEvNS_4conv17Conv2dProblemSizeENS_9TensorRefIT_T0_EENSE_IT1_T2_EENSE_IT3_T4_EESN_T5_SO_,"a",@progbits
	.sectionflags	@""
	.align	4
.nv.constant0._ZN7cutlass9reference6device6kernel11Conv2dWgradINS_6half_tENS_6layout10TensorNHWCES4_S6_S4_S6_S4_S4_NS_16NumericConverterIS4_S4_LNS_15FloatRoundStyleE2EEENS_12multiply_addIS4_S4_S4_EELi2ELi4ELi8ELi16EEEvNS_4conv17Conv2dProblemSizeENS_9TensorRefIT_T0_EENSE_IT1_T2_EENSE_IT3_T4_EESN_T5_SO_:
	.zero		524


//--------------------- .nv.constant0._ZN7cutlass9reference6device6kernel11Conv2dDgradINS_6half_tENS_6layout10TensorNHWCES4_S6_S4_S6_S4_S4_NS_16NumericConverterIS4_S4_LNS_15FloatRoundStyleE2EEENS_12multiply_addIS4_S4_S4_EELi2ELi4ELi16ELi8EEEvNS_4conv17Conv2dProblemSizeENS_9TensorRefIT_T0_EENSE_IT1_T2_EENSE_IT3_T4_EESN_T5_SO_ --------------------------
	.section	.nv.constant0._ZN7cutlass9reference6device6kernel11Conv2dDgradINS_6half_tENS_6layout10TensorNHWCES4_S6_S4_S6_S4_S4_NS_16NumericConverterIS4_S4_LNS_15FloatRoundStyleE2EEENS_12multiply_addIS4_S4_S4_EELi2ELi4ELi16ELi8EEEvNS_4conv17Conv2dProblemSizeENS_9TensorRefIT_T0_EENSE_IT1_T2_EENSE_IT3_T4_EESN_T5_SO_,"a",@progbits
	.sectionflags	@""
	.align	4
.nv.constant0._ZN7cutlass9reference6device6kernel11Conv2dDgradINS_6half_tENS_6layout10TensorNHWCES4_S6_S4_S6_S4_S4_NS_16NumericConverterIS4_S4_LNS_15FloatRoundStyleE2EEENS_12multiply_addIS4_S4_S4_EELi2ELi4ELi16ELi8EEEvNS_4conv17Conv2dProblemSizeENS_9TensorRefIT_T0_EENSE_IT1_T2_EENSE_IT3_T4_EESN_T5_SO_:
	.zero		524


//--------------------- .nv.constant0._ZN7cutlass9reference6device6kernel11Conv2dFpropINS_6half_tENS_6layout10TensorNHWCES4_S6_S4_S6_S4_S4_NS_16NumericConverterIS4_S4_LNS_15FloatRoundStyleE2EEENS_12multiply_addIS4_S4_S4_EELi4ELi4ELi16ELi8EEEvNS_4conv17Conv2dProblemSizeENS_9TensorRefIT_T0_EENSE_IT1_T2_EENSE_IT3_T4_EESN_T5_SO_ --------------------------
	.section	.nv.constant0._ZN7cutlass9reference6device6kernel11Conv2dFpropINS_6half_tENS_6layout10TensorNHWCES4_S6_S4_S6_S4_S4_NS_16NumericConverterIS4_S4_LNS_15FloatRoundStyleE2EEENS_12multiply_addIS4_S4_S4_EELi4ELi4ELi16ELi8EEEvNS_4conv17Conv2dProblemSizeENS_9TensorRefIT_T0_EENSE_IT1_T2_EENSE_IT3_T4_EESN_T5_SO_,"a",@progbits
	.sectionflags	@""
	.align	4
.nv.constant0._ZN7cutlass9reference6device6kernel11Conv2dFpropINS_6half_tENS_6layout10TensorNHWCES4_S6_S4_S6_S4_S4_NS_16NumericConverterIS4_S4_LNS_15FloatRoundStyleE2EEENS_12multiply_addIS4_S4_S4_EELi4ELi4ELi16ELi8EEEvNS_4conv17Conv2dProblemSizeENS_9TensorRefIT_T0_EENSE_IT1_T2_EENSE_IT3_T4_EESN_T5_SO_:
	.zero		524


//--------------------- .nv.constant2._ZN7cutlass6KernelINS_4conv6kernel26B2bImplicitGemmConvolutionINS1_11threadblock40B2bImplicitGemmMultistageSmemAccumulatorINS_4gemm9GemmShapeILi64ELi64ELi32EEENS4_48Conv2dFpropActivationTileAccessIteratorOptimizedINS_11MatrixShapeILi64ELi32EEENS_6half_tENS_6layout10TensorNHWCENS_9transform29PitchLinearWarpRakedThreadMapINS_16PitchLinearShapeILi32ELi64EEELi128ENSH_ILi4ELi8EEELi8EEENS_12AlignedArrayISC_Li8ELi16EEEEENSF_11threadblock25RegularTileAccessIteratorISB_SC_NSD_37RowMajorTensorOpMultiplicandCrosswiseILi16ELi32EEELi0ESK_Li16EEELNS_4arch14CacheOperation4KindE0ENS4_44Conv2dFpropFilterTileAccessIteratorOptimizedINSA_ILi32ELi64EEESC_SE_SK_SM_Lb0EEENSP_ISX_SC_NSD_40ColumnMajorTensorOpMultiplicandCrosswiseILi16ELi32EEELi1ESK_Li16EEELSV_1ENSO_14VectorIteratorINSO_30PredicatedVectorAccessIteratorINSA_ILi64ELi64EEENSA_ILi32ELi32EEESC_NSD_8RowMajorELi2ELb0EEEEENS_8epilogue4warp24FragmentIteratorTensorOpINS7_ILi32ELi32ELi32EEENS7_ILi16ELi8ELi16EEESC_NS_5ArrayISC_Li4ELb0EEES16_EENS1A_20TileIteratorTensorOpIS1C_S1D_SC_S16_EENS7_ILi64ELi256ELi32EEENS6_4warp35MmaTensorOpMultiplicandTileIteratorINSA_ILi64ELi16EEELNS6_7OperandE0ESC_S16_NSA_ILi16ELi16EEELi1ELi32ELi1EEENSW_INSA_ILi32ELi256EEESC_SE_NSG_INSH_ILi32ELi256EEELi128ESJ_Li8EEESM_Lb0EEENSP_IS1Q_SC_S10_Li1ES1S_Li16EEELSV_1ENS19_6thread21LinearCombinationReluISC_Li4ESC_SC_LNS1V_9ScaleType4KindE2ELNS_15FloatRoundStyleE2EEENS6_11threadblock9MmaPolicyINS1K_11MmaTensorOpIS1C_SC_SR_SC_S10_SC_S16_NS1K_17MmaTensorOpPolicyINST_3MmaIS1D_Li32ESC_S16_SC_NSD_11ColumnMajorESC_S16_NST_13OpMultiplyAddEEENSA_ILi1ELi1EEEEELi1ELb0EbEENSA_ILi0ELi0EEES2C_Li1EEENS22_INS23_IS8_SC_SR_SC_S10_SC_S16_S2A_Li1ELb0EbEES2C_S2C_Li1EEELi3EbEENS19_11threadblock8EpilogueIS1J_S2E_Li1ENS2H_22PredicatedTileIteratorINS2H_26OutputTileOptimalThreadMapINS2H_15OutputTileShapeILi256ELi8ELi1ELi1ELi1EEENS2L_ILi1ELi8ELi1ELi1ELi8EEELi128ELi8ELi16EEESC_Lb0ENSD_9NoPermuteELb0EEENS1B_IS8_S1D_SC_S1F_S16_EENS1H_IS8_S1D_SC_S16_EENS2H_18SharedLoadIteratorINS2O_18CompactedThreadMapESC_Li16EEENS1W_ISC_Li8ESC_SC_LS1Y_1ELS1Z_2EEENSA_ILi0ELi16EEELi1ELi1EEENS21_30GemmIdentityThreadblockSwizzleILi1EEELNS1_8OperatorE0ENS1_17Conv2dProblemSizeEEEEEvNT_6ParamsE --------------------------
	.section	.nv.constant2._ZN7cutlass6KernelINS_4conv6kernel26B2bImplicitGemmConvolutionINS1_11threadblock40B2bImplicitGemmMultistageSmemAccumulatorINS_4gemm9GemmShapeILi64ELi64ELi32EEENS4_48Conv2dFpropActivationTileAccessIteratorOptimizedINS_11MatrixShapeILi64ELi32EEENS_6half_tENS_6layout10TensorNHWCENS_9transform29PitchLinearWarpRakedThreadMapINS_16PitchLinearShapeILi32ELi64EEELi128ENSH_ILi4ELi8EEELi8EEENS_12AlignedArrayISC_Li8ELi16EEEEENSF_11threadblock25RegularTileAccessIteratorISB_SC_NSD_37RowMajorTensorOpMultiplicandCrosswiseILi16ELi32EEELi0ESK_Li16EEELNS_4arch14CacheOperation4KindE0ENS4_44Conv2dFpropFilterTileAccessIteratorOptimizedINSA_ILi32ELi64EEESC_SE_SK_SM_Lb0EEENSP_ISX_SC_NSD_40ColumnMajorTensorOpMultiplicandCrosswiseILi16ELi32EEELi1ESK_Li16EEELSV_1ENSO_14VectorIteratorINSO_30PredicatedVectorAccessIteratorINSA_ILi64ELi64EEENSA_ILi32ELi32EEESC_NSD_8RowMajorELi2ELb0EEEEENS_8epilogue4warp24FragmentIteratorTensorOpINS7_ILi32ELi32ELi32EEENS7_ILi16ELi8ELi16EEESC_NS_5ArrayISC_Li4ELb0EEES16_EENS1A_20TileIteratorTensorOpIS1C_S1D_SC_S16_EENS7_ILi64ELi256ELi32EEENS6_4warp35MmaTensorOpMultiplicandTileIteratorINSA_ILi64ELi16EEELNS6_7OperandE0ESC_S16_NSA_ILi16ELi16EEELi1ELi32ELi1EEENSW_INSA_ILi32ELi256EEESC_SE_NSG_INSH_ILi32ELi256EEELi128ESJ_Li8EEESM_Lb0EEENSP_IS1Q_SC_S10_Li1ES1S_Li16EEELSV_1ENS19_6thread21LinearCombinationReluISC_Li4ESC_SC_LNS1V_9ScaleType4KindE2ELNS_15FloatRoundStyleE2EEENS6_11threadblock9MmaPolicyINS1K_11MmaTensorOpIS1C_SC_SR_SC_S10_SC_S16_NS1K_17MmaTensorOpPolicyINST_3MmaIS1D_Li32ESC_S16_SC_NSD_11ColumnMajorESC_S16_NST_13OpMultiplyAddEEENSA_ILi1ELi1EEEEELi1ELb0EbEENSA_ILi0ELi0EEES2C_Li1EEENS22_INS23_IS8_SC_SR_SC_S10_SC_S16_S2A_Li1ELb0EbEES2C_S2C_Li1EEELi3EbEENS19_11threadblock8EpilogueIS1J_S2E_Li1ENS2H_22PredicatedTileIteratorINS2H_26OutputTileOptimalThreadMapINS2H_15OutputTileShapeILi256ELi8ELi1ELi1ELi1EEENS2L_ILi1ELi8ELi1ELi1ELi8EEELi128ELi8ELi16EEESC_Lb0ENSD_9NoPermuteELb0EEENS1B_IS8_S1D_SC_S1F_S16_EENS1H_IS8_S1D_SC_S16_EENS2H_18SharedLoadIteratorINS2O_18CompactedThreadMapESC_Li16EEENS1W_ISC_Li8ESC_SC_LS1Y_1ELS1Z_2EEENSA_ILi0ELi16EEELi1ELi1EEENS21_30GemmIdentityThreadblockSwizzleILi1EEELNS1_8OperatorE0ENS1_17Conv2dProblemSizeEEEEEvNT_6ParamsE,"a",@progbits
	.sectionflags	@""
	.align	4
.nv.constant2._ZN7cutlass6KernelINS_4conv6kernel26B2bImplicitGemmConvolutionINS1_11threadblock40B2bImplicitGemmMultistageSmemAccumulatorINS_4gemm9GemmShapeILi64ELi64ELi32EEENS4_48Conv2dFpropActivationTileAccessIteratorOptimizedINS_11MatrixShapeILi64ELi32EEENS_6half_tENS_6layout10TensorNHWCENS_9transform29PitchLinearWarpRakedThreadMapINS_16PitchLinearShapeILi32ELi64EEELi128ENSH_ILi4ELi8EEELi8EEENS_12AlignedArrayISC_Li8ELi16EEEEENSF_11threadblock25RegularTileAccessIteratorISB_SC_NSD_37RowMajorTensorOpMultiplicandCrosswiseILi16ELi32EEELi0ESK_Li16EEELNS_4arch14CacheOperation4KindE0ENS4_44Conv2dFpropFilterTileAccessIteratorOptimizedINSA_ILi32ELi64EEESC_SE_SK_SM_Lb0EEENSP_ISX_SC_NSD_40ColumnMajorTensorOpMultiplicandCrosswiseILi16ELi32EEELi1ESK_Li16EEELSV_1ENSO_14VectorIteratorINSO_30PredicatedVectorAccessIteratorINSA_ILi64ELi64EEENSA_ILi32ELi32EEESC_NSD_8RowMajorELi2ELb0EEEEENS_8epilogue4warp24FragmentIteratorTensorOpINS7_ILi32ELi32ELi32EEENS7_ILi16ELi8ELi16EEESC_NS_5ArrayISC_Li4ELb0EEES16_EENS1A_20TileIteratorTensorOpIS1C_S1D_SC_S16_EENS7_ILi64ELi256ELi32EEENS6_4warp35MmaTensorOpMultiplicandTileIteratorINSA_ILi64ELi16EEELNS6_7OperandE0ESC_S16_NSA_ILi16ELi16EEELi1ELi32ELi1EEENSW_INSA_ILi32ELi256EEESC_SE_NSG_INSH_ILi32ELi256EEELi128ESJ_Li8EEESM_Lb0EEENSP_IS1Q_SC_S10_Li1ES1S_Li16EEELSV_1ENS19_6thread21LinearCombinationReluISC_Li4ESC_SC_LNS1V_9ScaleType4KindE2ELNS_15FloatRoundStyleE2EEENS6_11threadblock9MmaPolicyINS1K_11MmaTensorOpIS1C_SC_SR_SC_S10_SC_S16_NS1K_17MmaTensorOpPolicyINST_3MmaIS1D_Li32ESC_S16_SC_NSD_11ColumnMajorESC_S16_NST_13OpMultiplyAddEEENSA_ILi1ELi1EEEEELi1ELb0EbEENSA_ILi0ELi0EEES2C_Li1EEENS22_INS23_IS8_SC_SR_SC_S10_SC_S16_S2A_Li1ELb0EbEES2C_S2C_Li1EEELi3EbEENS19_11threadblock8EpilogueIS1J_S2E_Li1ENS2H_22PredicatedTileIteratorINS2H_26OutputTileOptimalThreadMapINS2H_15OutputTileShapeILi256ELi8ELi1ELi1ELi1EEENS2L_ILi1ELi8ELi1ELi1ELi8EEELi128ELi8ELi16EEESC_Lb0ENSD_9NoPermuteELb0EEENS1B_IS8_S1D_SC_S1F_S16_EENS1H_IS8_S1D_SC_S16_EENS2H_18SharedLoadIteratorINS2O_18CompactedThreadMapESC_Li16EEENS1W_ISC_Li8ESC_SC_LS1Y_1ELS1Z_2EEENSA_ILi0ELi16EEELi1ELi1EEENS21_30GemmIdentityThreadblockSwizzleILi1EEELNS1_8OperatorE0ENS1_17Conv2dProblemSizeEEEEEvNT_6ParamsE:
        /*0000*/ 	.byte	0xd0, 0x00, 0x00, 0x00, 0x00, 0x00, 0x00, 0x00


//--------------------- .nv.constant0._ZN7cutlass6KernelINS_4conv6kernel26B2bImplicitGemmConvolutionINS1_11threadblock40B2bImplicitGemmMultistageSmemAccumulatorINS_4gemm9GemmShapeILi64ELi64ELi32EEENS4_48Conv2dFpropActivationTileAccessIteratorOptimizedINS_11MatrixShapeILi64ELi32EEENS_6half_tENS_6layout10TensorNHWCENS_9transform29PitchLinearWarpRakedThreadMapINS_16PitchLinearShapeILi32ELi64EEELi128ENSH_ILi4ELi8EEELi8EEENS_12AlignedArrayISC_Li8ELi16EEEEENSF_11threadblock25RegularTileAccessIteratorISB_SC_NSD_37RowMajorTensorOpMultiplicandCrosswiseILi16ELi32EEELi0ESK_Li16EEELNS_4arch14CacheOperation4KindE0ENS4_44Conv2dFpropFilterTileAccessIteratorOptimizedINSA_ILi32ELi64EEESC_SE_SK_SM_Lb0EEENSP_ISX_SC_NSD_40ColumnMajorTensorOpMultiplicandCrosswiseILi16ELi32EEELi1ESK_Li16EEELSV_1ENSO_14VectorIteratorINSO_30PredicatedVectorAccessIteratorINSA_ILi64ELi64EEENSA_ILi32ELi32EEESC_NSD_8RowMajorELi2ELb0EEEEENS_8epilogue4warp24FragmentIteratorTensorOpINS7_ILi32ELi32ELi32EEENS7_ILi16ELi8ELi16EEESC_NS_5ArrayISC_Li4ELb0EEES16_EENS1A_20TileIteratorTensorOpIS1C_S1D_SC_S16_EENS7_ILi64ELi256ELi32EEENS6_4warp35MmaTensorOpMultiplicandTileIteratorINSA_ILi64ELi16EEELNS6_7OperandE0ESC_S16_NSA_ILi16ELi16EEELi1ELi32ELi1EEENSW_INSA_ILi32ELi256EEESC_SE_NSG_INSH_ILi32ELi256EEELi128ESJ_Li8EEESM_Lb0EEENSP_IS1Q_SC_S10_Li1ES1S_Li16EEELSV_1ENS19_6thread21LinearCombinationReluISC_Li4ESC_SC_LNS1V_9ScaleType4KindE2ELNS_15FloatRoundStyleE2EEENS6_11threadblock9MmaPolicyINS1K_11MmaTensorOpIS1C_SC_SR_SC_S10_SC_S16_NS1K_17MmaTensorOpPolicyINST_3MmaIS1D_Li32ESC_S16_SC_NSD_11ColumnMajorESC_S16_NST_13OpMultiplyAddEEENSA_ILi1ELi1EEEEELi1ELb0EbEENSA_ILi0ELi0EEES2C_Li1EEENS22_INS23_IS8_SC_SR_SC_S10_SC_S16_S2A_Li1ELb0EbEES2C_S2C_Li1EEELi3EbEENS19_11threadblock8EpilogueIS1J_S2E_Li1ENS2H_22PredicatedTileIteratorINS2H_26OutputTileOptimalThreadMapINS2H_15OutputTileShapeILi256ELi8ELi1ELi1ELi1EEENS2L_ILi1ELi8ELi1ELi1ELi8EEELi128ELi8ELi16EEESC_Lb0ENSD_9NoPermuteELb0EEENS1B_IS8_S1D_SC_S1F_S16_EENS1H_IS8_S1D_SC_S16_EENS2H_18SharedLoadIteratorINS2O_18CompactedThreadMapESC_Li16EEENS1W_ISC_Li8ESC_SC_LS1Y_1ELS1Z_2EEENSA_ILi0ELi16EEELi1ELi1EEENS21_30GemmIdentityThreadblockSwizzleILi1EEELNS1_8OperatorE0ENS1_17Conv2dProblemSizeEEEEEvNT_6ParamsE --------------------------
	.section	.nv.constant0._ZN7cutlass6KernelINS_4conv6kernel26B2bImplicitGemmConvolutionINS1_11threadblock40B2bImplicitGemmMultistageSmemAccumulatorINS_4gemm9GemmShapeILi64ELi64ELi32EEENS4_48Conv2dFpropActivationTileAccessIteratorOptimizedINS_11MatrixShapeILi64ELi32EEENS_6half_tENS_6layout10TensorNHWCENS_9transform29PitchLinearWarpRakedThreadMapINS_16PitchLinearShapeILi32ELi64EEELi128ENSH_ILi4ELi8EEELi8EEENS_12AlignedArrayISC_Li8ELi16EEEEENSF_11threadblock25RegularTileAccessIteratorISB_SC_NSD_37RowMajorTensorOpMultiplicandCrosswiseILi16ELi32EEELi0ESK_Li16EEELNS_4arch14CacheOperation4KindE0ENS4_44Conv2dFpropFilterTileAccessIteratorOptimizedINSA_ILi32ELi64EEESC_SE_SK_SM_Lb0EEENSP_ISX_SC_NSD_40ColumnMajorTensorOpMultiplicandCrosswiseILi16ELi32EEELi1ESK_Li16EEELSV_1ENSO_14VectorIteratorINSO_30PredicatedVectorAccessIteratorINSA_ILi64ELi64EEENSA_ILi32ELi32EEESC_NSD_8RowMajorELi2ELb0EEEEENS_8epilogue4warp24FragmentIteratorTensorOpINS7_ILi32ELi32ELi32EEENS7_ILi16ELi8ELi16EEESC_NS_5ArrayISC_Li4ELb0EEES16_EENS1A_20TileIteratorTensorOpIS1C_S1D_SC_S16_EENS7_ILi64ELi256ELi32EEENS6_4warp35MmaTensorOpMultiplicandTileIteratorINSA_ILi64ELi16EEELNS6_7OperandE0ESC_S16_NSA_ILi16ELi16EEELi1ELi32ELi1EEENSW_INSA_ILi32ELi256EEESC_SE_NSG_INSH_ILi32ELi256EEELi128ESJ_Li8EEESM_Lb0EEENSP_IS1Q_SC_S10_Li1ES1S_Li16EEELSV_1ENS19_6thread21LinearCombinationReluISC_Li4ESC_SC_LNS1V_9ScaleType4KindE2ELNS_15FloatRoundStyleE2EEENS6_11threadblock9MmaPolicyINS1K_11MmaTensorOpIS1C_SC_SR_SC_S10_SC_S16_NS1K_17MmaTensorOpPolicyINST_3MmaIS1D_Li32ESC_S16_SC_NSD_11ColumnMajorESC_S16_NST_13OpMultiplyAddEEENSA_ILi1ELi1EEEEELi1ELb0EbEENSA_ILi0ELi0EEES2C_Li1EEENS22_INS23_IS8_SC_SR_SC_S10_SC_S16_S2A_Li1ELb0EbEES2C_S2C_Li1EEELi3EbEENS19_11threadblock8EpilogueIS1J_S2E_Li1ENS2H_22PredicatedTileIteratorINS2H_26OutputTileOptimalThreadMapINS2H_15OutputTileShapeILi256ELi8ELi1ELi1ELi1EEENS2L_ILi1ELi8ELi1ELi1ELi8EEELi128ELi8ELi16EEESC_Lb0ENSD_9NoPermuteELb0EEENS1B_IS8_S1D_SC_S1F_S16_EENS1H_IS8_S1D_SC_S16_EENS2H_18SharedLoadIteratorINS2O_18CompactedThreadMapESC_Li16EEENS1W_ISC_Li8ESC_SC_LS1Y_1ELS1Z_2EEENSA_ILi0ELi16EEELi1ELi1EEENS21_30GemmIdentityThreadblockSwizzleILi1EEELNS1_8OperatorE0ENS1_17Conv2dProblemSizeEEEEEvNT_6ParamsE,"a",@progbits
	.sectionflags	@""
	.align	4
.nv.constant0._ZN7cutlass6KernelINS_4conv6kernel26B2bImplicitGemmConvolutionINS1_11threadblock40B2bImplicitGemmMultistageSmemAccumulatorINS_4gemm9GemmShapeILi64ELi64ELi32EEENS4_48Conv2dFpropActivationTileAccessIteratorOptimizedINS_11MatrixShapeILi64ELi32EEENS_6half_tENS_6layout10TensorNHWCENS_9transform29PitchLinearWarpRakedThreadMapINS_16PitchLinearShapeILi32ELi64EEELi128ENSH_ILi4ELi8EEELi8EEENS_12AlignedArrayISC_Li8ELi16EEEEENSF_11threadblock25RegularTileAccessIteratorISB_SC_NSD_37RowMajorTensorOpMultiplicandCrosswiseILi16ELi32EEELi0ESK_Li16EEELNS_4arch14CacheOperation4KindE0ENS4_44Conv2dFpropFilterTileAccessIteratorOptimizedINSA_ILi32ELi64EEESC_SE_SK_SM_Lb0EEENSP_ISX_SC_NSD_40ColumnMajorTensorOpMultiplicandCrosswiseILi16ELi32EEELi1ESK_Li16EEELSV_1ENSO_14VectorIteratorINSO_30PredicatedVectorAccessIteratorINSA_ILi64ELi64EEENSA_ILi32ELi32EEESC_NSD_8RowMajorELi2ELb0EEEEENS_8epilogue4warp24FragmentIteratorTensorOpINS7_ILi32ELi32ELi32EEENS7_ILi16ELi8ELi16EEESC_NS_5ArrayISC_Li4ELb0EEES16_EENS1A_20TileIteratorTensorOpIS1C_S1D_SC_S16_EENS7_ILi64ELi256ELi32EEENS6_4warp35MmaTensorOpMultiplicandTileIteratorINSA_ILi64ELi16EEELNS6_7OperandE0ESC_S16_NSA_ILi16ELi16EEELi1ELi32ELi1EEENSW_INSA_ILi32ELi256EEESC_SE_NSG_INSH_ILi32ELi256EEELi128ESJ_Li8EEESM_Lb0EEENSP_IS1Q_SC_S10_Li1ES1S_Li16EEELSV_1ENS19_6thread21LinearCombinationReluISC_Li4ESC_SC_LNS1V_9ScaleType4KindE2ELNS_15FloatRoundStyleE2EEENS6_11threadblock9MmaPolicyINS1K_11MmaTensorOpIS1C_SC_SR_SC_S10_SC_S16_NS1K_17MmaTensorOpPolicyINST_3MmaIS1D_Li32ESC_S16_SC_NSD_11ColumnMajorESC_S16_NST_13OpMultiplyAddEEENSA_ILi1ELi1EEEEELi1ELb0EbEENSA_ILi0ELi0EEES2C_Li1EEENS22_INS23_IS8_SC_SR_SC_S10_SC_S16_S2A_Li1ELb0EbEES2C_S2C_Li1EEELi3EbEENS19_11threadblock8EpilogueIS1J_S2E_Li1ENS2H_22PredicatedTileIteratorINS2H_26OutputTileOptimalThreadMapINS2H_15OutputTileShapeILi256ELi8ELi1ELi1ELi1EEENS2L_ILi1ELi8ELi1ELi1ELi8EEELi128ELi8ELi16EEESC_Lb0ENSD_9NoPermuteELb0EEENS1B_IS8_S1D_SC_S1F_S16_EENS1H_IS8_S1D_SC_S16_EENS2H_18SharedLoadIteratorINS2O_18CompactedThreadMapESC_Li16EEENS1W_ISC_Li8ESC_SC_LS1Y_1ELS1Z_2EEENSA_ILi0ELi16EEELi1ELi1EEENS21_30GemmIdentityThreadblockSwizzleILi1EEELNS1_8OperatorE0ENS1_17Conv2dProblemSizeEEEEEvNT_6ParamsE:
	.zero		1032


//--------------------- .nv.constant2._ZN7cutlass6KernelINS_4conv6kernel23ImplicitGemmConvolutionINS1_11threadblock22ImplicitGemmMultistageINS_4gemm9GemmShapeILi64ELi128ELi32EEENS4_48Conv2dFpropActivationTileAccessIteratorOptimizedINS_11MatrixShapeILi64ELi32EEENS_6half_tENS_6layout10TensorNHWCENS_9transform29PitchLinearWarpRakedThreadMapINS_16PitchLinearShapeILi32ELi64EEELi64ENSH_ILi4ELi8EEELi8EEENS_12AlignedArrayISC_Li8ELi16EEEEENSF_11threadblock25RegularTileAccessIteratorISB_SC_NSD_37RowMajorTensorOpMultiplicandCrosswiseILi16ELi32EEELi0ESK_Li16EEELNS_4arch14CacheOperation4KindE0ENS4_44Conv2dFpropFilterTileAccessIteratorOptimizedINSA_ILi32ELi128EEESC_SE_NSG_INSH_ILi32ELi128EEELi64ESJ_Li8EEESM_Lb0EEENSP_ISX_SC_NSD_40ColumnMajorTensorOpMultiplicandCrosswiseILi16ELi32EEELi1ESZ_Li16EEELSV_1ENS6_11threadblock9MmaPolicyINS6_4warp11MmaTensorOpINS7_ILi64ELi64ELi32EEESC_SR_SC_S12_SC_NSD_8RowMajorENS16_17MmaTensorOpPolicyINST_3MmaINS7_ILi16ELi8ELi16EEELi32ESC_S19_SC_NSD_11ColumnMajorESC_S19_NST_13OpMultiplyAddEEENSA_ILi1ELi1EEEEELi1ELb0EbEENSA_ILi0ELi0EEES1J_Li1EEELi3EbEENS_8epilogue11threadblock8EpilogueIS8_S1I_Li1ENS1N_22PredicatedTileIteratorINS1N_26OutputTileOptimalThreadMapINS1N_15OutputTileShapeILi128ELi8ELi1ELi1ELi1EEENS1R_ILi1ELi8ELi1ELi1ELi8EEELi64ELi8ELi16EEESC_Lb0ENSD_9NoPermuteELb0EEENS1M_4warp24FragmentIteratorTensorOpIS18_S1C_SC_NS_5ArrayISC_Li4ELb0EEES19_EENS1X_20TileIteratorTensorOpIS18_S1C_SC_S19_EENS1N_18SharedLoadIteratorINS1U_18CompactedThreadMapESC_Li16EEENS1M_6thread21LinearCombinationReluISC_Li8ESC_SC_LNS27_9ScaleType4KindE1ELNS_15FloatRoundStyleE2EEENSA_ILi0ELi16EEELi1ELi1EEENS14_30GemmIdentityThreadblockSwizzleILi1EEELNS1_8OperatorE0ENS1_17Conv2dProblemSizeELNS1_9GroupModeE0EEEEEvNT_6ParamsE --------------------------
	.section	.nv.constant2._ZN7cutlass6KernelINS_4conv6kernel23ImplicitGemmConvolutionINS1_11threadblock22ImplicitGemmMultistageINS_4gemm9GemmShapeILi64ELi128ELi32EEENS4_48Conv2dFpropActivationTileAccessIteratorOptimizedINS_11MatrixShapeILi64ELi32EEENS_6half_tENS_6layout10TensorNHWCENS_9transform29PitchLinearWarpRakedThreadMapINS_16PitchLinearShapeILi32ELi64EEELi64ENSH_ILi4ELi8EEELi8EEENS_12AlignedArrayISC_Li8ELi16EEEEENSF_11threadblock25RegularTileAccessIteratorISB_SC_NSD_37RowMajorTensorOpMultiplicandCrosswiseILi16ELi32EEELi0ESK_Li16EEELNS_4arch14CacheOperation4KindE0ENS4_44Conv2dFpropFilterTileAccessIteratorOptimizedINSA_ILi32ELi128EEESC_SE_NSG_INSH_ILi32ELi128EEELi64ESJ_Li8EEESM_Lb0EEENSP_ISX_SC_NSD_40ColumnMajorTensorOpMultiplicandCrosswiseILi16ELi32EEELi1ESZ_Li16EEELSV_1ENS6_11threadblock9MmaPolicyINS6_4warp11MmaTensorOpINS7_ILi64ELi64ELi32EEESC_SR_SC_S12_SC_NSD_8RowMajorENS16_17MmaTensorOpPolicyINST_3MmaINS7_ILi16ELi8ELi16EEELi32ESC_S19_SC_NSD_11ColumnMajorESC_S19_NST_13OpMultiplyAddEEENSA_ILi1ELi1EEEEELi1ELb0EbEENSA_ILi0ELi0EEES1J_Li1EEELi3EbEENS_8epilogue11threadblock8EpilogueIS8_S1I_Li1ENS1N_22PredicatedTileIteratorINS1N_26OutputTileOptimalThreadMapINS1N_15OutputTileShapeILi128ELi8ELi1ELi1ELi1EEENS1R_ILi1ELi8ELi1ELi1ELi8EEELi64ELi8ELi16EEESC_Lb0ENSD_9NoPermuteELb0EEENS1M_4warp24FragmentIteratorTensorOpIS18_S1C_SC_NS_5ArrayISC_Li4ELb0EEES19_EENS1X_20TileIteratorTensorOpIS18_S1C_SC_S19_EENS1N_18SharedLoadIteratorINS1U_18CompactedThreadMapESC_Li16EEENS1M_6thread21LinearCombinationReluISC_Li8ESC_SC_LNS27_9ScaleType4KindE1ELNS_15FloatRoundStyleE2EEENSA_ILi0ELi16EEELi1ELi1EEENS14_30GemmIdentityThreadblockSwizzleILi1EEELNS1_8OperatorE0ENS1_17Conv2dProblemSizeELNS1_9GroupModeE0EEEEEvNT_6ParamsE,"a",@progbits
	.sectionflags	@""
	.align	4
.nv.constant2._ZN7cutlass6KernelINS_4conv6kernel23ImplicitGemmConvolutionINS1_11threadblock22ImplicitGemmMultistageINS_4gemm9GemmShapeILi64ELi128ELi32EEENS4_48Conv2dFpropActivationTileAccessIteratorOptimizedINS_11MatrixShapeILi64ELi32EEENS_6half_tENS_6layout10TensorNHWCENS_9transform29PitchLinearWarpRakedThreadMapINS_16PitchLinearShapeILi32ELi64EEELi64ENSH_ILi4ELi8EEELi8EEENS_12AlignedArrayISC_Li8ELi16EEEEENSF_11threadblock25RegularTileAccessIteratorISB_SC_NSD_37RowMajorTensorOpMultiplicandCrosswiseILi16ELi32EEELi0ESK_Li16EEELNS_4arch14CacheOperation4KindE0ENS4_44Conv2dFpropFilterTileAccessIteratorOptimizedINSA_ILi32ELi128EEESC_SE_NSG_INSH_ILi32ELi128EEELi64ESJ_Li8EEESM_Lb0EEENSP_ISX_SC_NSD_40ColumnMajorTensorOpMultiplicandCrosswiseILi16ELi32EEELi1ESZ_Li16EEELSV_1ENS6_11threadblock9MmaPolicyINS6_4warp11MmaTensorOpINS7_ILi64ELi64ELi32EEESC_SR_SC_S12_SC_NSD_8RowMajorENS16_17MmaTensorOpPolicyINST_3MmaINS7_ILi16ELi8ELi16EEELi32ESC_S19_SC_NSD_11ColumnMajorESC_S19_NST_13OpMultiplyAddEEENSA_ILi1ELi1EEEEELi1ELb0EbEENSA_ILi0ELi0EEES1J_Li1EEELi3EbEENS_8epilogue11threadblock8EpilogueIS8_S1I_Li1ENS1N_22PredicatedTileIteratorINS1N_26OutputTileOptimalThreadMapINS1N_15OutputTileShapeILi128ELi8ELi1ELi1ELi1EEENS1R_ILi1ELi8ELi1ELi1ELi8EEELi64ELi8ELi16EEESC_Lb0ENSD_9NoPermuteELb0EEENS1M_4warp24FragmentIteratorTensorOpIS18_S1C_SC_NS_5ArrayISC_Li4ELb0EEES19_EENS1X_20TileIteratorTensorOpIS18_S1C_SC_S19_EENS1N_18SharedLoadIteratorINS1U_18CompactedThreadMapESC_Li16EEENS1M_6thread21LinearCombinationReluISC_Li8ESC_SC_LNS27_9ScaleType4KindE1ELNS_15FloatRoundStyleE2EEENSA_ILi0ELi16EEELi1ELi1EEENS14_30GemmIdentityThreadblockSwizzleILi1EEELNS1_8OperatorE0ENS1_17Conv2dProblemSizeELNS1_9GroupModeE0EEEEEvNT_6ParamsE:
        /*0000*/ 	.byte	0x80, 0x00, 0x00, 0x00, 0x00, 0x00, 0x00, 0x00


//--------------------- .nv.constant0._ZN7cutlass6KernelINS_4conv6kernel23ImplicitGemmConvolutionINS1_11threadblock22ImplicitGemmMultistageINS_4gemm9GemmShapeILi64ELi128ELi32EEENS4_48Conv2dFpropActivationTileAccessIteratorOptimizedINS_11MatrixShapeILi64ELi32EEENS_6half_tENS_6layout10TensorNHWCENS_9transform29PitchLinearWarpRakedThreadMapINS_16PitchLinearShapeILi32ELi64EEELi64ENSH_ILi4ELi8EEELi8EEENS_12AlignedArrayISC_Li8ELi16EEEEENSF_11threadblock25RegularTileAccessIteratorISB_SC_NSD_37RowMajorTensorOpMultiplicandCrosswiseILi16ELi32EEELi0ESK_Li16EEELNS_4arch14CacheOperation4KindE0ENS4_44Conv2dFpropFilterTileAccessIteratorOptimizedINSA_ILi32ELi128EEESC_SE_NSG_INSH_ILi32ELi128EEELi64ESJ_Li8EEESM_Lb0EEENSP_ISX_SC_NSD_40ColumnMajorTensorOpMultiplicandCrosswiseILi16ELi32EEELi1ESZ_Li16EEELSV_1ENS6_11threadblock9MmaPolicyINS6_4warp11MmaTensorOpINS7_ILi64ELi64ELi32EEESC_SR_SC_S12_SC_NSD_8RowMajorENS16_17MmaTensorOpPolicyINST_3MmaINS7_ILi16ELi8ELi16EEELi32ESC_S19_SC_NSD_11ColumnMajorESC_S19_NST_13OpMultiplyAddEEENSA_ILi1ELi1EEEEELi1ELb0EbEENSA_ILi0ELi0EEES1J_Li1EEELi3EbEENS_8epilogue11threadblock8EpilogueIS8_S1I_Li1ENS1N_22PredicatedTileIteratorINS1N_26OutputTileOptimalThreadMapINS1N_15OutputTileShapeILi128ELi8ELi1ELi1ELi1EEENS1R_ILi1ELi8ELi1ELi1ELi8EEELi64ELi8ELi16EEESC_Lb0ENSD_9NoPermuteELb0EEENS1M_4warp24FragmentIteratorTensorOpIS18_S1C_SC_NS_5ArrayISC_Li4ELb0EEES19_EENS1X_20TileIteratorTensorOpIS18_S1C_SC_S19_EENS1N_18SharedLoadIteratorINS1U_18CompactedThreadMapESC_Li16EEENS1M_6thread21LinearCombinationReluISC_Li8ESC_SC_LNS27_9ScaleType4KindE1ELNS_15FloatRoundStyleE2EEENSA_ILi0ELi16EEELi1ELi1EEENS14_30GemmIdentityThreadblockSwizzleILi1EEELNS1_8OperatorE0ENS1_17Conv2dProblemSizeELNS1_9GroupModeE0EEEEEvNT_6ParamsE --------------------------
	.section	.nv.constant0._ZN7cutlass6KernelINS_4conv6kernel23ImplicitGemmConvolutionINS1_11threadblock22ImplicitGemmMultistageINS_4gemm9GemmShapeILi64ELi128ELi32EEENS4_48Conv2dFpropActivationTileAccessIteratorOptimizedINS_11MatrixShapeILi64ELi32EEENS_6half_tENS_6layout10TensorNHWCENS_9transform29PitchLinearWarpRakedThreadMapINS_16PitchLinearShapeILi32ELi64EEELi64ENSH_ILi4ELi8EEELi8EEENS_12AlignedArrayISC_Li8ELi16EEEEENSF_11threadblock25RegularTileAccessIteratorISB_SC_NSD_37RowMajorTensorOpMultiplicandCrosswiseILi16ELi32EEELi0ESK_Li16EEELNS_4arch14CacheOperation4KindE0ENS4_44Conv2dFpropFilterTileAccessIteratorOptimizedINSA_ILi32ELi128EEESC_SE_NSG_INSH_ILi32ELi128EEELi64ESJ_Li8EEESM_Lb0EEENSP_ISX_SC_NSD_40ColumnMajorTensorOpMultiplicandCrosswiseILi16ELi32EEELi1ESZ_Li16EEELSV_1ENS6_11threadblock9MmaPolicyINS6_4warp11MmaTensorOpINS7_ILi64ELi64ELi32EEESC_SR_SC_S12_SC_NSD_8RowMajorENS16_17MmaTensorOpPolicyINST_3MmaINS7_ILi16ELi8ELi16EEELi32ESC_S19_SC_NSD_11ColumnMajorESC_S19_NST_13OpMultiplyAddEEENSA_ILi1ELi1EEEEELi1ELb0EbEENSA_ILi0ELi0EEES1J_Li1EEELi3EbEENS_8epilogue11threadblock8EpilogueIS8_S1I_Li1ENS1N_22PredicatedTileIteratorINS1N_26OutputTileOptimalThreadMapINS1N_15OutputTileShapeILi128ELi8ELi1ELi1ELi1EEENS1R_ILi1ELi8ELi1ELi1ELi8EEELi64ELi8ELi16EEESC_Lb0ENSD_9NoPermuteELb0EEENS1M_4warp24FragmentIteratorTensorOpIS18_S1C_SC_NS_5ArrayISC_Li4ELb0EEES19_EENS1X_20TileIteratorTensorOpIS18_S1C_SC_S19_EENS1N_18SharedLoadIteratorINS1U_18CompactedThreadMapESC_Li16EEENS1M_6thread21LinearCombinationReluISC_Li8ESC_SC_LNS27_9ScaleType4KindE1ELNS_15FloatRoundStyleE2EEENSA_ILi0ELi16EEELi1ELi1EEENS14_30GemmIdentityThreadblockSwizzleILi1EEELNS1_8OperatorE0ENS1_17Conv2dProblemSizeELNS1_9GroupModeE0EEEEEvNT_6ParamsE,"a",@progbits
	.sectionflags	@""
	.align	4
.nv.constant0._ZN7cutlass6KernelINS_4conv6kernel23ImplicitGemmConvolutionINS1_11threadblock22ImplicitGemmMultistageINS_4gemm9GemmShapeILi64ELi128ELi32EEENS4_48Conv2dFpropActivationTileAccessIteratorOptimizedINS_11MatrixShapeILi64ELi32EEENS_6half_tENS_6layout10TensorNHWCENS_9transform29PitchLinearWarpRakedThreadMapINS_16PitchLinearShapeILi32ELi64EEELi64ENSH_ILi4ELi8EEELi8EEENS_12AlignedArrayISC_Li8ELi16EEEEENSF_11threadblock25RegularTileAccessIteratorISB_SC_NSD_37RowMajorTensorOpMultiplicandCrosswiseILi16ELi32EEELi0ESK_Li16EEELNS_4arch14CacheOperation4KindE0ENS4_44Conv2dFpropFilterTileAccessIteratorOptimizedINSA_ILi32ELi128EEESC_SE_NSG_INSH_ILi32ELi128EEELi64ESJ_Li8EEESM_Lb0EEENSP_ISX_SC_NSD_40ColumnMajorTensorOpMultiplicandCrosswiseILi16ELi32EEELi1ESZ_Li16EEELSV_1ENS6_11threadblock9MmaPolicyINS6_4warp11MmaTensorOpINS7_ILi64ELi64ELi32EEESC_SR_SC_S12_SC_NSD_8RowMajorENS16_17MmaTensorOpPolicyINST_3MmaINS7_ILi16ELi8ELi16EEELi32ESC_S19_SC_NSD_11ColumnMajorESC_S19_NST_13OpMultiplyAddEEENSA_ILi1ELi1EEEEELi1ELb0EbEENSA_ILi0ELi0EEES1J_Li1EEELi3EbEENS_8epilogue11threadblock8EpilogueIS8_S1I_Li1ENS1N_22PredicatedTileIteratorINS1N_26OutputTileOptimalThreadMapINS1N_15OutputTileShapeILi128ELi8ELi1ELi1ELi1EEENS1R_ILi1ELi8ELi1ELi1ELi8EEELi64ELi8ELi16EEESC_Lb0ENSD_9NoPermuteELb0EEENS1M_4warp24FragmentIteratorTensorOpIS18_S1C_SC_NS_5ArrayISC_Li4ELb0EEES19_EENS1X_20TileIteratorTensorOpIS18_S1C_SC_S19_EENS1N_18SharedLoadIteratorINS1U_18CompactedThreadMapESC_Li16EEENS1M_6thread21LinearCombinationReluISC_Li8ESC_SC_LNS27_9ScaleType4KindE1ELNS_15FloatRoundStyleE2EEENSA_ILi0ELi16EEELi1ELi1EEENS14_30GemmIdentityThreadblockSwizzleILi1EEELNS1_8OperatorE0ENS1_17Conv2dProblemSizeELNS1_9GroupModeE0EEEEEvNT_6ParamsE:
	.zero		784


//--------------------- .nv.constant2._ZN7cutlass6KernelINS_4conv6kernel23ImplicitGemmConvolutionINS1_11threadblock22ImplicitGemmMultistageINS_4gemm9GemmShapeILi64ELi64ELi32EEENS4_48Conv2dFpropActivationTileAccessIteratorOptimizedINS_11MatrixShapeILi64ELi32EEENS_6half_tENS_6layout10TensorNHWCENS_9transform29PitchLinearWarpRakedThreadMapINS_16PitchLinearShapeILi32ELi64EEELi128ENSH_ILi4ELi8EEELi8EEENS_12AlignedArrayISC_Li8ELi16EEEEENSF_11threadblock25RegularTileAccessIteratorISB_SC_NSD_37RowMajorTensorOpMultiplicandCrosswiseILi16ELi32EEELi0ESK_Li16EEELNS_4arch14CacheOperation4KindE0ENS4_44Conv2dFpropFilterTileAccessIteratorOptimizedINSA_ILi32ELi64EEESC_SE_SK_SM_Lb0EEENSP_ISX_SC_NSD_40ColumnMajorTensorOpMultiplicandCrosswiseILi16ELi32EEELi1ESK_Li16EEELSV_1ENS6_11threadblock9MmaPolicyINS6_4warp11MmaTensorOpINS7_ILi32ELi32ELi32EEESC_SR_SC_S10_SC_NSD_8RowMajorENS14_17MmaTensorOpPolicyINST_3MmaINS7_ILi16ELi8ELi16EEELi32ESC_S17_SC_NSD_11ColumnMajorESC_S17_NST_13OpMultiplyAddEEENSA_ILi1ELi1EEEEELi1ELb0EbEENSA_ILi0ELi0EEES1H_Li1EEELi3EbEENS_8epilogue11threadblock8EpilogueIS8_S1G_Li1ENS1L_22PredicatedTileIteratorINS1L_26OutputTileOptimalThreadMapINS1L_15OutputTileShapeILi64ELi8ELi2ELi1ELi1EEENS1P_ILi1ELi4ELi1ELi1ELi4EEELi128ELi8ELi16EEESC_Lb0ENSD_9NoPermuteELb0EEENS1K_4warp24FragmentIteratorTensorOpIS16_S1A_SC_NS_5ArrayISC_Li4ELb0EEES17_EENS1V_20TileIteratorTensorOpIS16_S1A_SC_S17_EENS1L_18SharedLoadIteratorINS1S_18CompactedThreadMapESC_Li16EEENS1K_6thread21LinearCombinationReluISC_Li8ESC_SC_LNS25_9ScaleType4KindE1ELNS_15FloatRoundStyleE2EEENSA_ILi0ELi16EEELi1ELi1EEENS12_30GemmIdentityThreadblockSwizzleILi1EEELNS1_8OperatorE0ENS1_17Conv2dProblemSizeELNS1_9GroupModeE0EEEEEvNT_6ParamsE --------------------------
	.section	.nv.constant2._ZN7cutlass6KernelINS_4conv6kernel23ImplicitGemmConvolutionINS1_11threadblock22ImplicitGemmMultistageINS_4gemm9GemmShapeILi64ELi64ELi32EEENS4_48Conv2dFpropActivationTileAccessIteratorOptimizedINS_11MatrixShapeILi64ELi32EEENS_6half_tENS_6layout10TensorNHWCENS_9transform29PitchLinearWarpRakedThreadMapINS_16PitchLinearShapeILi32ELi64EEELi128ENSH_ILi4ELi8EEELi8EEENS_12AlignedArrayISC_Li8ELi16EEEEENSF_11threadblock25RegularTileAccessIteratorISB_SC_NSD_37RowMajorTensorOpMultiplicandCrosswiseILi16ELi32EEELi0ESK_Li16EEELNS_4arch14CacheOperation4KindE0ENS4_44Conv2dFpropFilterTileAccessIteratorOptimizedINSA_ILi32ELi64EEESC_SE_SK_SM_Lb0EEENSP_ISX_SC_NSD_40ColumnMajorTensorOpMultiplicandCrosswiseILi16ELi32EEELi1ESK_Li16EEELSV_1ENS6_11threadblock9MmaPolicyINS6_4warp11MmaTensorOpINS7_ILi32ELi32ELi32EEESC_SR_SC_S10_SC_NSD_8RowMajorENS14_17MmaTensorOpPolicyINST_3MmaINS7_ILi16ELi8ELi16EEELi32ESC_S17_SC_NSD_11ColumnMajorESC_S17_NST_13OpMultiplyAddEEENSA_ILi1ELi1EEEEELi1ELb0EbEENSA_ILi0ELi0EEES1H_Li1EEELi3EbEENS_8epilogue11threadblock8EpilogueIS8_S1G_Li1ENS1L_22PredicatedTileIteratorINS1L_26OutputTileOptimalThreadMapINS1L_15OutputTileShapeILi64ELi8ELi2ELi1ELi1EEENS1P_ILi1ELi4ELi1ELi1ELi4EEELi128ELi8ELi16EEESC_Lb0ENSD_9NoPermuteELb0EEENS1K_4warp24FragmentIteratorTensorOpIS16_S1A_SC_NS_5ArrayISC_Li4ELb0EEES17_EENS1V_20TileIteratorTensorOpIS16_S1A_SC_S17_EENS1L_18SharedLoadIteratorINS1S_18CompactedThreadMapESC_Li16EEENS1K_6thread21LinearCombinationReluISC_Li8ESC_SC_LNS25_9ScaleType4KindE1ELNS_15FloatRoundStyleE2EEENSA_ILi0ELi16EEELi1ELi1EEENS12_30GemmIdentityThreadblockSwizzleILi1EEELNS1_8OperatorE0ENS1_17Conv2dProblemSizeELNS1_9GroupModeE0EEEEEvNT_6ParamsE,"a",@progbits
	.sectionflags	@""
	.align	4
.nv.constant2._ZN7cutlass6KernelINS_4conv6kernel23ImplicitGemmConvolutionINS1_11threadblock22ImplicitGemmMultistageINS_4gemm9GemmShapeILi64ELi64ELi32EEENS4_48Conv2dFpropActivationTileAccessIteratorOptimizedINS_11MatrixShapeILi64ELi32EEENS_6half_tENS_6layout10TensorNHWCENS_9transform29PitchLinearWarpRakedThreadMapINS_16PitchLinearShapeILi32ELi64EEELi128ENSH_ILi4ELi8EEELi8EEENS_12AlignedArrayISC_Li8ELi16EEEEENSF_11threadblock25RegularTileAccessIteratorISB_SC_NSD_37RowMajorTensorOpMultiplicandCrosswiseILi16ELi32EEELi0ESK_Li16EEELNS_4arch14CacheOperation4KindE0ENS4_44Conv2dFpropFilterTileAccessIteratorOptimizedINSA_ILi32ELi64EEESC_SE_SK_SM_Lb0EEENSP_ISX_SC_NSD_40ColumnMajorTensorOpMultiplicandCrosswiseILi16ELi32EEELi1ESK_Li16EEELSV_1ENS6_11threadblock9MmaPolicyINS6_4warp11MmaTensorOpINS7_ILi32ELi32ELi32EEESC_SR_SC_S10_SC_NSD_8RowMajorENS14_17MmaTensorOpPolicyINST_3MmaINS7_ILi16ELi8ELi16EEELi32ESC_S17_SC_NSD_11ColumnMajorESC_S17_NST_13OpMultiplyAddEEENSA_ILi1ELi1EEEEELi1ELb0EbEENSA_ILi0ELi0EEES1H_Li1EEELi3EbEENS_8epilogue11threadblock8EpilogueIS8_S1G_Li1ENS1L_22PredicatedTileIteratorINS1L_26OutputTileOptimalThreadMapINS1L_15OutputTileShapeILi64ELi8ELi2ELi1ELi1EEENS1P_ILi1ELi4ELi1ELi1ELi4EEELi128ELi8ELi16EEESC_Lb0ENSD_9NoPermuteELb0EEENS1K_4warp24FragmentIteratorTensorOpIS16_S1A_SC_NS_5ArrayISC_Li4ELb0EEES17_EENS1V_20TileIteratorTensorOpIS16_S1A_SC_S17_EENS1L_18SharedLoadIteratorINS1S_18CompactedThreadMapESC_Li16EEENS1K_6thread21LinearCombinationReluISC_Li8ESC_SC_LNS25_9ScaleType4KindE1ELNS_15FloatRoundStyleE2EEENSA_ILi0ELi16EEELi1ELi1EEENS12_30GemmIdentityThreadblockSwizzleILi1EEELNS1_8OperatorE0ENS1_17Conv2dProblemSizeELNS1_9GroupModeE0EEEEEvNT_6ParamsE:
        /*0000*/ 	.byte	0x80, 0x00, 0x00, 0x00, 0x00, 0x00, 0x00, 0x00


//--------------------- .nv.constant0._ZN7cutlass6KernelINS_4conv6kernel23ImplicitGemmConvolutionINS1_11threadblock22ImplicitGemmMultistageINS_4gemm9GemmShapeILi64ELi64ELi32EEENS4_48Conv2dFpropActivationTileAccessIteratorOptimizedINS_11MatrixShapeILi64ELi32EEENS_6half_tENS_6layout10TensorNHWCENS_9transform29PitchLinearWarpRakedThreadMapINS_16PitchLinearShapeILi32ELi64EEELi128ENSH_ILi4ELi8EEELi8EEENS_12AlignedArrayISC_Li8ELi16EEEEENSF_11threadblock25RegularTileAccessIteratorISB_SC_NSD_37RowMajorTensorOpMultiplicandCrosswiseILi16ELi32EEELi0ESK_Li16EEELNS_4arch14CacheOperation4KindE0ENS4_44Conv2dFpropFilterTileAccessIteratorOptimizedINSA_ILi32ELi64EEESC_SE_SK_SM_Lb0EEENSP_ISX_SC_NSD_40ColumnMajorTensorOpMultiplicandCrosswiseILi16ELi32EEELi1ESK_Li16EEELSV_1ENS6_11threadblock9MmaPolicyINS6_4warp11MmaTensorOpINS7_ILi32ELi32ELi32EEESC_SR_SC_S10_SC_NSD_8RowMajorENS14_17MmaTensorOpPolicyINST_3MmaINS7_ILi16ELi8ELi16EEELi32ESC_S17_SC_NSD_11ColumnMajorESC_S17_NST_13OpMultiplyAddEEENSA_ILi1ELi1EEEEELi1ELb0EbEENSA_ILi0ELi0EEES1H_Li1EEELi3EbEENS_8epilogue11threadblock8EpilogueIS8_S1G_Li1ENS1L_22PredicatedTileIteratorINS1L_26OutputTileOptimalThreadMapINS1L_15OutputTileShapeILi64ELi8ELi2ELi1ELi1EEENS1P_ILi1ELi4ELi1ELi1ELi4EEELi128ELi8ELi16EEESC_Lb0ENSD_9NoPermuteELb0EEENS1K_4warp24FragmentIteratorTensorOpIS16_S1A_SC_NS_5ArrayISC_Li4ELb0EEES17_EENS1V_20TileIteratorTensorOpIS16_S1A_SC_S17_EENS1L_18SharedLoadIteratorINS1S_18CompactedThreadMapESC_Li16EEENS1K_6thread21LinearCombinationReluISC_Li8ESC_SC_LNS25_9ScaleType4KindE1ELNS_15FloatRoundStyleE2EEENSA_ILi0ELi16EEELi1ELi1EEENS12_30GemmIdentityThreadblockSwizzleILi1EEELNS1_8OperatorE0ENS1_17Conv2dProblemSizeELNS1_9GroupModeE0EEEEEvNT_6ParamsE --------------------------
	.section	.nv.constant0._ZN7cutlass6KernelINS_4conv6kernel23ImplicitGemmConvolutionINS1_11threadblock22ImplicitGemmMultistageINS_4gemm9GemmShapeILi64ELi64ELi32EEENS4_48Conv2dFpropActivationTileAccessIteratorOptimizedINS_11MatrixShapeILi64ELi32EEENS_6half_tENS_6layout10TensorNHWCENS_9transform29PitchLinearWarpRakedThreadMapINS_16PitchLinearShapeILi32ELi64EEELi128ENSH_ILi4ELi8EEELi8EEENS_12AlignedArrayISC_Li8ELi16EEEEENSF_11threadblock25RegularTileAccessIteratorISB_SC_NSD_37RowMajorTensorOpMultiplicandCrosswiseILi16ELi32EEELi0ESK_Li16EEELNS_4arch14CacheOperation4KindE0ENS4_44Conv2dFpropFilterTileAccessIteratorOptimizedINSA_ILi32ELi64EEESC_SE_SK_SM_Lb0EEENSP_ISX_SC_NSD_40ColumnMajorTensorOpMultiplicandCrosswiseILi16ELi32EEELi1ESK_Li16EEELSV_1ENS6_11threadblock9MmaPolicyINS6_4warp11MmaTensorOpINS7_ILi32ELi32ELi32EEESC_SR_SC_S10_SC_NSD_8RowMajorENS14_17MmaTensorOpPolicyINST_3MmaINS7_ILi16ELi8ELi16EEELi32ESC_S17_SC_NSD_11ColumnMajorESC_S17_NST_13OpMultiplyAddEEENSA_ILi1ELi1EEEEELi1ELb0EbEENSA_ILi0ELi0EEES1H_Li1EEELi3EbEENS_8epilogue11threadblock8EpilogueIS8_S1G_Li1ENS1L_22PredicatedTileIteratorINS1L_26OutputTileOptimalThreadMapINS1L_15OutputTileShapeILi64ELi8ELi2ELi1ELi1EEENS1P_ILi1ELi4ELi1ELi1ELi4EEELi128ELi8ELi16EEESC_Lb0ENSD_9NoPermuteELb0EEENS1K_4warp24FragmentIteratorTensorOpIS16_S1A_SC_NS_5ArrayISC_Li4ELb0EEES17_EENS1V_20TileIteratorTensorOpIS16_S1A_SC_S17_EENS1L_18SharedLoadIteratorINS1S_18CompactedThreadMapESC_Li16EEENS1K_6thread21LinearCombinationReluISC_Li8ESC_SC_LNS25_9ScaleType4KindE1ELNS_15FloatRoundStyleE2EEENSA_ILi0ELi16EEELi1ELi1EEENS12_30GemmIdentityThreadblockSwizzleILi1EEELNS1_8OperatorE0ENS1_17Conv2dProblemSizeELNS1_9GroupModeE0EEEEEvNT_6ParamsE,"a",@progbits
	.sectionflags	@""
	.align	4
.nv.constant0._ZN7cutlass6KernelINS_4conv6kernel23ImplicitGemmConvolutionINS1_11threadblock22ImplicitGemmMultistageINS_4gemm9GemmShapeILi64ELi64ELi32EEENS4_48Conv2dFpropActivationTileAccessIteratorOptimizedINS_11MatrixShapeILi64ELi32EEENS_6half_tENS_6layout10TensorNHWCENS_9transform29PitchLinearWarpRakedThreadMapINS_16PitchLinearShapeILi32ELi64EEELi128ENSH_ILi4ELi8EEELi8EEENS_12AlignedArrayISC_Li8ELi16EEEEENSF_11threadblock25RegularTileAccessIteratorISB_SC_NSD_37RowMajorTensorOpMultiplicandCrosswiseILi16ELi32EEELi0ESK_Li16EEELNS_4arch14CacheOperation4KindE0ENS4_44Conv2dFpropFilterTileAccessIteratorOptimizedINSA_ILi32ELi64EEESC_SE_SK_SM_Lb0EEENSP_ISX_SC_NSD_40ColumnMajorTensorOpMultiplicandCrosswiseILi16ELi32EEELi1ESK_Li16EEELSV_1ENS6_11threadblock9MmaPolicyINS6_4warp11MmaTensorOpINS7_ILi32ELi32ELi32EEESC_SR_SC_S10_SC_NSD_8RowMajorENS14_17MmaTensorOpPolicyINST_3MmaINS7_ILi16ELi8ELi16EEELi32ESC_S17_SC_NSD_11ColumnMajorESC_S17_NST_13OpMultiplyAddEEENSA_ILi1ELi1EEEEELi1ELb0EbEENSA_ILi0ELi0EEES1H_Li1EEELi3EbEENS_8epilogue11threadblock8EpilogueIS8_S1G_Li1ENS1L_22PredicatedTileIteratorINS1L_26OutputTileOptimalThreadMapINS1L_15OutputTileShapeILi64ELi8ELi2ELi1ELi1EEENS1P_ILi1ELi4ELi1ELi1ELi4EEELi128ELi8ELi16EEESC_Lb0ENSD_9NoPermuteELb0EEENS1K_4warp24FragmentIteratorTensorOpIS16_S1A_SC_NS_5ArrayISC_Li4ELb0EEES17_EENS1V_20TileIteratorTensorOpIS16_S1A_SC_S17_EENS1L_18SharedLoadIteratorINS1S_18CompactedThreadMapESC_Li16EEENS1K_6thread21LinearCombinationReluISC_Li8ESC_SC_LNS25_9ScaleType4KindE1ELNS_15FloatRoundStyleE2EEENSA_ILi0ELi16EEELi1ELi1EEENS12_30GemmIdentityThreadblockSwizzleILi1EEELNS1_8OperatorE0ENS1_17Conv2dProblemSizeELNS1_9GroupModeE0EEEEEvNT_6ParamsE:
	.zero		784


//--------------------- .text._ZN7cutlass9reference6device6kernel21TensorScaleBiasConv2dINS_9TensorRefINS_6half_tENS_6layout10TensorNHWCEEES8_S5_NS4_IS5_NS6_8RowMajorEEENS_16NumericConverterIS5_S5_LNS_15FloatRoundStyleE2EEELi4ELi4ELi16ELi8EEEvNS_4conv17Conv2dProblemSizeET_T0_T1_T2_SJ_ --------------------------
	.section	.text._ZN7cutlass9reference6device6kernel21TensorScaleBiasConv2dINS_9TensorRefINS_6half_tENS_6layout10TensorNHWCEEES8_S5_NS4_IS5_NS6_8RowMajorEEENS_16NumericConverterIS5_S5_LNS_15FloatRoundStyleE2EEELi4ELi4ELi16ELi8EEEvNS_4conv17Conv2dProblemSizeET_T0_T1_T2_SJ_,"ax",@progbits
	.sectioninfo	@"SHI_REGISTERS=30"
	.align	128
        .global         _ZN7cutlass9reference6device6kernel21TensorScaleBiasConv2dINS_9TensorRefINS_6half_tENS_6layout10TensorNHWCEEES8_S5_NS4_IS5_NS6_8RowMajorEEENS_16NumericConverterIS5_S5_LNS_15FloatRoundStyleE2EEELi4ELi4ELi16ELi8EEEvNS_4conv17Conv2dProblemSizeET_T0_T1_T2_SJ_
        .type           _ZN7cutlass9reference6device6kernel21TensorScaleBiasConv2dINS_9TensorRefINS_6half_tENS_6layout10TensorNHWCEEES8_S5_NS4_IS5_NS6_8RowMajorEEENS_16NumericConverterIS5_S5_LNS_15FloatRoundStyleE2EEELi4ELi4ELi16ELi8EEEvNS_4conv17Conv2dProblemSizeET_T0_T1_T2_SJ_,@function
        .size           _ZN7cutlass9reference6device6kernel21TensorScaleBiasConv2dINS_9TensorRefINS_6half_tENS_6layout10TensorNHWCEEES8_S5_NS4_IS5_NS6_8RowMajorEEENS_16NumericConverterIS5_S5_LNS_15FloatRoundStyleE2EEELi4ELi4ELi16ELi8EEEvNS_4conv17Conv2dProblemSizeET_T0_T1_T2_SJ_,(.L_x_328 - _ZN7cutlass9reference6device6kernel21TensorScaleBiasConv2dINS_9TensorRefINS_6half_tENS_6layout10TensorNHWCEEES8_S5_NS4_IS5_NS6_8RowMajorEEENS_16NumericConverterIS5_S5_LNS_15FloatRoundStyleE2EEELi4ELi4ELi16ELi8EEEvNS_4conv17Conv2dProblemSizeET_T0_T1_T2_SJ_)
        .other          _ZN7cutlass9reference6device6kernel21TensorScaleBiasConv2dINS_9TensorRefINS_6half_tENS_6layout10TensorNHWCEEES8_S5_NS4_IS5_NS6_8RowMajorEEENS_16NumericConverterIS5_S5_LNS_15FloatRoundStyleE2EEELi4ELi4ELi16ELi8EEEvNS_4conv17Conv2dProblemSizeET_T0_T1_T2_SJ_,@"STO_CUDA_ENTRY STV_DEFAULT"
_ZN7cutlass9reference6device6kernel21TensorScaleBiasConv2dINS_9TensorRefINS_6half_tENS_6layout10TensorNHWCEEES8_S5_NS4_IS5_NS6_8RowMajorEEENS_16NumericConverterIS5_S5_LNS_15FloatRoundStyleE2EEELi4ELi4ELi16ELi8EEEvNS_4conv17Conv2dProblemSizeET_T0_T1_T2_SJ_:
.text._ZN7cutlass9reference6device6kernel21TensorScaleBiasConv2dINS_9TensorRefINS_6half_tENS_6layout10TensorNHWCEEES8_S5_NS4_IS5_NS6_8RowMajorEEENS_16NumericConverterIS5_S5_LNS_15FloatRoundStyleE2EEELi4ELi4ELi16ELi8EEEvNS_4conv17Conv2dProblemSizeET_T0_T1_T2_SJ_:
[----:B------:R-:W-:Y:S02]  /*0000*/  IMAD.MOV.U32 R1, RZ, RZ, c[0x0][0x28] ;  /* 0x00000a00ff017624 */ /* 0x000fe400078e00ff */
[----:B------:R-:W0:Y:S01]  /*0010*/  S2R R12, SR_TID.X ;  /* 0x00000000000c7919 */ /* 0x000e220000002100 */
[----:B------:R-:W-:Y:S01]  /*0020*/  IMAD.MOV.U32 R13, RZ, RZ, RZ ;  /* 0x000000ffff0d7224 */ /* 0x000fe200078e00ff */
[----:B------:R-:W-:Y:S01]  /*0030*/  ULDC.64 UR6, c[0x0][0x170] ;  /* 0x00005c0000067ab9 */ /* 0x000fe20000000a00 */
[----:B------:R-:W-:Y:S01]  /*0040*/  BSSY B0, `(.L_x_0) ;  /* 0x000002f000007945 */ /* 0x000fe20003800000 */
[----:B------:R-:W1:Y:S01]  /*0050*/  S2R R3, SR_CTAID.X ;  /* 0x0000000000037919 */ /* 0x000e620000002500 */
[----:B------:R-:W-:Y:S02]  /*0060*/  UIMAD.WIDE UR4, UR7, UR6, URZ ;  /* 0x00000006070472a5 */ /* 0x000fe4000f8e023f */
[----:B------:R-:W-:Y:S01]  /*0070*/  USHF.R.S32.HI UR6, URZ, 0x1f, UR7 ;  /* 0x0000001f3f067899 */ /* 0x000fe20008011407 */
[----:B0-----:R-:W-:-:S04]  /*0080*/  IMAD.SHL.U32 R12, R12, 0x4, RZ ;  /* 0x000000040c0c7824 */ /* 0x001fc800078e00ff */
[----:B-1----:R-:W-:-:S05]  /*0090*/  IMAD.WIDE.U32 R12, R3, 0x40, R12 ;  /* 0x00000040030c7825 */ /* 0x002fca00078e000c */
[----:B------:R-:W-:-:S04]  /*00a0*/  LOP3.LUT R0, R13, UR5, RZ, 0xfc, !PT ;  /* 0x000000050d007c12 */ /* 0x000fc8000f8efcff */
[----:B------:R-:W-:-:S13]  /*00b0*/  ISETP.NE.U32.AND P0, PT, R0, RZ, PT ;  /* 0x000000ff0000720c */ /* 0x000fda0003f05070 */
[----:B------:R-:W-:Y:S05]  /*00c0*/  @!P0 BRA `(.L_x_1) ;  /* 0x0000011000008947 */ /* 0x000fea0003800000 */
[----:B------:R-:W-:Y:S02]  /*00d0*/  IMAD.U32 R3, RZ, RZ, UR5 ;  /* 0x00000005ff037e24 */ /* 0x000fe4000f8e00ff */
[----:B------:R-:W-:Y:S02]  /*00e0*/  IMAD.U32 R11, RZ, RZ, UR5 ;  /* 0x00000005ff0b7e24 */ /* 0x000fe4000f8e00ff */
[----:B------:R-:W-:Y:S01]  /*00f0*/  IMAD.U32 R2, RZ, RZ, UR4 ;  /* 0x00000004ff027e24 */ /* 0x000fe2000f8e00ff */
[----:B------:R-:W-:Y:S01]  /*0100*/  MOV R2, 0x160 ;  /* 0x0000016000027802 */ /* 0x000fe20000000f00 */
[----:B------:R-:W-:Y:S02]  /*0110*/  IMAD.U32 R10, RZ, RZ, UR4 ;  /* 0x00000004ff0a7e24 */ /* 0x000fe4000f8e00ff */
[----:B------:R-:W-:Y:S02]  /*0120*/  IMAD.MOV.U32 R20, RZ, RZ, R12 ;  /* 0x000000ffff147224 */ /* 0x000fe400078e000c */
[----:B------:R-:W-:-:S02]  /*0130*/  IMAD.MOV.U32 R11, RZ, RZ, R3 ;  /* 0x000000ffff0b7224 */ /* 0x000fc400078e0003 */
[----:B------:R-:W-:Y:S02]  /*0140*/  IMAD.MOV.U32 R19, RZ, RZ, R13 ;  /* 0x000000ffff137224 */ /* 0x000fe400078e000d */
[----:B------:R-:W-:Y:S05]  /*0150*/  CALL.REL.NOINC `($__internal_0_$__cuda_sm20_div_s64) ;  /* 0x0000338000007944 */ /* 0x000fea0003c00000 */
[----:B------:R-:W-:Y:S01]  /*0160*/  IADD3 R19, P0, RZ, -R0, RZ ;  /* 0x80000000ff137210 */ /* 0x000fe20007f1e0ff */
[----:B------:R-:W-:-:S04]  /*0170*/  IMAD.MOV.U32 R3, RZ, RZ, R0 ;  /* 0x000000ffff037224 */ /* 0x000fc800078e0000 */
[----:B------:R-:W-:Y:S02]  /*0180*/  IMAD.X R2, RZ, RZ, ~R16, P0 ;  /* 0x000000ffff027224 */ /* 0x000fe400000e0e10 */
[----:B------:R-:W-:-:S04]  /*0190*/  IMAD.WIDE.U32 R6, R19, UR4, R12 ;  /* 0x0000000413067c25 */ /* 0x000fc8000f8e000c */
[----:B------:R-:W-:-:S04]  /*01a0*/  IMAD R2, R2, UR4, RZ ;  /* 0x0000000402027c24 */ /* 0x000fc8000f8e02ff */
[----:B------:R-:W-:-:S04]  /*01b0*/  IMAD R19, R19, UR5, R2 ;  /* 0x0000000513137c24 */ /* 0x000fc8000f8e0202 */
[----:B------:R-:W-:Y:S01]  /*01c0*/  IMAD.IADD R19, R7, 0x1, R19 ;  /* 0x0000000107137824 */ /* 0x000fe200078e0213 */
[----:B------:R-:W-:Y:S05]  /*01d0*/  BRA `(.L_x_2) ;  /* 0x0000015000007947 */ /* 0x000fea0003800000 */
.L_x_1:
[----:B------:R-:W0:Y:S01]  /*01e0*/  I2F.U32.RP R0, UR4 ;  /* 0x0000000400007d06 */ /* 0x000e220008209000 */
[----:B------:R-:W-:Y:S01]  /*01f0*/  IMAD R5, RZ, RZ, -UR4 ;  /* 0x80000004ff057e24 */ /* 0x000fe2000f8e02ff */
[----:B------:R-:W-:Y:S01]  /*0200*/  ISETP.NE.U32.AND P2, PT, RZ, UR4, PT ;  /* 0x00000004ff007c0c */ /* 0x000fe2000bf45070 */
[----:B------:R-:W-:-:S05]  /*0210*/  IMAD.MOV.U32 R19, RZ, RZ, RZ ;  /* 0x000000ffff137224 */ /* 0x000fca00078e00ff */
[----:B0-----:R-:W0:Y:S02]  /*0220*/  MUFU.RCP R0, R0 ;  /* 0x0000000000007308 */ /* 0x001e240000001000 */
[----:B0-----:R-:W-:-:S06]  /*0230*/  IADD3 R2, R0, 0xffffffe, RZ ;  /* 0x0ffffffe00027810 */ /* 0x001fcc0007ffe0ff */
[----:B------:R0:W1:Y:S02]  /*0240*/  F2I.FTZ.U32.TRUNC.NTZ R3, R2 ;  /* 0x0000000200037305 */ /* 0x000064000021f000 */
[----:B0-----:R-:W-:Y:S02]  /*0250*/  IMAD.MOV.U32 R2, RZ, RZ, RZ ;  /* 0x000000ffff027224 */ /* 0x001fe400078e00ff */
[----:B-1----:R-:W-:-:S04]  /*0260*/  IMAD R5, R5, R3, RZ ;  /* 0x0000000305057224 */ /* 0x002fc800078e02ff */
[----:B------:R-:W-:-:S06]  /*0270*/  IMAD.HI.U32 R3, R3, R5, R2 ;  /* 0x0000000503037227 */ /* 0x000fcc00078e0002 */
[----:B------:R-:W-:-:S04]  /*0280*/  IMAD.HI.U32 R3, R3, R12, RZ ;  /* 0x0000000c03037227 */ /* 0x000fc800078e00ff */
[----:B------:R-:W-:-:S04]  /*0290*/  IMAD.MOV R5, RZ, RZ, -R3 ;  /* 0x000000ffff057224 */ /* 0x000fc800078e0a03 */
[----:B------:R-:W-:-:S05]  /*02a0*/  IMAD R4, R5, UR4, R12 ;  /* 0x0000000405047c24 */ /* 0x000fca000f8e020c */
[----:B------:R-:W-:-:S13]  /*02b0*/  ISETP.GE.U32.AND P0, PT, R4, UR4, PT ;  /* 0x0000000404007c0c */ /* 0x000fda000bf06070 */
[----:B------:R-:W-:Y:S02]  /*02c0*/  @P0 IADD3 R4, R4, -UR4, RZ ;  /* 0x8000000404040c10 */ /* 0x000fe4000fffe0ff */
[----:B------:R-:W-:Y:S02]  /*02d0*/  @P0 IADD3 R3, R3, 0x1, RZ ;  /* 0x0000000103030810 */ /* 0x000fe40007ffe0ff */
[----:B------:R-:W-:-:S13]  /*02e0*/  ISETP.GE.U32.AND P1, PT, R4, UR4, PT ;  /* 0x0000000404007c0c */ /* 0x000fda000bf26070 */
[----:B------:R-:W-:Y:S02]  /*02f0*/  @P1 IADD3 R3, R3, 0x1, RZ ;  /* 0x0000000103031810 */ /* 0x000fe40007ffe0ff */
[----:B------:R-:W-:-:S05]  /*0300*/  @!P2 LOP3.LUT R3, RZ, UR4, RZ, 0x33, !PT ;  /* 0x00000004ff03ac12 */ /* 0x000fca000f8e33ff */
[----:B------:R-:W-:-:S04]  /*0310*/  IMAD.MOV R5, RZ, RZ, -R3 ;  /* 0x000000ffff057224 */ /* 0x000fc800078e0a03 */
[----:B------:R-:W-:Y:S02]  /*0320*/  IMAD R6, R5, UR4, R12 ;  /* 0x0000000405067c24 */ /* 0x000fe4000f8e020c */
.L_x_2:
[----:B------:R-:W-:Y:S05]  /*0330*/  BSYNC B0 ;  /* 0x0000000000007941 */ /* 0x000fea0003800000 */
.L_x_0:
[----:B------:R-:W-:Y:S01]  /*0340*/  LOP3.LUT R0, R19, UR6, RZ, 0xfc, !PT ;  /* 0x0000000613007c12 */ /* 0x000fe2000f8efcff */
[----:B------:R-:W-:Y:S03]  /*0350*/  BSSY B0, `(.L_x_3) ;  /* 0x0000020000007945 */ /* 0x000fe60003800000 */
[----:B------:R-:W-:-:S13]  /*0360*/  ISETP.NE.U32.AND P0, PT, R0, RZ, PT ;  /* 0x000000ff0000720c */ /* 0x000fda0003f05070 */
[----:B------:R-:W-:Y:S05]  /*0370*/  @!P0 BRA `(.L_x_4) ;  /* 0x0000009000008947 */ /* 0x000fea0003800000 */
[----:B------:R-:W-:Y:S01]  /*0380*/  IMAD.MOV.U32 R20, RZ, RZ, R6 ;  /* 0x000000ffff147224 */ /* 0x000fe200078e0006 */
[----:B------:R-:W-:Y:S01]  /*0390*/  MOV R2, 0x3d0 ;  /* 0x000003d000027802 */ /* 0x000fe20000000f00 */
[----:B------:R-:W-:Y:S02]  /*03a0*/  IMAD.MOV.U32 R10, RZ, RZ, c[0x0][0x174] ;  /* 0x00005d00ff0a7624 */ /* 0x000fe400078e00ff */
[----:B------:R-:W-:Y:S02]  /*03b0*/  IMAD.U32 R11, RZ, RZ, UR6 ;  /* 0x00000006ff0b7e24 */ /* 0x000fe4000f8e00ff */
[----:B------:R-:W-:Y:S05]  /*03c0*/  CALL.REL.NOINC `($__internal_0_$__cuda_sm20_div_s64) ;  /* 0x0000311000007944 */ /* 0x000fea0003c00000 */
[--C-:B------:R-:W-:Y:S02]  /*03d0*/  IMAD.MOV R5, RZ, RZ, -R0.reuse ;  /* 0x000000ffff057224 */ /* 0x100fe400078e0a00 */
[----:B------:R-:W-:Y:S02]  /*03e0*/  IMAD.MOV.U32 R4, RZ, RZ, R0 ;  /* 0x000000ffff047224 */ /* 0x000fe400078e0000 */
[----:B------:R-:W-:Y:S01]  /*03f0*/  IMAD R5, R5, c[0x0][0x174], R6 ;  /* 0x00005d0005057a24 */ /* 0x000fe200078e0206 */
[----:B------:R-:W-:Y:S05]  /*0400*/  BRA `(.L_x_5) ;  /* 0x0000014000007947 */ /* 0x000fea0003800000 */
.L_x_4:
[----:B------:R-:W0:Y:S01]  /*0410*/  I2F.U32.RP R0, c[0x0][0x174] ;  /* 0x00005d0000007b06 */ /* 0x000e220000209000 */
[----:B------:R-:W-:-:S07]  /*0420*/  ISETP.NE.U32.AND P2, PT, RZ, c[0x0][0x174], PT ;  /* 0x00005d00ff007a0c */ /* 0x000fce0003f45070 */
[----:B0-----:R-:W0:Y:S02]  /*0430*/  MUFU.RCP R0, R0 ;  /* 0x0000000000007308 */ /* 0x001e240000001000 */
[----:B0-----:R-:W-:-:S06]  /*0440*/  IADD3 R4, R0, 0xffffffe, RZ ;  /* 0x0ffffffe00047810 */ /* 0x001fcc0007ffe0ff */
[----:B------:R0:W1:Y:S02]  /*0450*/  F2I.FTZ.U32.TRUNC.NTZ R5, R4 ;  /* 0x0000000400057305 */ /* 0x000064000021f000 */
[----:B0-----:R-:W-:Y:S02]  /*0460*/  IMAD.MOV.U32 R4, RZ, RZ, RZ ;  /* 0x000000ffff047224 */ /* 0x001fe400078e00ff */
[----:B-1----:R-:W-:-:S04]  /*0470*/  IMAD.MOV R7, RZ, RZ, -R5 ;  /* 0x000000ffff077224 */ /* 0x002fc800078e0a05 */
[----:B------:R-:W-:-:S04]  /*0480*/  IMAD R7, R7, c[0x0][0x174], RZ ;  /* 0x00005d0007077a24 */ /* 0x000fc800078e02ff */
[----:B------:R-:W-:-:S06]  /*0490*/  IMAD.HI.U32 R5, R5, R7, R4 ;  /* 0x0000000705057227 */ /* 0x000fcc00078e0004 */
[----:B------:R-:W-:-:S04]  /*04a0*/  IMAD.HI.U32 R4, R5, R6, RZ ;  /* 0x0000000605047227 */ /* 0x000fc800078e00ff */
[----:B------:R-:W-:-:S04]  /*04b0*/  IMAD.MOV R5, RZ, RZ, -R4 ;  /* 0x000000ffff057224 */ /* 0x000fc800078e0a04 */
[----:B------:R-:W-:-:S05]  /*04c0*/  IMAD R2, R5, c[0x0][0x174], R6 ;  /* 0x00005d0005027a24 */ /* 0x000fca00078e0206 */
[----:B------:R-:W-:-:S13]  /*04d0*/  ISETP.GE.U32.AND P0, PT, R2, c[0x0][0x174], PT ;  /* 0x00005d0002007a0c */ /* 0x000fda0003f06070 */
[----:B------:R-:W-:Y:S02]  /*04e0*/  @P0 IADD3 R2, R2, -c[0x0][0x174], RZ ;  /* 0x80005d0002020a10 */ /* 0x000fe40007ffe0ff */
[----:B------:R-:W-:Y:S02]  /*04f0*/  @P0 IADD3 R4, R4, 0x1, RZ ;  /* 0x0000000104040810 */ /* 0x000fe40007ffe0ff */
[----:B------:R-:W-:-:S13]  /*0500*/  ISETP.GE.U32.AND P1, PT, R2, c[0x0][0x174], PT ;  /* 0x00005d0002007a0c */ /* 0x000fda0003f26070 */
[----:B------:R-:W-:Y:S02]  /*0510*/  @P1 IADD3 R4, R4, 0x1, RZ ;  /* 0x0000000104041810 */ /* 0x000fe40007ffe0ff */
[----:B------:R-:W-:-:S05]  /*0520*/  @!P2 LOP3.LUT R4, RZ, c[0x0][0x174], RZ, 0x33, !PT ;  /* 0x00005d00ff04aa12 */ /* 0x000fca00078e33ff */
[----:B------:R-:W-:-:S04]  /*0530*/  IMAD.MOV R5, RZ, RZ, -R4 ;  /* 0x000000ffff057224 */ /* 0x000fc800078e0a04 */
[----:B------:R-:W-:Y:S02]  /*0540*/  IMAD R5, R5, c[0x0][0x174], R6 ;  /* 0x00005d0005057a24 */ /* 0x000fe400078e0206 */
.L_x_5:
[----:B------:R-:W-:Y:S05]  /*0550*/  BSYNC B0 ;  /* 0x0000000000007941 */ /* 0x000fea0003800000 */
.L_x_3:
[----:B------:R-:W-:Y:S01]  /*0560*/  IADD3 R8, P0, R12, 0x1, RZ ;  /* 0x000000010c087810 */ /* 0x000fe20007f1e0ff */
[----:B------:R-:W-:Y:S04]  /*0570*/  BSSY B0, `(.L_x_6) ;  /* 0x000002b000007945 */ /* 0x000fe80003800000 */
[----:B------:R-:W-:-:S05]  /*0580*/  IMAD.X R9, RZ, RZ, R13, P0 ;  /* 0x000000ffff097224 */ /* 0x000fca00000e060d */
[----:B------:R-:W-:-:S04]  /*0590*/  LOP3.LUT R0, R9, UR5, RZ, 0xfc, !PT ;  /* 0x0000000509007c12 */ /* 0x000fc8000f8efcff */
[----:B------:R-:W-:-:S13]  /*05a0*/  ISETP.NE.U32.AND P0, PT, R0, RZ, PT ;  /* 0x000000ff0000720c */ /* 0x000fda0003f05070 */
[----:B------:R-:W-:Y:S05]  /*05b0*/  @!P0 BRA `(.L_x_7) ;  /* 0x0000011000008947 */ /* 0x000fea0003800000 */
[----:B------:R-:W-:Y:S01]  /*05c0*/  IMAD.U32 R7, RZ, RZ, UR5 ;  /* 0x00000005ff077e24 */ /* 0x000fe2000f8e00ff */
[----:B------:R-:W-:Y:S01]  /*05d0*/  MOV R2, 0x650 ;  /* 0x0000065000027802 */ /* 0x000fe20000000f00 */
[----:B------:R-:W-:Y:S02]  /*05e0*/  IMAD.U32 R11, RZ, RZ, UR5 ;  /* 0x00000005ff0b7e24 */ /* 0x000fe4000f8e00ff */
[----:B------:R-:W-:Y:S02]  /*05f0*/  IMAD.U32 R10, RZ, RZ, UR4 ;  /* 0x00000004ff0a7e24 */ /* 0x000fe4000f8e00ff */
        /* <DEDUP_REMOVED lines=13> */
.L_x_7:
[----:B------:R-:W0:Y:S01]  /*06d0*/  I2F.U32.RP R2, UR4 ;  /* 0x0000000400027d06 */ /* 0x000e220008209000 */
[----:B------:R-:W-:Y:S01]  /*06e0*/  IMAD R11, RZ, RZ, -UR4 ;  /* 0x80000004ff0b7e24 */ /* 0x000fe2000f8e02ff */
[----:B------:R-:W-:Y:S01]  /*06f0*/  ISETP.NE.U32.AND P2, PT, RZ, UR4, PT ;  /* 0x00000004ff007c0c */ /* 0x000fe2000bf45070 */
[----:B------:R-:W-:Y:S02]  /*0700*/  IMAD.MOV.U32 R6, RZ, RZ, RZ ;  /* 0x000000ffff067224 */ /* 0x000fe400078e00ff */
[----:B------:R-:W-:-:S03]  /*0710*/  IMAD.MOV.U32 R19, RZ, RZ, RZ ;  /* 0x000000ffff137224 */ /* 0x000fc600078e00ff */
[----:B0-----:R-:W0:Y:S02]  /*0720*/  MUFU.RCP R2, R2 ;  /* 0x0000000200027308 */ /* 0x001e240000001000 */
[----:B0-----:R-:W-:-:S06]  /*0730*/  IADD3 R9, R2, 0xffffffe, RZ ;  /* 0x0ffffffe02097810 */ /* 0x001fcc0007ffe0ff */
[----:B------:R-:W0:Y:S02]  /*0740*/  F2I.FTZ.U32.TRUNC.NTZ R7, R9 ;  /* 0x0000000900077305 */ /* 0x000e24000021f000 */
[----:B0-----:R-:W-:-:S04]  /*0750*/  IMAD R11, R11, R7, RZ ;  /* 0x000000070b0b7224 */ /* 0x001fc800078e02ff */
        /* <DEDUP_REMOVED lines=12> */
.L_x_8:
[----:B------:R-:W-:Y:S05]  /*0820*/  BSYNC B0 ;  /* 0x0000000000007941 */ /* 0x000fea0003800000 */
.L_x_6:
        /* <DEDUP_REMOVED lines=13> */
.L_x_10:
        /* <DEDUP_REMOVED lines=20> */
.L_x_11:
[----:B------:R-:W-:Y:S05]  /*0a40*/  BSYNC B0 ;  /* 0x0000000000007941 */ /* 0x000fea0003800000 */
.L_x_9:
        /* <DEDUP_REMOVED lines=15> */
[----:B------:R-:W-:-:S05]  /*0b40*/  IADD3 R9, P0, RZ, -R0, RZ ;  /* 0x80000000ff097210 */ /* 0x000fca0007f1e0ff */
[----:B------:R-:W-:Y:S02]  /*0b50*/  IMAD.X R16, RZ, RZ, ~R16, P0 ;  /* 0x000000ffff107224 */ /* 0x000fe400000e0e10 */
[----:B------:R-:W-:-:S04]  /*0b60*/  IMAD.WIDE.U32 R14, R9, UR4, R14 ;  /* 0x00000004090e7c25 */ /* 0x000fc8000f8e000e */
[----:B------:R-:W-:-:S04]  /*0b70*/  IMAD R16, R16, UR4, RZ ;  /* 0x0000000410107c24 */ /* 0x000fc8000f8e02ff */
[----:B------:R-:W-:Y:S02]  /*0b80*/  IMAD R19, R9, UR5, R16 ;  /* 0x0000000509137c24 */ /* 0x000fe4000f8e0210 */
[----:B------:R-:W-:Y:S02]  /*0b90*/  IMAD.MOV.U32 R9, RZ, RZ, R0 ;  /* 0x000000ffff097224 */ /* 0x000fe400078e0000 */
[----:B------:R-:W-:Y:S01]  /*0ba0*/  IMAD.IADD R19, R19, 0x1, R15 ;  /* 0x0000000113137824 */ /* 0x000fe200078e020f */
[----:B------:R-:W-:Y:S05]  /*0bb0*/  BRA `(.L_x_14) ;  /* 0x0000015000007947 */ /* 0x000fea0003800000 */
.L_x_13:
        /* <DEDUP_REMOVED lines=21> */
.L_x_14:
[----:B------:R-:W-:Y:S05]  /*0d10*/  BSYNC B0 ;  /* 0x0000000000007941 */ /* 0x000fea0003800000 */
.L_x_12:
        /* <DEDUP_REMOVED lines=13> */
.L_x_16:
        /* <DEDUP_REMOVED lines=20> */
.L_x_17:
[----:B------:R-:W-:Y:S05]  /*0f30*/  BSYNC B0 ;  /* 0x0000000000007941 */ /* 0x000fea0003800000 */
.L_x_15:
        /* <DEDUP_REMOVED lines=18> */
[----:B------:R-:W-:Y:S02]  /*1060*/  IMAD R16, R16, UR4, RZ ;  /* 0x0000000410107c24 */ /* 0x000fe4000f8e02ff */
[----:B------:R-:W-:Y:S02]  /*1070*/  IMAD.MOV.U32 R13, RZ, RZ, R0 ;  /* 0x000000ffff0d7224 */ /* 0x000fe400078e0000 */
[----:B------:R-:W-:Y:S02]  /*1080*/  IMAD R17, R17, UR5, R16 ;  /* 0x0000000511117c24 */ /* 0x000fe4000f8e0210 */
[----:B------:R-:W-:Y:S02]  /*1090*/  IMAD.MOV.U32 R12, RZ, RZ, R10 ;  /* 0x000000ffff0c7224 */ /* 0x000fe400078e000a */
[----:B------:R-:W-:Y:S01]  /*10a0*/  IMAD.IADD R19, R17, 0x1, R11 ;  /* 0x0000000111137824 */ /* 0x000fe200078e020b */
[----:B------:R-:W-:Y:S05]  /*10b0*/  BRA `(.L_x_20) ;  /* 0x0000015000007947 */ /* 0x000fea0003800000 */
.L_x_19:
        /* <DEDUP_REMOVED lines=21> */
.L_x_20:
[----:B------:R-:W-:Y:S05]  /*1210*/  BSYNC B0 ;  /* 0x0000000000007941 */ /* 0x000fea0003800000 */
.L_x_18:
        /* <DEDUP_REMOVED lines=9> */
[----:B------:R-:W-:-:S04]  /*12b0*/  IMAD.MOV R11, RZ, RZ, -R0 ;  /* 0x000000ffff0b7224 */ /* 0x000fc800078e0a00 */
[----:B------:R-:W-:Y:S01]  /*12c0*/  IMAD R12, R11, c[0x0][0x174], R12 ;  /* 0x00005d000b0c7a24 */ /* 0x000fe200078e020c */
[----:B------:R-:W-:Y:S05]  /*12d0*/  BRA `(.L_x_23) ;  /* 0x0000014000007947 */ /* 0x000fea0003800000 */
.L_x_22:
        /* <DEDUP_REMOVED lines=20> */
.L_x_23:
[----:B------:R-:W-:Y:S05]  /*1420*/  BSYNC B0 ;  /* 0x0000000000007941 */ /* 0x000fea0003800000 */
.L_x_21:
[----:B------:R-:W0:Y:S01]  /*1430*/  S2R R2, SR_TID.Y ;  /* 0x0000000000027919 */ /* 0x000e220000002200 */
[----:B------:R-:W-:Y:S01]  /*1440*/  ISETP.GE.AND P0, PT, R4, c[0x0][0x170], PT ;  /* 0x00005c0004007a0c */ /* 0x000fe20003f06270 */
[----:B------:R-:W-:Y:S01]  /*1450*/  IMAD.MOV.U32 R17, RZ, RZ, 0x2 ;  /* 0x00000002ff117424 */ /* 0x000fe200078e00ff */
[----:B------:R-:W-:Y:S01]  /*1460*/  ULDC.64 UR4, c[0x0][0x118] ;  /* 0x0000460000047ab9 */ /* 0x000fe20000000a00 */
[----:B------:R-:W0:Y:S01]  /*1470*/  S2R R11, SR_CTAID.Y ;  /* 0x00000000000b7919 */ /* 0x000e220000002600 */
[----:B------:R-:W-:Y:S01]  /*1480*/  ISETP.GE.OR P0, PT, R3, c[0x0][0x160], P0 ;  /* 0x0000580003007a0c */ /* 0x000fe20000706670 */
[----:B------:R-:W-:Y:S03]  /*1490*/  BSSY B0, `(.L_x_24) ;  /* 0x0000082000007945 */ /* 0x000fe60003800000 */
[----:B------:R-:W-:Y:S01]  /*14a0*/  ISETP.GE.OR P0, PT, R5, c[0x0][0x174], P0 ;  /* 0x00005d0005007a0c */ /* 0x000fe20000706670 */
[----:B0-----:R-:W-:-:S04]  /*14b0*/  IMAD R2, R11, 0x8, R2 ;  /* 0x000000080b027824 */ /* 0x001fc800078e0202 */
[----:B------:R-:W-:-:S04]  /*14c0*/  IMAD.SHL.U32 R2, R2, 0x4, RZ ;  /* 0x0000000402027824 */ /* 0x000fc800078e00ff */
[----:B------:R-:W-:-:S04]  /*14d0*/  IMAD.WIDE R10, R2, R17, c[0x0][0x1e0] ;  /* 0x00007800020a7625 */ /* 0x000fc800078e0211 */
[----:B------:R-:W-:Y:S01]  /*14e0*/  IMAD.WIDE R16, R2, R17, c[0x0][0x1f0] ;  /* 0x00007c0002107625 */ /* 0x000fe200078e0211 */
[----:B------:R-:W-:Y:S05]  /*14f0*/  @P0 BRA `(.L_x_25) ;  /* 0x000007b000000947 */ /* 0x000fea0003800000 */
[----:B------:R-:W-:Y:S02]  /*1500*/  IMAD R18, R3, c[0x0][0x1b8], RZ ;  /* 0x00006e0003127a24 */ /* 0x000fe400078e02ff */
[C---:B------:R-:W-:Y:S02]  /*1510*/  IMAD R19, R4.reuse, c[0x0][0x1b4], RZ ;  /* 0x00006d0004137a24 */ /* 0x040fe400078e02ff */
[----:B------:R-:W-:Y:S01]  /*1520*/  IMAD R20, R5, c[0x0][0x1b0], RZ ;  /* 0x00006c0005147a24 */ /* 0x000fe200078e02ff */
[--C-:B------:R-:W-:Y:S01]  /*1530*/  SHF.R.S32.HI R22, RZ, 0x1f, R18.reuse ;  /* 0x0000001fff167819 */ /* 0x100fe20000011412 */
[----:B------:R-:W-:Y:S02]  /*1540*/  IMAD R21, R3, c[0x0][0x1d0], RZ ;  /* 0x0000740003157a24 */ /* 0x000fe400078e02ff */
[----:B------:R-:W-:Y:S01]  /*1550*/  IMAD R4, R4, c[0x0][0x1cc], RZ ;  /* 0x0000730004047a24 */ /* 0x000fe200078e02ff */
[----:B------:R-:W-:Y:S01]  /*1560*/  IADD3 R3, P0, P1, R20, R19, R18 ;  /* 0x0000001314037210 */ /* 0x000fe2000791e012 */
[----:B------:R-:W-:Y:S01]  /*1570*/  IMAD R5, R5, c[0x0][0x1c8], RZ ;  /* 0x0000720005057a24 */ /* 0x000fe200078e02ff */
[----:B------:R-:W-:-:S02]  /*1580*/  SHF.R.S32.HI R19, RZ, 0x1f, R19 ;  /* 0x0000001fff137819 */ /* 0x000fc40000011413 */
[----:B------:R-:W-:Y:S02]  /*1590*/  SHF.R.S32.HI R20, RZ, 0x1f, R20 ;  /* 0x0000001fff147819 */ /* 0x000fe40000011414 */
[--C-:B------:R-:W-:Y:S02]  /*15a0*/  SHF.R.S32.HI R18, RZ, 0x1f, R21.reuse ;  /* 0x0000001fff127819 */ /* 0x100fe40000011415 */
[----:B------:R-:W-:Y:S02]  /*15b0*/  IADD3.X R25, R20, R19, R22, P0, P1 ;  /* 0x0000001314197210 */ /* 0x000fe400007e2416 */
[----:B------:R-:W-:Y:S02]  /*15c0*/  ISETP.NE.U32.AND P0, PT, RZ, c[0x0][0x1e0], PT ;  /* 0x00007800ff007a0c */ /* 0x000fe40003f05070 */
[----:B------:R-:W-:Y:S02]  /*15d0*/  IADD3 R23, P2, P3, R5, R4, R21 ;  /* 0x0000000405177210 */ /* 0x000fe40007b5e015 */
[----:B------:R-:W-:-:S02]  /*15e0*/  SHF.R.S32.HI R21, RZ, 0x1f, R4 ;  /* 0x0000001fff157819 */ /* 0x000fc40000011404 */
[----:B------:R-:W-:Y:S02]  /*15f0*/  SHF.R.S32.HI R5, RZ, 0x1f, R5 ;  /* 0x0000001fff057819 */ /* 0x000fe40000011405 */
[----:B------:R-:W-:Y:S02]  /*1600*/  ISETP.NE.AND.EX P0, PT, RZ, c[0x0][0x1e4], PT, P0 ;  /* 0x00007900ff007a0c */ /* 0x000fe40003f05300 */
[----:B------:R-:W-:Y:S02]  /*1610*/  IADD3.X R5, R5, R21, R18, P2, P3 ;  /* 0x0000001505057210 */ /* 0x000fe400017e6412 */
[C---:B------:R-:W-:Y:S02]  /*1620*/  IADD3 R19, P1, R2.reuse, R3, RZ ;  /* 0x0000000302137210 */ /* 0x040fe40007f3e0ff */
[----:B------:R-:W-:Y:S02]  /*1630*/  SHF.R.S32.HI R4, RZ, 0x1f, R2 ;  /* 0x0000001fff047819 */ /* 0x000fe40000011402 */
[----:B------:R-:W-:-:S03]  /*1640*/  IADD3 R3, P2, R2, R23, RZ ;  /* 0x0000001702037210 */ /* 0x000fc60007f5e0ff */
[C---:B------:R-:W-:Y:S02]  /*1650*/  IMAD.X R22, R4.reuse, 0x1, R25, P1 ;  /* 0x0000000104167824 */ /* 0x040fe400008e0619 */
[----:B------:R-:W-:Y:S01]  /*1660*/  IMAD.X R20, R4, 0x1, R5, P2 ;  /* 0x0000000104147824 */ /* 0x000fe200010e0605 */
[----:B------:R-:W-:Y:S02]  /*1670*/  LEA R4, P1, R19, c[0x0][0x1a8], 0x1 ;  /* 0x00006a0013047a11 */ /* 0x000fe400078208ff */
[----:B------:R-:W-:Y:S02]  /*1680*/  LEA R18, P2, R3, c[0x0][0x1c0], 0x1 ;  /* 0x0000700003127a11 */ /* 0x000fe400078408ff */
[----:B------:R-:W-:Y:S02]  /*1690*/  LEA.HI.X R5, R19, c[0x0][0x1ac], R22, 0x1, P1 ;  /* 0x00006b0013057a11 */ /* 0x000fe400008f0c16 */
[----:B------:R-:W-:Y:S01]  /*16a0*/  LEA.HI.X R19, R3, c[0x0][0x1c4], R20, 0x1, P2 ;  /* 0x0000710003137a11 */ /* 0x000fe200010f0c14 */
[----:B------:R-:W-:Y:S05]  /*16b0*/  @!P0 BRA `(.L_x_26) ;  /* 0x0000032000008947 */ /* 0x000fea0003800000 */
[C---:B------:R-:W-:Y:S01]  /*16c0*/  ISETP.GE.AND P0, PT, R2.reuse, c[0x0][0x178], PT ;  /* 0x00005e0002007a0c */ /* 0x040fe20003f06270 */
[----:B------:R-:W-:Y:S01]  /*16d0*/  BSSY B1, `(.L_x_27) ;  /* 0x0000010000017945 */ /* 0x000fe20003800000 */
[----:B------:R-:W-:-:S02]  /*16e0*/  IADD3 R3, R2, 0x1, RZ ;  /* 0x0000000102037810 */ /* 0x000fc40007ffe0ff */
[C---:B------:R-:W-:Y:S02]  /*16f0*/  IADD3 R20, R2.reuse, 0x2, RZ ;  /* 0x0000000202147810 */ /* 0x040fe40007ffe0ff */
[----:B------:R-:W-:Y:S02]  /*1700*/  IADD3 R21, R2, 0x3, RZ ;  /* 0x0000000302157810 */ /* 0x000fe40007ffe0ff */
[----:B------:R-:W-:Y:S02]  /*1710*/  ISETP.GE.AND P3, PT, R3, c[0x0][0x178], PT ;  /* 0x00005e0003007a0c */ /* 0x000fe40003f66270 */
[----:B------:R-:W-:Y:S02]  /*1720*/  ISETP.GE.AND P1, PT, R20, c[0x0][0x178], PT ;  /* 0x00005e0014007a0c */ /* 0x000fe40003f26270 */
[----:B------:R-:W-:Y:S01]  /*1730*/  ISETP.GE.AND P2, PT, R21, c[0x0][0x178], PT ;  /* 0x00005e0015007a0c */ /* 0x000fe20003f46270 */
[----:B------:R-:W-:Y:S07]  /*1740*/  @P0 BRA `(.L_x_28) ;  /* 0x0000008000000947 */ /* 0x000fee0003800000 */
[----:B------:R-:W-:Y:S01]  /*1750*/  ISETP.NE.U32.AND P0, PT, RZ, c[0x0][0x1f0], PT ;  /* 0x00007c00ff007a0c */ /* 0x000fe20003f05070 */
[----:B------:R-:W2:Y:S01]  /*1760*/  LDG.E.U16 R3, [R10.64] ;  /* 0x000000040a037981 */ /* 0x000ea2000c1e1500 */
[----:B------:R-:W-:-:S02]  /*1770*/  PRMT R20, RZ, 0x7610, R20 ;  /* 0x00007610ff147816 */ /* 0x000fc40000000014 */
[----:B------:R-:W-:Y:S01]  /*1780*/  ISETP.NE.AND.EX P0, PT, RZ, c[0x0][0x1f4], PT, P0 ;  /* 0x00007d00ff007a0c */ /* 0x000fe20003f05300 */
[----:B------:R-:W2:-:S12]  /*1790*/  LDG.E.U16 R21, [R4.64] ;  /* 0x0000000404157981 */ /* 0x000e98000c1e1500 */
[----:B------:R-:W2:Y:S02]  /*17a0*/  @P0 LDG.E.U16 R20, [R16.64] ;  /* 0x0000000410140981 */ /* 0x000ea4000c1e1500 */
[----:B--2---:R-:W-:-:S05]  /*17b0*/  HFMA2 R3, R3.H0_H0, R21.H0_H0, R20.H0_H0 ;  /* 0x2000001503037231 */ /* 0x004fca0000040814 */
[----:B------:R0:W-:Y:S02]  /*17c0*/  STG.E.U16 [R18.64], R3 ;  /* 0x0000000312007986 */ /* 0x0001e4000c101504 */
.L_x_28:
[----:B------:R-:W-:Y:S05]  /*17d0*/  BSYNC B1 ;  /* 0x0000000000017941 */ /* 0x000fea0003800000 */
.L_x_27:
[----:B------:R-:W-:Y:S01]  /*17e0*/  BSSY B1, `(.L_x_29) ;  /* 0x000000a000017945 */ /* 0x000fe20003800000 */
[----:B------:R-:W-:Y:S05]  /*17f0*/  @P3 BRA `(.L_x_30) ;  /* 0x0000008000003947 */ /* 0x000fea0003800000 */
[----:B------:R-:W-:Y:S01]  /*1800*/  ISETP.NE.U32.AND P0, PT, RZ, c[0x0][0x1f0], PT ;  /* 0x00007c00ff007a0c */ /* 0x000fe20003f05070 */
[----:B0-----:R-:W2:Y:S01]  /*1810*/  LDG.E.U16 R3, [R10.64+0x2] ;  /* 0x000002040a037981 */ /* 0x001ea2000c1e1500 */
[----:B------:R-:W-:Y:S02]  /*1820*/  PRMT R20, RZ, 0x7610, R20 ;  /* 0x00007610ff147816 */ /* 0x000fe40000000014 */
[----:B------:R-:W-:Y:S01]  /*1830*/  ISETP.NE.AND.EX P0, PT, RZ, c[0x0][0x1f4], PT, P0 ;  /* 0x00007d00ff007a0c */ /* 0x000fe20003f05300 */
[----:B------:R-:W2:-:S12]  /*1840*/  LDG.E.U16 R21, [R4.64+0x2] ;  /* 0x0000020404157981 */ /* 0x000e98000c1e1500 */
[----:B------:R-:W2:Y:S02]  /*1850*/  @P0 LDG.E.U16 R20, [R16.64+0x2] ;  /* 0x0000020410140981 */ /* 0x000ea4000c1e1500 */
[----:B--2---:R-:W-:-:S05]  /*1860*/  HFMA2 R3, R3.H0_H0, R21.H0_H0, R20.H0_H0 ;  /* 0x2000001503037231 */ /* 0x004fca0000040814 */
[----:B------:R0:W-:Y:S02]  /*1870*/  STG.E.U16 [R18.64+0x2], R3 ;  /* 0x0000020312007986 */ /* 0x0001e4000c101504 */
.L_x_30:
[----:B------:R-:W-:Y:S05]  /*1880*/  BSYNC B1 ;  /* 0x0000000000017941 */ /* 0x000fea0003800000 */
.L_x_29:
        /* <DEDUP_REMOVED lines=10> */
.L_x_32:
[----:B------:R-:W-:Y:S05]  /*1930*/  BSYNC B1 ;  /* 0x0000000000017941 */ /* 0x000fea0003800000 */
.L_x_31:
[----:B------:R-:W-:Y:S05]  /*1940*/  @P2 BRA `(.L_x_25) ;  /* 0x0000036000002947 */ /* 0x000fea0003800000 */
[----:B------:R-:W-:Y:S01]  /*1950*/  ISETP.NE.U32.AND P0, PT, RZ, c[0x0][0x1f0], PT ;  /* 0x00007c00ff007a0c */ /* 0x000fe20003f05070 */
[----:B------:R-:W2:Y:S01]  /*1960*/  LDG.E.U16 R4, [R4.64+0x6] ;  /* 0x0000060404047981 */ /* 0x000ea2000c1e1500 */
[----:B------:R-:W-:Y:S02]  /*1970*/  PRMT R20, RZ, 0x7610, R20 ;  /* 0x00007610ff147816 */ /* 0x000fe40000000014 */
[----:B------:R-:W-:Y:S01]  /*1980*/  ISETP.NE.AND.EX P0, PT, RZ, c[0x0][0x1f4], PT, P0 ;  /* 0x00007d00ff007a0c */ /* 0x000fe20003f05300 */
[----:B0-----:R-:W2:-:S12]  /*1990*/  LDG.E.U16 R3, [R10.64+0x6] ;  /* 0x000006040a037981 */ /* 0x001e98000c1e1500 */
[----:B------:R-:W2:Y:S02]  /*19a0*/  @P0 LDG.E.U16 R20, [R16.64+0x6] ;  /* 0x0000060410140981 */ /* 0x000ea4000c1e1500 */
[----:B--2---:R-:W-:-:S05]  /*19b0*/  HFMA2 R3, R3.H0_H0, R4.H0_H0, R20.H0_H0 ;  /* 0x2000000403037231 */ /* 0x004fca0000040814 */
[----:B------:R0:W-:Y:S01]  /*19c0*/  STG.E.U16 [R18.64+0x6], R3 ;  /* 0x0000060312007986 */ /* 0x0001e2000c101504 */
[----:B------:R-:W-:Y:S05]  /*19d0*/  BRA `(.L_x_25) ;  /* 0x000002d000007947 */ /* 0x000fea0003800000 */
.L_x_26:
[C---:B------:R-:W-:Y:S01]  /*19e0*/  ISETP.GE.AND P0, PT, R2.reuse, c[0x0][0x178], PT ;  /* 0x00005e0002007a0c */ /* 0x040fe20003f06270 */
[----:B------:R-:W-:Y:S01]  /*19f0*/  BSSY B1, `(.L_x_33) ;  /* 0x000000f000017945 */ /* 0x000fe20003800000 */
[C---:B------:R-:W-:Y:S02]  /*1a00*/  IADD3 R3, R2.reuse, 0x1, RZ ;  /* 0x0000000102037810 */ /* 0x040fe40007ffe0ff */
[C---:B------:R-:W-:Y:S02]  /*1a10*/  IADD3 R20, R2.reuse, 0x2, RZ ;  /* 0x0000000202147810 */ /* 0x040fe40007ffe0ff */
[----:B------:R-:W-:Y:S02]  /*1a20*/  IADD3 R21, R2, 0x3, RZ ;  /* 0x0000000302157810 */ /* 0x000fe40007ffe0ff */
[----:B------:R-:W-:Y:S02]  /*1a30*/  ISETP.GE.AND P3, PT, R3, c[0x0][0x178], PT ;  /* 0x00005e0003007a0c */ /* 0x000fe40003f66270 */
[----:B------:R-:W-:-:S02]  /*1a40*/  ISETP.GE.AND P1, PT, R20, c[0x0][0x178], PT ;  /* 0x00005e0014007a0c */ /* 0x000fc40003f26270 */
[----:B------:R-:W-:Y:S01]  /*1a50*/  ISETP.GE.AND P2, PT, R21, c[0x0][0x178], PT ;  /* 0x00005e0015007a0c */ /* 0x000fe20003f46270 */
[----:B------:R-:W-:Y:S07]  /*1a60*/  @P0 BRA `(.L_x_34) ;  /* 0x0000007000000947 */ /* 0x000fee0003800000 */
[----:B------:R-:W-:Y:S01]  /*1a70*/  ISETP.NE.U32.AND P0, PT, RZ, c[0x0][0x1f0], PT ;  /* 0x00007c00ff007a0c */ /* 0x000fe20003f05070 */
[----:B------:R-:W2:Y:S01]  /*1a80*/  LDG.E.U16 R20, [R4.64] ;  /* 0x0000000404147981 */ /* 0x000ea2000c1e1500 */
[----:B------:R-:W-:Y:S02]  /*1a90*/  PRMT R3, RZ, 0x7610, R3 ;  /* 0x00007610ff037816 */ /* 0x000fe40000000003 */
[----:B------:R-:W-:-:S13]  /*1aa0*/  ISETP.NE.AND.EX P0, PT, RZ, c[0x0][0x1f4], PT, P0 ;  /* 0x00007d00ff007a0c */ /* 0x000fda0003f05300 */
[----:B------:R-:W2:Y:S02]  /*1ab0*/  @P0 LDG.E.U16 R3, [R16.64] ;  /* 0x0000000410030981 */ /* 0x000ea4000c1e1500 */
[----:B--2---:R-:W-:-:S05]  /*1ac0*/  HFMA2 R3, R20.H0_H0, c[0x0] [0x1d8].H0_H0, R3.H0_H0 ;  /* 0x2000760014037a31 */ /* 0x004fca0000040803 */
[----:B------:R0:W-:Y:S02]  /*1ad0*/  STG.E.U16 [R18.64], R3 ;  /* 0x0000000312007986 */ /* 0x0001e4000c101504 */
.L_x_34:
[----:B------:R-:W-:Y:S05]  /*1ae0*/  BSYNC B1 ;  /* 0x0000000000017941 */ /* 0x000fea0003800000 */
.L_x_33:
[----:B------:R-:W-:Y:S01]  /*1af0*/  BSSY B1, `(.L_x_35) ;  /* 0x0000009000017945 */ /* 0x000fe20003800000 */
[----:B------:R-:W-:Y:S05]  /*1b00*/  @P3 BRA `(.L_x_36) ;  /* 0x0000007000003947 */ /* 0x000fea0003800000 */
[----:B------:R-:W-:Y:S01]  /*1b10*/  ISETP.NE.U32.AND P0, PT, RZ, c[0x0][0x1f0], PT ;  /* 0x00007c00ff007a0c */ /* 0x000fe20003f05070 */
[----:B------:R-:W2:Y:S01]  /*1b20*/  LDG.E.U16 R20, [R4.64+0x2] ;  /* 0x0000020404147981 */ /* 0x000ea2000c1e1500 */
[----:B0-----:R-:W-:Y:S02]  /*1b30*/  PRMT R3, RZ, 0x7610, R3 ;  /* 0x00007610ff037816 */ /* 0x001fe40000000003 */
[----:B------:R-:W-:-:S13]  /*1b40*/  ISETP.NE.AND.EX P0, PT, RZ, c[0x0][0x1f4], PT, P0 ;  /* 0x00007d00ff007a0c */ /* 0x000fda0003f05300 */
[----:B------:R-:W2:Y:S02]  /*1b50*/  @P0 LDG.E.U16 R3, [R16.64+0x2] ;  /* 0x0000020410030981 */ /* 0x000ea4000c1e1500 */
[----:B--2---:R-:W-:-:S05]  /*1b60*/  HFMA2 R3, R20.H0_H0, c[0x0] [0x1d8].H0_H0, R3.H0_H0 ;  /* 0x2000760014037a31 */ /* 0x004fca0000040803 */
[----:B------:R0:W-:Y:S02]  /*1b70*/  STG.E.U16 [R18.64+0x2], R3 ;  /* 0x0000020312007986 */ /* 0x0001e4000c101504 */
.L_x_36:
[----:B------:R-:W-:Y:S05]  /*1b80*/  BSYNC B1 ;  /* 0x0000000000017941 */ /* 0x000fea0003800000 */
.L_x_35:
        /* <DEDUP_REMOVED lines=9> */
.L_x_38:
[----:B------:R-:W-:Y:S05]  /*1c20*/  BSYNC B1 ;  /* 0x0000000000017941 */ /* 0x000fea0003800000 */
.L_x_37:
        /* <DEDUP_REMOVED lines=8> */
.L_x_25:
[----:B------:R-:W-:Y:S05]  /*1cb0*/  BSYNC B0 ;  /* 0x0000000000007941 */ /* 0x000fea0003800000 */
.L_x_24:
[----:B------:R-:W-:Y:S01]  /*1cc0*/  ISETP.GE.AND P0, PT, R7, c[0x0][0x170], PT ;  /* 0x00005c0007007a0c */ /* 0x000fe20003f06270 */
[----:B------:R-:W-:Y:S03]  /*1cd0*/  BSSY B0, `(.L_x_39) ;  /* 0x000007f000007945 */ /* 0x000fe60003800000 */
[----:B------:R-:W-:-:S04]  /*1ce0*/  ISETP.GE.OR P0, PT, R6, c[0x0][0x160], P0 ;  /* 0x0000580006007a0c */ /* 0x000fc80000706670 */
[----:B------:R-:W-:-:S13]  /*1cf0*/  ISETP.GE.OR P0, PT, R8, c[0x0][0x174], P0 ;  /* 0x00005d0008007a0c */ /* 0x000fda0000706670 */
[----:B------:R-:W-:Y:S05]  /*1d00*/  @P0 BRA `(.L_x_40) ;  /* 0x000007b000000947 */ /* 0x000fea0003800000 */
[----:B0-----:R-:W-:Y:S01]  /*1d10*/  IMAD R3, R6, c[0x0][0x1b8], RZ ;  /* 0x00006e0006037a24 */ /* 0x001fe200078e02ff */
[----:B------:R-:W-:Y:S01]  /*1d20*/  SHF.R.S32.HI R23, RZ, 0x1f, R2 ;  /* 0x0000001fff177819 */ /* 0x000fe20000011402 */
        /* <DEDUP_REMOVED lines=9> */
[----:B------:R-:W-:Y:S02]  /*1dc0*/  IADD3 R19, P2, P3, R8, R7, R6 ;  /* 0x0000000708137210 */ /* 0x000fe40007b5e006 */
[----:B------:R-:W-:Y:S02]  /*1dd0*/  IADD3.X R18, R5, R3, R18, P0, P1 ;  /* 0x0000000305127210 */ /* 0x000fe400007e2412 */
[----:B------:R-:W-:Y:S02]  /*1de0*/  ISETP.NE.U32.AND P0, PT, RZ, c[0x0][0x1e0], PT ;  /* 0x00007800ff007a0c */ /* 0x000fe40003f05070 */
[----:B------:R-:W-:Y:S02]  /*1df0*/  SHF.R.S32.HI R4, RZ, 0x1f, R6 ;  /* 0x0000001fff047819 */ /* 0x000fe40000011406 */
[----:B------:R-:W-:-:S02]  /*1e00*/  SHF.R.S32.HI R7, RZ, 0x1f, R7 ;  /* 0x0000001fff077819 */ /* 0x000fc40000011407 */
[----:B------:R-:W-:Y:S02]  /*1e10*/  SHF.R.S32.HI R8, RZ, 0x1f, R8 ;  /* 0x0000001fff087819 */ /* 0x000fe40000011408 */
[----:B------:R-:W-:Y:S02]  /*1e20*/  ISETP.NE.AND.EX P0, PT, RZ, c[0x0][0x1e4], PT, P0 ;  /* 0x00007900ff007a0c */ /* 0x000fe40003f05300 */
[----:B------:R-:W-:Y:S02]  /*1e30*/  IADD3.X R8, R8, R7, R4, P2, P3 ;  /* 0x0000000708087210 */ /* 0x000fe400017e6404 */
[C---:B------:R-:W-:Y:S02]  /*1e40*/  IADD3 R5, P1, R2.reuse, R21, RZ ;  /* 0x0000001502057210 */ /* 0x040fe40007f3e0ff */
[----:B------:R-:W-:-:S03]  /*1e50*/  IADD3 R3, P2, R2, R19, RZ ;  /* 0x0000001302037210 */ /* 0x000fc60007f5e0ff */
[----:B------:R-:W-:Y:S01]  /*1e60*/  IMAD.X R18, R23, 0x1, R18, P1 ;  /* 0x0000000117127824 */ /* 0x000fe200008e0612 */
[----:B------:R-:W-:Y:S01]  /*1e70*/  LEA R4, P1, R5, c[0x0][0x1a8], 0x1 ;  /* 0x00006a0005047a11 */ /* 0x000fe200078208ff */
[----:B------:R-:W-:Y:S01]  /*1e80*/  IMAD.X R8, R23, 0x1, R8, P2 ;  /* 0x0000000117087824 */ /* 0x000fe200010e0608 */
        /* <DEDUP_REMOVED lines=21> */
.L_x_43:
[----:B------:R-:W-:Y:S05]  /*1fe0*/  BSYNC B1 ;  /* 0x0000000000017941 */ /* 0x000fea0003800000 */
.L_x_42:
        /* <DEDUP_REMOVED lines=10> */
.L_x_45:
[----:B------:R-:W-:Y:S05]  /*2090*/  BSYNC B1 ;  /* 0x0000000000017941 */ /* 0x000fea0003800000 */
.L_x_44:
        /* <DEDUP_REMOVED lines=10> */
.L_x_47:
[----:B------:R-:W-:Y:S05]  /*2140*/  BSYNC B1 ;  /* 0x0000000000017941 */ /* 0x000fea0003800000 */
.L_x_46:
        /* <DEDUP_REMOVED lines=10> */
.L_x_41:
        /* <DEDUP_REMOVED lines=16> */
.L_x_49:
[----:B------:R-:W-:Y:S05]  /*22f0*/  BSYNC B1 ;  /* 0x0000000000017941 */ /* 0x000fea0003800000 */
.L_x_48:
        /* <DEDUP_REMOVED lines=9> */
.L_x_51:
[----:B------:R-:W-:Y:S05]  /*2390*/  BSYNC B1 ;  /* 0x0000000000017941 */ /* 0x000fea0003800000 */
.L_x_50:
        /* <DEDUP_REMOVED lines=9> */
.L_x_53:
[----:B------:R-:W-:Y:S05]  /*2430*/  BSYNC B1 ;  /* 0x0000000000017941 */ /* 0x000fea0003800000 */
.L_x_52:
        /* <DEDUP_REMOVED lines=8> */
.L_x_40:
[----:B------:R-:W-:Y:S05]  /*24c0*/  BSYNC B0 ;  /* 0x0000000000007941 */ /* 0x000fea0003800000 */
.L_x_39:
[----:B------:R-:W-:Y:S01]  /*24d0*/  ISETP.GE.AND P0, PT, R15, c[0x0][0x170], PT ;  /* 0x00005c000f007a0c */ /* 0x000fe20003f06270 */
[----:B------:R-:W-:Y:S03]  /*24e0*/  BSSY B0, `(.L_x_54) ;  /* 0x000007f000007945 */ /* 0x000fe60003800000 */
[----:B------:R-:W-:-:S04]  /*24f0*/  ISETP.GE.OR P0, PT, R9, c[0x0][0x160], P0 ;  /* 0x0000580009007a0c */ /* 0x000fc80000706670 */
[----:B------:R-:W-:-:S13]  /*2500*/  ISETP.GE.OR P0, PT, R14, c[0x0][0x174], P0 ;  /* 0x00005d000e007a0c */ /* 0x000fda0000706670 */
[----:B------:R-:W-:Y:S05]  /*2510*/  @P0 BRA `(.L_x_55) ;  /* 0x000007b000000947 */ /* 0x000fea0003800000 */
[----:B0-----:R-:W-:Y:S02]  /*2520*/  IMAD R3, R9, c[0x0][0x1b8], RZ ;  /* 0x00006e0009037a24 */ /* 0x001fe400078e02ff */
[C---:B------:R-:W-:Y:S02]  /*2530*/  IMAD R4, R15.reuse, c[0x0][0x1b4], RZ ;  /* 0x00006d000f047a24 */ /* 0x040fe400078e02ff */
[C---:B------:R-:W-:Y:S01]  /*2540*/  IMAD R5, R14.reuse, c[0x0][0x1b0], RZ ;  /* 0x00006c000e057a24 */ /* 0x040fe200078e02ff */
[--C-:B------:R-:W-:Y:S01]  /*2550*/  SHF.R.S32.HI R7, RZ, 0x1f, R3.reuse ;  /* 0x0000001fff077819 */ /* 0x100fe20000011403 */
[----:B------:R-:W-:Y:S02]  /*2560*/  IMAD R6, R15, c[0x0][0x1cc], RZ ;  /* 0x000073000f067a24 */ /* 0x000fe400078e02ff */
[----:B------:R-:W-:Y:S01]  /*2570*/  IMAD R9, R9, c[0x0][0x1d0], RZ ;  /* 0x0000740009097a24 */ /* 0x000fe200078e02ff */
[----:B------:R-:W-:Y:S01]  /*2580*/  IADD3 R15, P0, P1, R5, R4, R3 ;  /* 0x00000004050f7210 */ /* 0x000fe2000791e003 */
[----:B------:R-:W-:Y:S01]  /*2590*/  IMAD R14, R14, c[0x0][0x1c8], RZ ;  /* 0x000072000e0e7a24 */ /* 0x000fe200078e02ff */
[----:B------:R-:W-:-:S02]  /*25a0*/  SHF.R.S32.HI R4, RZ, 0x1f, R4 ;  /* 0x0000001fff047819 */ /* 0x000fc40000011404 */
[----:B------:R-:W-:Y:S02]  /*25b0*/  SHF.R.S32.HI R5, RZ, 0x1f, R5 ;  /* 0x0000001fff057819 */ /* 0x000fe40000011405 */
[----:B------:R-:W-:Y:S02]  /*25c0*/  SHF.R.S32.HI R3, RZ, 0x1f, R9 ;  /* 0x0000001fff037819 */ /* 0x000fe40000011409 */
[----:B------:R-:W-:Y:S02]  /*25d0*/  IADD3.X R4, R5, R4, R7, P0, P1 ;  /* 0x0000000405047210 */ /* 0x000fe400007e2407 */
[----:B------:R-:W-:Y:S02]  /*25e0*/  ISETP.NE.U32.AND P0, PT, RZ, c[0x0][0x1e0], PT ;  /* 0x00007800ff007a0c */ /* 0x000fe40003f05070 */
[----:B------:R-:W-:Y:S02]  /*25f0*/  IADD3 R9, P2, P3, R14, R6, R9 ;  /* 0x000000060e097210 */ /* 0x000fe40007b5e009 */
[----:B------:R-:W-:-:S02]  /*2600*/  SHF.R.S32.HI R6, RZ, 0x1f, R6 ;  /* 0x0000001fff067819 */ /* 0x000fc40000011406 */
[----:B------:R-:W-:Y:S02]  /*2610*/  SHF.R.S32.HI R14, RZ, 0x1f, R14 ;  /* 0x0000001fff0e7819 */ /* 0x000fe4000001140e */
[----:B------:R-:W-:Y:S02]  /*2620*/  ISETP.NE.AND.EX P0, PT, RZ, c[0x0][0x1e4], PT, P0 ;  /* 0x00007900ff007a0c */ /* 0x000fe40003f05300 */
[----:B------:R-:W-:Y:S02]  /*2630*/  IADD3.X R6, R14, R6, R3, P2, P3 ;  /* 0x000000060e067210 */ /* 0x000fe400017e6403 */
[----:B------:R-:W-:Y:S02]  /*2640*/  SHF.R.S32.HI R7, RZ, 0x1f, R2 ;  /* 0x0000001fff077819 */ /* 0x000fe40000011402 */
        /* <DEDUP_REMOVED lines=26> */
.L_x_58:
[----:B------:R-:W-:Y:S05]  /*27f0*/  BSYNC B1 ;  /* 0x0000000000017941 */ /* 0x000fea0003800000 */
.L_x_57:
        /* <DEDUP_REMOVED lines=10> */
.L_x_60:
[----:B------:R-:W-:Y:S05]  /*28a0*/  BSYNC B1 ;  /* 0x0000000000017941 */ /* 0x000fea0003800000 */
.L_x_59:
        /* <DEDUP_REMOVED lines=10> */
.L_x_62:
[----:B------:R-:W-:Y:S05]  /*2950*/  BSYNC B1 ;  /* 0x0000000000017941 */ /* 0x000fea0003800000 */
.L_x_61:
        /* <DEDUP_REMOVED lines=10> */
.L_x_56:
        /* <DEDUP_REMOVED lines=16> */
.L_x_64:
[----:B------:R-:W-:Y:S05]  /*2b00*/  BSYNC B1 ;  /* 0x0000000000017941 */ /* 0x000fea0003800000 */
.L_x_63:
        /* <DEDUP_REMOVED lines=9> */
.L_x_66:
[----:B------:R-:W-:Y:S05]  /*2ba0*/  BSYNC B1 ;  /* 0x0000000000017941 */ /* 0x000fea0003800000 */
.L_x_65:
        /* <DEDUP_REMOVED lines=9> */
.L_x_68:
[----:B------:R-:W-:Y:S05]  /*2c40*/  BSYNC B1 ;  /* 0x0000000000017941 */ /* 0x000fea0003800000 */
.L_x_67:
        /* <DEDUP_REMOVED lines=8> */
.L_x_55:
[----:B------:R-:W-:Y:S05]  /*2cd0*/  BSYNC B0 ;  /* 0x0000000000007941 */ /* 0x000fea0003800000 */
.L_x_54:
[----:B------:R-:W-:-:S04]  /*2ce0*/  ISETP.GE.AND P0, PT, R0, c[0x0][0x170], PT ;  /* 0x00005c0000007a0c */ /* 0x000fc80003f06270 */
[----:B------:R-:W-:-:S04]  /*2cf0*/  ISETP.GE.OR P0, PT, R13, c[0x0][0x160], P0 ;  /* 0x000058000d007a0c */ /* 0x000fc80000706670 */
[----:B------:R-:W-:-:S13]  /*2d00*/  ISETP.GE.OR P0, PT, R12, c[0x0][0x174], P0 ;  /* 0x00005d000c007a0c */ /* 0x000fda0000706670 */
[----:B------:R-:W-:Y:S05]  /*2d10*/  @P0 EXIT ;  /* 0x000000000000094d */ /* 0x000fea0003800000 */
[C---:B0-----:R-:W-:Y:S01]  /*2d20*/  IMAD R3, R13.reuse, c[0x0][0x1b8], RZ ;  /* 0x00006e000d037a24 */ /* 0x041fe200078e02ff */
[----:B------:R-:W-:Y:S01]  /*2d30*/  SHF.R.S32.HI R14, RZ, 0x1f, R2 ;  /* 0x0000001fff0e7819 */ /* 0x000fe20000011402 */
[----:B------:R-:W-:Y:S02]  /*2d40*/  IMAD R4, R0, c[0x0][0x1b4], RZ ;  /* 0x00006d0000047a24 */ /* 0x000fe400078e02ff */
        /* <DEDUP_REMOVED lines=17> */
[----:B------:R-:W-:-:S03]  /*2e60*/  IADD3 R0, P2, R2, R13, RZ ;  /* 0x0000000d02007210 */ /* 0x000fc60007f5e0ff */
[C---:B------:R-:W-:Y:S01]  /*2e70*/  IMAD.X R8, R14.reuse, 0x1, R6, P1 ;  /* 0x000000010e087824 */ /* 0x040fe200008e0606 */
[C---:B------:R-:W-:Y:S01]  /*2e80*/  LEA R4, P1, R5.reuse, c[0x0][0x1a8], 0x1 ;  /* 0x00006a0005047a11 */ /* 0x040fe200078208ff */
[----:B------:R-:W-:Y:S01]  /*2e90*/  IMAD.X R3, R14, 0x1, R3, P2 ;  /* 0x000000010e037824 */ /* 0x000fe200010e0603 */
[C---:B------:R-:W-:Y:S02]  /*2ea0*/  LEA R6, P2, R0.reuse, c[0x0][0x1c0], 0x1 ;  /* 0x0000700000067a11 */ /* 0x040fe400078408ff */
        /* <DEDUP_REMOVED lines=20> */
.L_x_71:
[----:B------:R-:W-:Y:S05]  /*2ff0*/  BSYNC B0 ;  /* 0x0000000000007941 */ /* 0x000fea0003800000 */
.L_x_70:
        /* <DEDUP_REMOVED lines=10> */
.L_x_73:
[----:B------:R-:W-:Y:S05]  /*30a0*/  BSYNC B0 ;  /* 0x0000000000007941 */ /* 0x000fea0003800000 */
.L_x_72:
        /* <DEDUP_REMOVED lines=10> */
.L_x_75:
[----:B------:R-:W-:Y:S05]  /*3150*/  BSYNC B0 ;  /* 0x0000000000007941 */ /* 0x000fea0003800000 */
.L_x_74:
[----:B------:R-:W-:Y:S05]  /*3160*/  @P2 EXIT ;  /* 0x000000000000294d */ /* 0x000fea0003800000 */
[----:B------:R-:W-:Y:S01]  /*3170*/  ISETP.NE.U32.AND P0, PT, RZ, c[0x0][0x1f0], PT ;  /* 0x00007c00ff007a0c */ /* 0x000fe20003f05070 */
[----:B------:R-:W2:Y:S01]  /*3180*/  LDG.E.U16 R10, [R10.64+0x6] ;  /* 0x000006040a0a7981 */ /* 0x000ea2000c1e1500 */
[----:B------:R-:W-:Y:S02]  /*3190*/  PRMT R3, RZ, 0x7610, R3 ;  /* 0x00007610ff037816 */ /* 0x000fe40000000003 */
[----:B------:R-:W-:Y:S01]  /*31a0*/  ISETP.NE.AND.EX P0, PT, RZ, c[0x0][0x1f4], PT, P0 ;  /* 0x00007d00ff007a0c */ /* 0x000fe20003f05300 */
[----:B------:R-:W2:-:S12]  /*31b0*/  LDG.E.U16 R4, [R4.64+0x6] ;  /* 0x0000060404047981 */ /* 0x000e98000c1e1500 */
[----:B------:R-:W2:Y:S02]  /*31c0*/  @P0 LDG.E.U16 R3, [R16.64+0x6] ;  /* 0x0000060410030981 */ /* 0x000ea4000c1e1500 */
[----:B--2---:R-:W-:-:S05]  /*31d0*/  HFMA2 R3, R10.H0_H0, R4.H0_H0, R3.H0_H0 ;  /* 0x200000040a037231 */ /* 0x004fca0000040803 */
[----:B------:R-:W-:Y:S01]  /*31e0*/  STG.E.U16 [R6.64+0x6], R3 ;  /* 0x0000060306007986 */ /* 0x000fe2000c101504 */
[----:B------:R-:W-:Y:S05]  /*31f0*/  EXIT ;  /* 0x000000000000794d */ /* 0x000fea0003800000 */
.L_x_69:
        /* <DEDUP_REMOVED lines=16> */
.L_x_77:
[----:B------:R-:W-:Y:S05]  /*3300*/  BSYNC B0 ;  /* 0x0000000000007941 */ /* 0x000fea0003800000 */
.L_x_76:
        /* <DEDUP_REMOVED lines=9> */
.L_x_79:
[----:B------:R-:W-:Y:S05]  /*33a0*/  BSYNC B0 ;  /* 0x0000000000007941 */ /* 0x000fea0003800000 */
.L_x_78:
        /* <DEDUP_REMOVED lines=9> */
.L_x_81:
[----:B------:R-:W-:Y:S05]  /*3440*/  BSYNC B0 ;  /* 0x0000000000007941 */ /* 0x000fea0003800000 */
.L_x_80:
[----:B------:R-:W-:Y:S05]  /*3450*/  @P2 EXIT ;  /* 0x000000000000294d */ /* 0x000fea0003800000 */
[----:B------:R-:W-:Y:S01]  /*3460*/  ISETP.NE.U32.AND P0, PT, RZ, c[0x0][0x1f0], PT ;  /* 0x00007c00ff007a0c */ /* 0x000fe20003f05070 */
[----:B------:R-:W2:Y:S01]  /*3470*/  LDG.E.U16 R5, [R4.64+0x6] ;  /* 0x0000060404057981 */ /* 0x000ea2000c1e1500 */
[----:B0-----:R-:W-:Y:S02]  /*3480*/  PRMT R0, RZ, 0x7610, R0 ;  /* 0x00007610ff007816 */ /* 0x001fe40000000000 */
[----:B------:R-:W-:-:S13]  /*3490*/  ISETP.NE.AND.EX P0, PT, RZ, c[0x0][0x1f4], PT, P0 ;  /* 0x00007d00ff007a0c */ /* 0x000fda0003f05300 */
[----:B------:R-:W2:Y:S02]  /*34a0*/  @P0 LDG.E.U16 R0, [R16.64+0x6] ;  /* 0x0000060410000981 */ /* 0x000ea4000c1e1500 */
[----:B--2---:R-:W-:-:S05]  /*34b0*/  HFMA2 R0, R5.H0_H0, c[0x0] [0x1d8].H0_H0, R0.H0_H0 ;  /* 0x2000760005007a31 */ /* 0x004fca0000040800 */
[----:B------:R-:W-:Y:S01]  /*34c0*/  STG.E.U16 [R6.64+0x6], R0 ;  /* 0x0000060006007986 */ /* 0x000fe2000c101504 */
[----:B------:R-:W-:Y:S05]  /*34d0*/  EXIT ;  /* 0x000000000000794d */ /* 0x000fea0003800000 */
        .weak           $__internal_0_$__cuda_sm20_div_s64
        .type           $__internal_0_$__cuda_sm20_div_s64,@function
        .size           $__internal_0_$__cuda_sm20_div_s64,(.L_x_328 - $__internal_0_$__cuda_sm20_div_s64)
$__internal_0_$__cuda_sm20_div_s64:
[-C--:B------:R-:W-:Y:S02]  /*34e0*/  IADD3 R17, P1, RZ, -R10.reuse, RZ ;  /* 0x8000000aff117210 */ /* 0x080fe40007f3e0ff */
[----:B------:R-:W-:Y:S02]  /*34f0*/  ISETP.GE.AND P0, PT, R11, RZ, PT ;  /* 0x000000ff0b00720c */ /* 0x000fe40003f06270 */
[----:B------:R-:W-:Y:S01]  /*3500*/  ISETP.GE.AND P3, PT, R19, RZ, PT ;  /* 0x000000ff1300720c */ /* 0x000fe20003f66270 */
[----:B------:R-:W-:Y:S01]  /*3510*/  IMAD.X R0, RZ, RZ, ~R11, P1 ;  /* 0x000000ffff007224 */ /* 0x000fe200008e0e0b */
[----:B------:R-:W-:Y:S02]  /*3520*/  SEL R16, R17, R10, !P0 ;  /* 0x0000000a11107207 */ /* 0x000fe40004000000 */
[----:B------:R-:W-:Y:S02]  /*3530*/  IADD3 R27, P4, RZ, -R20, RZ ;  /* 0x80000014ff1b7210 */ /* 0x000fe40007f9e0ff */
[----:B------:R-:W-:-:S02]  /*3540*/  SEL R17, R0, R11, !P0 ;  /* 0x0000000b00117207 */ /* 0x000fc40004000000 */
[----:B------:R-:W-:Y:S01]  /*3550*/  SEL R27, R27, R20, !P3 ;  /* 0x000000141b1b7207 */ /* 0x000fe20005800000 */
[----:B------:R-:W-:Y:S01]  /*3560*/  IMAD.X R20, RZ, RZ, ~R19, P4 ;  /* 0x000000ffff147224 */ /* 0x000fe200020e0e13 */
[----:B------:R-:W0:Y:S08]  /*3570*/  I2F.U64.RP R0, R16 ;  /* 0x0000001000007312 */ /* 0x000e300000309000 */
[----:B0-----:R-:W0:Y:S02]  /*3580*/  MUFU.RCP R24, R0 ;  /* 0x0000000000187308 */ /* 0x001e240000001000 */
[----:B0-----:R-:W-:-:S06]  /*3590*/  IADD3 R24, R24, 0x1ffffffe, RZ ;  /* 0x1ffffffe18187810 */ /* 0x001fcc0007ffe0ff */
[----:B------:R-:W0:Y:S02]  /*35a0*/  F2I.U64.TRUNC R24, R24 ;  /* 0x0000001800187311 */ /* 0x000e24000020d800 */
[----:B0-----:R-:W-:-:S04]  /*35b0*/  IMAD.WIDE.U32 R22, R24, R16, RZ ;  /* 0x0000001018167225 */ /* 0x001fc800078e00ff */
[----:B------:R-:W-:Y:S01]  /*35c0*/  IMAD R23, R24, R17, R23 ;  /* 0x0000001118177224 */ /* 0x000fe200078e0217 */
[----:B------:R-:W-:-:S03]  /*35d0*/  IADD3 R21, P0, RZ, -R22, RZ ;  /* 0x80000016ff157210 */ /* 0x000fc60007f1e0ff */
[----:B------:R-:W-:Y:S02]  /*35e0*/  IMAD R18, R25, R16, R23 ;  /* 0x0000001019127224 */ /* 0x000fe400078e0217 */
[----:B------:R-:W-:-:S04]  /*35f0*/  IMAD.HI.U32 R22, R24, R21, RZ ;  /* 0x0000001518167227 */ /* 0x000fc800078e00ff */
[----:B------:R-:W-:Y:S02]  /*3600*/  IMAD.X R18, RZ, RZ, ~R18, P0 ;  /* 0x000000ffff127224 */ /* 0x000fe400000e0e12 */
[----:B------:R-:W-:Y:S02]  /*3610*/  IMAD.MOV.U32 R23, RZ, RZ, R24 ;  /* 0x000000ffff177224 */ /* 0x000fe400078e0018 */
[-C--:B------:R-:W-:Y:S02]  /*3620*/  IMAD R0, R25, R18.reuse, RZ ;  /* 0x0000001219007224 */ /* 0x080fe400078e02ff */
[----:B------:R-:W-:-:S04]  /*3630*/  IMAD.WIDE.U32 R22, P0, R24, R18, R22 ;  /* 0x0000001218167225 */ /* 0x000fc80007800016 */
[----:B------:R-:W-:-:S04]  /*3640*/  IMAD.HI.U32 R18, R25, R18, RZ ;  /* 0x0000001219127227 */ /* 0x000fc800078e00ff */
[----:B------:R-:W-:-:S04]  /*3650*/  IMAD.HI.U32 R21, P1, R25, R21, R22 ;  /* 0x0000001519157227 */ /* 0x000fc80007820016 */
[----:B------:R-:W-:Y:S01]  /*3660*/  IMAD.X R18, R18, 0x1, R25, P0 ;  /* 0x0000000112127824 */ /* 0x000fe200000e0619 */
[----:B------:R-:W-:-:S04]  /*3670*/  IADD3 R23, P2, R0, R21, RZ ;  /* 0x0000001500177210 */ /* 0x000fc80007f5e0ff */
[----:B------:R-:W-:Y:S01]  /*3680*/  IADD3.X R21, RZ, RZ, R18, P2, P1 ;  /* 0x000000ffff157210 */ /* 0x000fe200017e2412 */
[----:B------:R-:W-:-:S04]  /*3690*/  IMAD.WIDE.U32 R24, R23, R16, RZ ;  /* 0x0000001017187225 */ /* 0x000fc800078e00ff */
[----:B------:R-:W-:Y:S01]  /*36a0*/  IMAD R18, R23, R17, R25 ;  /* 0x0000001117127224 */ /* 0x000fe200078e0219 */
[----:B------:R-:W-:-:S03]  /*36b0*/  IADD3 R0, P0, RZ, -R24, RZ ;  /* 0x80000018ff007210 */ /* 0x000fc60007f1e0ff */
[----:B------:R-:W-:Y:S02]  /*36c0*/  IMAD R18, R21, R16, R18 ;  /* 0x0000001015127224 */ /* 0x000fe400078e0212 */
[----:B------:R-:W-:-:S04]  /*36d0*/  IMAD.HI.U32 R22, R23, R0, RZ ;  /* 0x0000000017167227 */ /* 0x000fc800078e00ff */
[----:B------:R-:W-:-:S04]  /*36e0*/  IMAD.X R18, RZ, RZ, ~R18, P0 ;  /* 0x000000ffff127224 */ /* 0x000fc800000e0e12 */
[----:B------:R-:W-:-:S06]  /*36f0*/  IMAD.WIDE.U32 R22, P0, R23, R18, R22 ;  /* 0x0000001217167225 */ /* 0x000fcc0007800016 */
[----:B------:R-:W-:-:S04]  /*3700*/  IMAD.HI.U32 R23, P1, R21, R0, R22 ;  /* 0x0000000015177227 */ /* 0x000fc80007820016 */
[CC--:B------:R-:W-:Y:S02]  /*3710*/  IMAD R0, R21.reuse, R18.reuse, RZ ;  /* 0x0000001215007224 */ /* 0x0c0fe400078e02ff */
[----:B------:R-:W-:-:S03]  /*3720*/  IMAD.HI.U32 R18, R21, R18, RZ ;  /* 0x0000001215127227 */ /* 0x000fc600078e00ff */
[----:B------:R-:W-:Y:S01]  /*3730*/  IADD3 R0, P2, R0, R23, RZ ;  /* 0x0000001700007210 */ /* 0x000fe20007f5e0ff */
[----:B------:R-:W-:Y:S01]  /*3740*/  IMAD.X R18, R18, 0x1, R21, P0 ;  /* 0x0000000112127824 */ /* 0x000fe200000e0615 */
[----:B------:R-:W-:Y:S01]  /*3750*/  SEL R21, R20, R19, !P3 ;  /* 0x0000001314157207 */ /* 0x000fe20005800000 */
[----:B------:R-:W-:Y:S02]  /*3760*/  IMAD.MOV.U32 R23, RZ, RZ, RZ ;  /* 0x000000ffff177224 */ /* 0x000fe400078e00ff */
[----:B------:R-:W-:Y:S01]  /*3770*/  IMAD.HI.U32 R22, R0, R27, RZ ;  /* 0x0000001b00167227 */ /* 0x000fe200078e00ff */
[----:B------:R-:W-:-:S05]  /*3780*/  IADD3.X R18, RZ, RZ, R18, P2, P1 ;  /* 0x000000ffff127210 */ /* 0x000fca00017e2412 */
[----:B------:R-:W-:-:S04]  /*3790*/  IMAD.WIDE.U32 R22, R0, R21, R22 ;  /* 0x0000001500167225 */ /* 0x000fc800078e0016 */
[C---:B------:R-:W-:Y:S02]  /*37a0*/  IMAD R0, R18.reuse, R21, RZ ;  /* 0x0000001512007224 */ /* 0x040fe400078e02ff */
[----:B------:R-:W-:-:S04]  /*37b0*/  IMAD.HI.U32 R23, P0, R18, R27, R22 ;  /* 0x0000001b12177227 */ /* 0x000fc80007800016 */
[----:B------:R-:W-:Y:S01]  /*37c0*/  IMAD.HI.U32 R18, R18, R21, RZ ;  /* 0x0000001512127227 */ /* 0x000fe200078e00ff */
[----:B------:R-:W-:-:S03]  /*37d0*/  IADD3 R0, P1, R0, R23, RZ ;  /* 0x0000001700007210 */ /* 0x000fc60007f3e0ff */
[----:B------:R-:W-:Y:S02]  /*37e0*/  IMAD.X R18, RZ, RZ, R18, P0 ;  /* 0x000000ffff127224 */ /* 0x000fe400000e0612 */
[----:B------:R-:W-:-:S04]  /*37f0*/  IMAD.WIDE.U32 R24, R0, R16, RZ ;  /* 0x0000001000187225 */ /* 0x000fc800078e00ff */
[----:B------:R-:W-:Y:S01]  /*3800*/  IMAD.X R23, RZ, RZ, R18, P1 ;  /* 0x000000ffff177224 */ /* 0x000fe200008e0612 */
[----:B------:R-:W-:Y:S01]  /*3810*/  IADD3 R27, P1, -R24, R27, RZ ;  /* 0x0000001b181b7210 */ /* 0x000fe20007f3e1ff */
[C---:B------:R-:W-:Y:S01]  /*3820*/  IMAD R18, R0.reuse, R17, R25 ;  /* 0x0000001100127224 */ /* 0x040fe200078e0219 */
[----:B------:R-:W-:Y:S02]  /*3830*/  IADD3 R25, P2, R0, 0x1, RZ ;  /* 0x0000000100197810 */ /* 0x000fe40007f5e0ff */
[-C--:B------:R-:W-:Y:S01]  /*3840*/  ISETP.GE.U32.AND P0, PT, R27, R16.reuse, PT ;  /* 0x000000101b00720c */ /* 0x080fe20003f06070 */
[----:B------:R-:W-:-:S04]  /*3850*/  IMAD R18, R23, R16, R18 ;  /* 0x0000001017127224 */ /* 0x000fc800078e0212 */
[----:B------:R-:W-:Y:S01]  /*3860*/  IMAD.X R21, R21, 0x1, ~R18, P1 ;  /* 0x0000000115157824 */ /* 0x000fe200008e0e12 */
[----:B------:R-:W-:-:S04]  /*3870*/  IADD3 R20, P1, R27, -R16, RZ ;  /* 0x800000101b147210 */ /* 0x000fc80007f3e0ff */
[C---:B------:R-:W-:Y:S01]  /*3880*/  ISETP.GE.U32.AND.EX P0, PT, R21.reuse, R17, PT, P0 ;  /* 0x000000111500720c */ /* 0x040fe20003f06100 */
[----:B------:R-:W-:-:S03]  /*3890*/  IMAD.X R18, R21, 0x1, ~R17, P1 ;  /* 0x0000000115127824 */ /* 0x000fc600008e0e11 */
[----:B------:R-:W-:Y:S01]  /*38a0*/  SEL R27, R20, R27, P0 ;  /* 0x0000001b141b7207 */ /* 0x000fe20000000000 */
[----:B------:R-:W-:Y:S01]  /*38b0*/  IMAD.X R20, RZ, RZ, R23, P2 ;  /* 0x000000ffff147224 */ /* 0x000fe200010e0617 */
[----:B------:R-:W-:Y:S02]  /*38c0*/  SEL R25, R25, R0, P0 ;  /* 0x0000000019197207 */ /* 0x000fe40000000000 */
[----:B------:R-:W-:Y:S02]  /*38d0*/  SEL R21, R18, R21, P0 ;  /* 0x0000001512157207 */ /* 0x000fe40000000000 */
[----:B------:R-:W-:Y:S02]  /*38e0*/  ISETP.GE.U32.AND P1, PT, R27, R16, PT ;  /* 0x000000101b00720c */ /* 0x000fe40003f26070 */
[----:B------:R-:W-:Y:S02]  /*38f0*/  SEL R20, R20, R23, P0 ;  /* 0x0000001714147207 */ /* 0x000fe40000000000 */
[----:B------:R-:W-:-:S02]  /*3900*/  IADD3 R0, P2, R25, 0x1, RZ ;  /* 0x0000000119007810 */ /* 0x000fc40007f5e0ff */
[----:B------:R-:W-:Y:S02]  /*3910*/  ISETP.GE.U32.AND.EX P0, PT, R21, R17, PT, P1 ;  /* 0x000000111500720c */ /* 0x000fe40003f06110 */
[----:B------:R-:W-:Y:S01]  /*3920*/  LOP3.LUT R16, R11, R19, RZ, 0x3c, !PT ;  /* 0x000000130b107212 */ /* 0x000fe200078e3cff */
[----:B------:R-:W-:Y:S01]  /*3930*/  IMAD.X R17, RZ, RZ, R20, P2 ;  /* 0x000000ffff117224 */ /* 0x000fe200010e0614 */
[----:B------:R-:W-:Y:S02]  /*3940*/  SEL R0, R0, R25, P0 ;  /* 0x0000001900007207 */ /* 0x000fe40000000000 */
[----:B------:R-:W-:Y:S02]  /*3950*/  ISETP.GE.AND P1, PT, R16, RZ, PT ;  /* 0x000000ff1000720c */ /* 0x000fe40003f26270 */
[----:B------:R-:W-:Y:S02]  /*3960*/  SEL R17, R17, R20, P0 ;  /* 0x0000001411117207 */ /* 0x000fe40000000000 */
[----:B------:R-:W-:-:S02]  /*3970*/  IADD3 R19, P2, RZ, -R0, RZ ;  /* 0x80000000ff137210 */ /* 0x000fc40007f5e0ff */
[----:B------:R-:W-:Y:S01]  /*3980*/  ISETP.NE.U32.AND P0, PT, R10, RZ, PT ;  /* 0x000000ff0a00720c */ /* 0x000fe20003f05070 */
[----:B------:R-:W-:Y:S01]  /*3990*/  IMAD.MOV.U32 R10, RZ, RZ, R2 ;  /* 0x000000ffff0a7224 */ /* 0x000fe200078e0002 */
[----:B------:R-:W-:Y:S01]  /*39a0*/  SEL R0, R19, R0, !P1 ;  /* 0x0000000013007207 */ /* 0x000fe20004800000 */
[----:B------:R-:W-:Y:S01]  /*39b0*/  IMAD.X R16, RZ, RZ, ~R17, P2 ;  /* 0x000000ffff107224 */ /* 0x000fe200010e0e11 */
[----:B------:R-:W-:Y:S01]  /*39c0*/  ISETP.NE.AND.EX P0, PT, R11, RZ, PT, P0 ;  /* 0x000000ff0b00720c */ /* 0x000fe20003f05300 */
[----:B------:R-:W-:-:S03]  /*39d0*/  IMAD.MOV.U32 R11, RZ, RZ, 0x0 ;  /* 0x00000000ff0b7424 */ /* 0x000fc600078e00ff */
[----:B------:R-:W-:Y:S02]  /*39e0*/  SEL R16, R16, R17, !P1 ;  /* 0x0000001110107207 */ /* 0x000fe40004800000 */
[----:B------:R-:W-:Y:S02]  /*39f0*/  SEL R0, R0, 0xffffffff, P0 ;  /* 0xffffffff00007807 */ /* 0x000fe40000000000 */
[----:B------:R-:W-:Y:S01]  /*3a00*/  SEL R16, R16, 0xffffffff, P0 ;  /* 0xffffffff10107807 */ /* 0x000fe20000000000 */
[----:B------:R-:W-:Y:S06]  /*3a10*/  RET.REL.NODEC R10 `(_ZN7cutlass9reference6device6kernel21TensorScaleBiasConv2dINS_9TensorRefINS_6half_tENS_6layout10TensorNHWCEEES8_S5_NS4_IS5_NS6_8RowMajorEEENS_16NumericConverterIS5_S5_LNS_15FloatRoundStyleE2EEELi4ELi4ELi16ELi8EEEvNS_4conv17Conv2dProblemSizeET_T0_T1_T2_SJ_) ;  /* 0xffffc5e00a007950 */ /* 0x000fec0003c3ffff */
.L_x_82:
[----:B------:R-:W-:-:S00]  /*3a20*/  BRA `(.L_x_82) ;  /* 0xfffffff000007947 */ /* 0x000fc0000383ffff */
[----:B------:R-:W-:-:S00]  /*3a30*/  NOP ;  /* 0x0000000000007918 */ /* 0x000fc00000000000 */
        /* <DEDUP_REMOVED lines=12> */
.L_x_328:


//--------------------- .text._ZN7cutlass9reference6device6kernel13TensorForEachINS1_6detail14TensorReLuFuncINS_6half_tENS_6layout10TensorNHWCEEELi4ENS9_6ParamsEEEvNS_5CoordIXT0_EilEET1_ --------------------------
	.section	.text._ZN7cutlass9reference6device6kernel13TensorForEachINS1_6detail14TensorReLuFuncINS_6half_tENS_6layout10TensorNHWCEEELi4ENS9_6ParamsEEEvNS_5CoordIXT0_EilEET1_,"ax",@progbits
	.sectioninfo	@"SHI_REGISTERS=26"
	.align	128
        .global         _ZN7cutlass9reference6device6kernel13TensorForEachINS1_6detail14TensorReLuFuncINS_6half_tENS_6layout10TensorNHWCEEELi4ENS9_6ParamsEEEvNS_5CoordIXT0_EilEET1_
        .type           _ZN7cutlass9reference6device6kernel13TensorForEachINS1_6detail14TensorReLuFuncINS_6half_tENS_6layout10TensorNHWCEEELi4ENS9_6ParamsEEEvNS_5CoordIXT0_EilEET1_,@function
        .size           _ZN7cutlass9reference6device6kernel13TensorForEachINS1_6detail14TensorReLuFuncINS_6half_tENS_6layout10TensorNHWCEEELi4ENS9_6ParamsEEEvNS_5CoordIXT0_EilEET1_,(.L_x_329 - _ZN7cutlass9reference6device6kernel13TensorForEachINS1_6detail14TensorReLuFuncINS_6half_tENS_6layout10TensorNHWCEEELi4ENS9_6ParamsEEEvNS_5CoordIXT0_EilEET1_)
        .other          _ZN7cutlass9reference6device6kernel13TensorForEachINS1_6detail14TensorReLuFuncINS_6half_tENS_6layout10TensorNHWCEEELi4ENS9_6ParamsEEEvNS_5CoordIXT0_EilEET1_,@"STO_CUDA_ENTRY STV_DEFAULT"
_ZN7cutlass9reference6device6kernel13TensorForEachINS1_6detail14TensorReLuFuncINS_6half_tENS_6layout10TensorNHWCEEELi4ENS9_6ParamsEEEvNS_5CoordIXT0_EilEET1_:
.text._ZN7cutlass9reference6device6kernel13TensorForEachINS1_6detail14TensorReLuFuncINS_6half_tENS_6layout10TensorNHWCEEELi4ENS9_6ParamsEEEvNS_5CoordIXT0_EilEET1_:
[----:B------:R-:W-:Y:S02]  /*0000*/  IMAD.MOV.U32 R1, RZ, RZ, c[0x0][0x28] ;  /* 0x00000a00ff017624 */ /* 0x000fe400078e00ff */
[----:B------:R-:W-:Y:S01]  /*0010*/  ULDC.64 UR12, c[0x0][0x160] ;  /* 0x00005800000c7ab9 */ /* 0x000fe20000000a00 */
[----:B------:R-:W0:Y:S01]  /*0020*/  S2R R0, SR_CTAID.X ;  /* 0x0000000000007919 */ /* 0x000e220000002500 */
[----:B------:R-:W-:Y:S02]  /*0030*/  UIMAD.WIDE UR4, UR13, UR12, URZ ;  /* 0x0000000c0d0472a5 */ /* 0x000fe4000f8e023f */
[----:B------:R-:W-:Y:S01]  /*0040*/  ULDC.64 UR10, c[0x0][0x168] ;  /* 0x00005a00000a7ab9 */ /* 0x000fe20000000a00 */
[----:B------:R-:W0:Y:S01]  /*0050*/  S2R R3, SR_TID.X ;  /* 0x0000000000037919 */ /* 0x000e220000002100 */
[----:B------:R-:W-:Y:S02]  /*0060*/  USHF.R.S32.HI UR8, URZ, 0x1f, UR10 ;  /* 0x0000001f3f087899 */ /* 0x000fe4000801140a */
[----:B------:R-:W-:Y:S02]  /*0070*/  UIMAD UR5, UR5, UR10, URZ ;  /* 0x0000000a050572a4 */ /* 0x000fe4000f8e023f */
[----:B------:R-:W-:-:S02]  /*0080*/  UIMAD.WIDE.U32 UR6, UR4, UR10, URZ ;  /* 0x0000000a040672a5 */ /* 0x000fc4000f8e003f */
[----:B------:R-:W-:Y:S02]  /*0090*/  UIMAD UR4, UR4, UR8, UR5 ;  /* 0x00000008040472a4 */ /* 0x000fe4000f8e0205 */
[----:B------:R-:W-:Y:S02]  /*00a0*/  USHF.R.S32.HI UR16, URZ, 0x1f, UR11 ;  /* 0x0000001f3f107899 */ /* 0x000fe4000801140b */
[----:B------:R-:W-:-:S04]  /*00b0*/  UIADD3 UR4, UR7, UR4, URZ ;  /* 0x0000000407047290 */ /* 0x000fc8000fffe03f */
[----:B------:R-:W-:Y:S02]  /*00c0*/  UIMAD UR7, UR4, UR11, URZ ;  /* 0x0000000b040772a4 */ /* 0x000fe4000f8e023f */
[----:B------:R-:W-:Y:S02]  /*00d0*/  UIMAD.WIDE.U32 UR4, UR6, UR11, URZ ;  /* 0x0000000b060472a5 */ /* 0x000fe4000f8e003f */
[----:B------:R-:W-:-:S04]  /*00e0*/  UIMAD UR7, UR16, UR6, UR7 ;  /* 0x00000006100772a4 */ /* 0x000fc8000f8e0207 */
[----:B------:R-:W-:Y:S01]  /*00f0*/  UIADD3 UR12, UR5, UR7, URZ ;  /* 0x00000007050c7290 */ /* 0x000fe2000fffe03f */
[----:B0-----:R-:W-:-:S05]  /*0100*/  IMAD R0, R0, c[0x0][0x0], R3 ;  /* 0x0000000000007a24 */ /* 0x001fca00078e0203 */
[----:B------:R-:W-:Y:S01]  /*0110*/  IMAD.U32 R2, RZ, RZ, UR12 ;  /* 0x0000000cff027e24 */ /* 0x000fe2000f8e00ff */
[----:B------:R-:W-:-:S04]  /*0120*/  ISETP.LT.U32.AND P0, PT, R0, UR4, PT ;  /* 0x0000000400007c0c */ /* 0x000fc8000bf01070 */
[----:B------:R-:W-:-:S13]  /*0130*/  ISETP.GT.AND.EX P0, PT, R2, RZ, PT, P0 ;  /* 0x000000ff0200720c */ /* 0x000fda0003f04300 */
[----:B------:R-:W-:Y:S05]  /*0140*/  @!P0 EXIT ;  /* 0x000000000000894d */ /* 0x000fea0003800000 */
[----:B------:R-:W-:Y:S01]  /*0150*/  USHF.R.S32.HI UR6, URZ, 0x1f, UR13 ;  /* 0x0000001f3f067899 */ /* 0x000fe2000801140d */
[----:B------:R-:W-:Y:S01]  /*0160*/  IMAD.MOV.U32 R9, RZ, RZ, RZ ;  /* 0x000000ffff097224 */ /* 0x000fe200078e00ff */
[----:B------:R-:W-:Y:S01]  /*0170*/  ULDC.64 UR14, c[0x0][0x168] ;  /* 0x00005a00000e7ab9 */ /* 0x000fe20000000a00 */
[----:B------:R-:W-:Y:S01]  /*0180*/  IMAD.MOV.U32 R15, RZ, RZ, c[0x0][0x0] ;  /* 0x00000000ff0f7624 */ /* 0x000fe200078e00ff */
[----:B------:R-:W-:Y:S02]  /*0190*/  UIMAD UR9, UR6, UR14, URZ ;  /* 0x0000000e060972a4 */ /* 0x000fe4000f8e023f */
[----:B------:R-:W-:Y:S02]  /*01a0*/  ULDC UR11, c[0x0][0x164] ;  /* 0x00005900000b7ab9 */ /* 0x000fe40000000800 */
[----:B------:R-:W-:Y:S02]  /*01b0*/  UIMAD.WIDE.U32 UR6, UR13, UR14, URZ ;  /* 0x0000000e0d0672a5 */ /* 0x000fe4000f8e003f */
[----:B------:R-:W-:-:S02]  /*01c0*/  UIMAD UR9, UR8, UR11, UR9 ;  /* 0x0000000b080972a4 */ /* 0x000fc4000f8e0209 */
[----:B------:R-:W-:Y:S02]  /*01d0*/  UIMAD UR13, UR8, UR15, URZ ;  /* 0x0000000f080d72a4 */ /* 0x000fe4000f8e023f */
[----:B------:R-:W-:Y:S02]  /*01e0*/  UIADD3 UR7, UR7, UR9, URZ ;  /* 0x0000000907077290 */ /* 0x000fe4000fffe03f */
[----:B------:R-:W-:Y:S02]  /*01f0*/  UIMAD UR13, UR16, UR14, UR13 ;  /* 0x0000000e100d72a4 */ /* 0x000fe4000f8e020d */
[----:B------:R-:W-:Y:S02]  /*0200*/  UIMAD UR7, UR7, UR15, URZ ;  /* 0x0000000f070772a4 */ /* 0x000fe4000f8e023f */
[----:B------:R-:W-:Y:S02]  /*0210*/  UIMAD.WIDE.U32 UR10, UR10, UR15, URZ ;  /* 0x0000000f0a0a72a5 */ /* 0x000fe4000f8e003f */
[----:B------:R-:W-:-:S02]  /*0220*/  UIMAD.WIDE.U32 UR8, UR6, UR15, URZ ;  /* 0x0000000f060872a5 */ /* 0x000fc4000f8e003f */
[----:B------:R-:W-:Y:S02]  /*0230*/  UIMAD UR7, UR16, UR6, UR7 ;  /* 0x00000006100772a4 */ /* 0x000fe4000f8e0207 */
[----:B------:R-:W-:Y:S02]  /*0240*/  UIADD3 UR6, UR11, UR13, URZ ;  /* 0x0000000d0b067290 */ /* 0x000fe4000fffe03f */
[----:B------:R-:W-:Y:S02]  /*0250*/  UIADD3 UR7, UR9, UR7, URZ ;  /* 0x0000000709077290 */ /* 0x000fe4000fffe03f */
[----:B------:R-:W-:Y:S02]  /*0260*/  ULDC.64 UR14, c[0x0][0x118] ;  /* 0x00004600000e7ab9 */ /* 0x000fe40000000a00 */
[----:B------:R-:W-:Y:S02]  /*0270*/  ULDC.U16 UR13, c[0x0][0x198] ;  /* 0x00006600000d7ab9 */ /* 0x000fe40000000400 */
.L_x_92:
[----:B------:R-:W-:Y:S01]  /*0280*/  LOP3.LUT R2, R9, UR7, RZ, 0xfc, !PT ;  /* 0x0000000709027c12 */ /* 0x000fe2000f8efcff */
[----:B------:R-:W-:Y:S03]  /*0290*/  BSSY B0, `(.L_x_83) ;  /* 0x0000029000007945 */ /* 0x000fe60003800000 */
[----:B------:R-:W-:-:S13]  /*02a0*/  ISETP.NE.U32.AND P0, PT, R2, RZ, PT ;  /* 0x000000ff0200720c */ /* 0x000fda0003f05070 */
[----:B------:R-:W-:Y:S05]  /*02b0*/  @!P0 BRA `(.L_x_84) ;  /* 0x0000011000008947 */ /* 0x000fea0003800000 */
[----:B------:R-:W-:Y:S01]  /*02c0*/  IMAD.U32 R12, RZ, RZ, UR8 ;  /* 0x00000008ff0c7e24 */ /* 0x000fe2000f8e00ff */
[----:B------:R-:W-:Y:S01]  /*02d0*/  MOV R14, R0 ;  /* 0x00000000000e7202 */ /* 0x000fe20000000f00 */
[----:B------:R-:W-:Y:S01]  /*02e0*/  IMAD.U32 R13, RZ, RZ, UR9 ;  /* 0x00000009ff0d7e24 */ /* 0x000fe2000f8e00ff */
[----:B------:R-:W-:Y:S01]  /*02f0*/  MOV R8, 0x330 ;  /* 0x0000033000087802 */ /* 0x000fe20000000f00 */
[----:B------:R-:W-:Y:S02]  /*0300*/  IMAD.MOV.U32 R16, RZ, RZ, R9 ;  /* 0x000000ffff107224 */ /* 0x000fe400078e0009 */
[----:B------:R-:W-:Y:S02]  /*0310*/  IMAD.U32 R11, RZ, RZ, UR7 ;  /* 0x00000007ff0b7e24 */ /* 0x000fe4000f8e00ff */
[----:B------:R-:W-:Y:S05]  /*0320*/  CALL.REL.NOINC `($__internal_1_$__cuda_sm20_div_s64) ;  /* 0x0000085000007944 */ /* 0x000fea0003c00000 */
[----:B------:R-:W-:Y:S01]  /*0330*/  IADD3 R6, P0, RZ, -R2, RZ ;  /* 0x80000002ff067210 */ /* 0x000fe20007f1e0ff */
[----:B------:R-:W-:Y:S02]  /*0340*/  IMAD.MOV.U32 R8, RZ, RZ, R0 ;  /* 0x000000ffff087224 */ /* 0x000fe400078e0000 */
[----:B------:R-:W-:Y:S02]  /*0350*/  IMAD.MOV.U32 R10, RZ, RZ, R2 ;  /* 0x000000ffff0a7224 */ /* 0x000fe400078e0002 */
[----:B------:R-:W-:-:S02]  /*0360*/  IMAD.X R3, RZ, RZ, ~R3, P0 ;  /* 0x000000ffff037224 */ /* 0x000fc400000e0e03 */
[----:B------:R-:W-:-:S04]  /*0370*/  IMAD.WIDE.U32 R4, R6, UR8, R8 ;  /* 0x0000000806047c25 */ /* 0x000fc8000f8e0008 */
[----:B------:R-:W-:Y:S01]  /*0380*/  IMAD R3, R3, UR8, RZ ;  /* 0x0000000803037c24 */ /* 0x000fe2000f8e02ff */
[----:B------:R-:W-:-:S03]  /*0390*/  MOV R14, R4 ;  /* 0x00000004000e7202 */ /* 0x000fc60000000f00 */
[----:B------:R-:W-:-:S04]  /*03a0*/  IMAD R3, R6, UR7, R3 ;  /* 0x0000000706037c24 */ /* 0x000fc8000f8e0203 */
[----:B------:R-:W-:Y:S01]  /*03b0*/  IMAD.IADD R16, R5, 0x1, R3 ;  /* 0x0000000105107824 */ /* 0x000fe200078e0203 */
[----:B------:R-:W-:Y:S05]  /*03c0*/  BRA `(.L_x_85) ;  /* 0x0000015000007947 */ /* 0x000fea0003800000 */
.L_x_84:
[----:B------:R-:W0:Y:S01]  /*03d0*/  I2F.U32.RP R4, UR8 ;  /* 0x0000000800047d06 */ /* 0x000e220008209000 */
[----:B------:R-:W-:Y:S01]  /*03e0*/  ISETP.NE.U32.AND P2, PT, RZ, UR8, PT ;  /* 0x00000008ff007c0c */ /* 0x000fe2000bf45070 */
[----:B------:R-:W-:-:S06]  /*03f0*/  HFMA2.MMA R16, -RZ, RZ, 0, 0 ;  /* 0x00000000ff107435 */ /* 0x000fcc00000001ff */
[----:B0-----:R-:W0:Y:S02]  /*0400*/  MUFU.RCP R4, R4 ;  /* 0x0000000400047308 */ /* 0x001e240000001000 */
[----:B0-----:R-:W-:-:S06]  /*0410*/  IADD3 R2, R4, 0xffffffe, RZ ;  /* 0x0ffffffe04027810 */ /* 0x001fcc0007ffe0ff */
[----:B------:R0:W1:Y:S02]  /*0420*/  F2I.FTZ.U32.TRUNC.NTZ R3, R2 ;  /* 0x0000000200037305 */ /* 0x000064000021f000 */
[----:B0-----:R-:W-:Y:S02]  /*0430*/  IMAD.MOV.U32 R2, RZ, RZ, RZ ;  /* 0x000000ffff027224 */ /* 0x001fe400078e00ff */
[----:B-1----:R-:W-:-:S04]  /*0440*/  IMAD.MOV R5, RZ, RZ, -R3 ;  /* 0x000000ffff057224 */ /* 0x002fc800078e0a03 */
[----:B------:R-:W-:-:S04]  /*0450*/  IMAD R5, R5, UR8, RZ ;  /* 0x0000000805057c24 */ /* 0x000fc8000f8e02ff */
        /* <DEDUP_REMOVED lines=12> */
.L_x_85:
[----:B------:R-:W-:Y:S05]  /*0520*/  BSYNC B0 ;  /* 0x0000000000007941 */ /* 0x000fea0003800000 */
.L_x_83:
[----:B------:R-:W-:Y:S01]  /*0530*/  LOP3.LUT R2, R16, UR6, RZ, 0xfc, !PT ;  /* 0x0000000610027c12 */ /* 0x000fe2000f8efcff */
[----:B------:R-:W-:Y:S03]  /*0540*/  BSSY B0, `(.L_x_86) ;  /* 0x0000028000007945 */ /* 0x000fe60003800000 */
[----:B------:R-:W-:-:S13]  /*0550*/  ISETP.NE.U32.AND P0, PT, R2, RZ, PT ;  /* 0x000000ff0200720c */ /* 0x000fda0003f05070 */
[----:B------:R-:W-:Y:S05]  /*0560*/  @!P0 BRA `(.L_x_87) ;  /* 0x0000010000008947 */ /* 0x000fea0003800000 */
[----:B------:R-:W-:Y:S01]  /*0570*/  IMAD.U32 R12, RZ, RZ, UR10 ;  /* 0x0000000aff0c7e24 */ /* 0x000fe2000f8e00ff */
[----:B------:R-:W-:Y:S01]  /*0580*/  MOV R8, 0x5c0 ;  /* 0x000005c000087802 */ /* 0x000fe20000000f00 */
[----:B------:R-:W-:Y:S02]  /*0590*/  IMAD.U32 R13, RZ, RZ, UR11 ;  /* 0x0000000bff0d7e24 */ /* 0x000fe4000f8e00ff */
[----:B------:R-:W-:Y:S02]  /*05a0*/  IMAD.U32 R11, RZ, RZ, UR6 ;  /* 0x00000006ff0b7e24 */ /* 0x000fe4000f8e00ff */
[----:B------:R-:W-:Y:S05]  /*05b0*/  CALL.REL.NOINC `($__internal_1_$__cuda_sm20_div_s64) ;  /* 0x000005c000007944 */ /* 0x000fea0003c00000 */
[----:B------:R-:W-:Y:S01]  /*05c0*/  IADD3 R6, P0, RZ, -R2, RZ ;  /* 0x80000002ff067210 */ /* 0x000fe20007f1e0ff */
[----:B------:R-:W-:Y:S01]  /*05d0*/  IMAD.MOV.U32 R4, RZ, RZ, R14 ;  /* 0x000000ffff047224 */ /* 0x000fe200078e000e */
[----:B------:R-:W-:Y:S01]  /*05e0*/  MOV R5, R16 ;  /* 0x0000001000057202 */ /* 0x000fe20000000f00 */
[----:B------:R-:W-:Y:S02]  /*05f0*/  IMAD.MOV.U32 R13, RZ, RZ, R2 ;  /* 0x000000ffff0d7224 */ /* 0x000fe400078e0002 */
[----:B------:R-:W-:Y:S02]  /*0600*/  IMAD.X R3, RZ, RZ, ~R3, P0 ;  /* 0x000000ffff037224 */ /* 0x000fe400000e0e03 */
[----:B------:R-:W-:-:S04]  /*0610*/  IMAD.WIDE.U32 R4, R6, UR10, R4 ;  /* 0x0000000a06047c25 */ /* 0x000fc8000f8e0004 */
[----:B------:R-:W-:Y:S02]  /*0620*/  IMAD R3, R3, UR10, RZ ;  /* 0x0000000a03037c24 */ /* 0x000fe4000f8e02ff */
[----:B------:R-:W-:Y:S02]  /*0630*/  IMAD.MOV.U32 R14, RZ, RZ, R4 ;  /* 0x000000ffff0e7224 */ /* 0x000fe400078e0004 */
[----:B------:R-:W-:-:S04]  /*0640*/  IMAD R3, R6, UR6, R3 ;  /* 0x0000000606037c24 */ /* 0x000fc8000f8e0203 */
[----:B------:R-:W-:Y:S01]  /*0650*/  IMAD.IADD R16, R5, 0x1, R3 ;  /* 0x0000000105107824 */ /* 0x000fe200078e0203 */
[----:B------:R-:W-:Y:S05]  /*0660*/  BRA `(.L_x_88) ;  /* 0x0000015000007947 */ /* 0x000fea0003800000 */
.L_x_87:
[----:B------:R-:W0:Y:S01]  /*0670*/  I2F.U32.RP R4, UR10 ;  /* 0x0000000a00047d06 */ /* 0x000e220008209000 */
[----:B------:R-:W-:Y:S01]  /*0680*/  ISETP.NE.U32.AND P2, PT, RZ, UR10, PT ;  /* 0x0000000aff007c0c */ /* 0x000fe2000bf45070 */
[----:B------:R-:W-:-:S06]  /*0690*/  IMAD.MOV.U32 R16, RZ, RZ, RZ ;  /* 0x000000ffff107224 */ /* 0x000fcc00078e00ff */
[----:B0-----:R-:W0:Y:S02]  /*06a0*/  MUFU.RCP R4, R4 ;  /* 0x0000000400047308 */ /* 0x001e240000001000 */
[----:B0-----:R-:W-:-:S06]  /*06b0*/  IADD3 R2, R4, 0xffffffe, RZ ;  /* 0x0ffffffe04027810 */ /* 0x001fcc0007ffe0ff */
[----:B------:R0:W1:Y:S02]  /*06c0*/  F2I.FTZ.U32.TRUNC.NTZ R3, R2 ;  /* 0x0000000200037305 */ /* 0x000064000021f000 */
[----:B0-----:R-:W-:Y:S02]  /*06d0*/  IMAD.MOV.U32 R2, RZ, RZ, RZ ;  /* 0x000000ffff027224 */ /* 0x001fe400078e00ff */
[----:B-1----:R-:W-:-:S04]  /*06e0*/  IMAD.MOV R5, RZ, RZ, -R3 ;  /* 0x000000ffff057224 */ /* 0x002fc800078e0a03 */
[----:B------:R-:W-:-:S04]  /*06f0*/  IMAD R5, R5, UR10, RZ ;  /* 0x0000000a05057c24 */ /* 0x000fc8000f8e02ff */
[----:B------:R-:W-:-:S06]  /*0700*/  IMAD.HI.U32 R3, R3, R5, R2 ;  /* 0x0000000503037227 */ /* 0x000fcc00078e0002 */
[----:B------:R-:W-:-:S05]  /*0710*/  IMAD.HI.U32 R13, R3, R14, RZ ;  /* 0x0000000e030d7227 */ /* 0x000fca00078e00ff */
[----:B------:R-:W-:-:S05]  /*0720*/  IADD3 R3, -R13, RZ, RZ ;  /* 0x000000ff0d037210 */ /* 0x000fca0007ffe1ff */
        /* <DEDUP_REMOVED lines=9> */
.L_x_88:
[----:B------:R-:W-:Y:S05]  /*07c0*/  BSYNC B0 ;  /* 0x0000000000007941 */ /* 0x000fea0003800000 */
.L_x_86:
[----:B------:R-:W-:Y:S01]  /*07d0*/  LOP3.LUT R2, R16, UR16, RZ, 0xfc, !PT ;  /* 0x0000001010027c12 */ /* 0x000fe2000f8efcff */
[----:B------:R-:W-:Y:S03]  /*07e0*/  BSSY B0, `(.L_x_89) ;  /* 0x000001e000007945 */ /* 0x000fe60003800000 */
[----:B------:R-:W-:-:S13]  /*07f0*/  ISETP.NE.U32.AND P0, PT, R2, RZ, PT ;  /* 0x000000ff0200720c */ /* 0x000fda0003f05070 */
[----:B------:R-:W-:Y:S05]  /*0800*/  @!P0 BRA `(.L_x_90) ;  /* 0x0000007000008947 */ /* 0x000fea0003800000 */
[----:B------:R-:W-:Y:S01]  /*0810*/  IMAD.MOV.U32 R12, RZ, RZ, c[0x0][0x16c] ;  /* 0x00005b00ff0c7624 */ /* 0x000fe200078e00ff */
[----:B------:R-:W-:Y:S01]  /*0820*/  MOV R8, 0x850 ;  /* 0x0000085000087802 */ /* 0x000fe20000000f00 */
[----:B------:R-:W-:Y:S02]  /*0830*/  IMAD.U32 R11, RZ, RZ, UR16 ;  /* 0x00000010ff0b7e24 */ /* 0x000fe4000f8e00ff */
[----:B------:R-:W-:Y:S05]  /*0840*/  CALL.REL.NOINC `($__internal_1_$__cuda_sm20_div_s64) ;  /* 0x0000033000007944 */ /* 0x000fea0003c00000 */
[----:B------:R-:W-:-:S04]  /*0850*/  IMAD.MOV R5, RZ, RZ, -R2 ;  /* 0x000000ffff057224 */ /* 0x000fc800078e0a02 */
[----:B------:R-:W-:Y:S01]  /*0860*/  IMAD R5, R5, c[0x0][0x16c], R14 ;  /* 0x00005b0005057a24 */ /* 0x000fe200078e020e */
[----:B------:R-:W-:Y:S05]  /*0870*/  BRA `(.L_x_91) ;  /* 0x0000014000007947 */ /* 0x000fea0003800000 */
.L_x_90:
[----:B------:R-:W0:Y:S01]  /*0880*/  I2F.U32.RP R4, c[0x0][0x16c] ;  /* 0x00005b0000047b06 */ /* 0x000e220000209000 */
[----:B------:R-:W-:-:S07]  /*0890*/  ISETP.NE.U32.AND P2, PT, RZ, c[0x0][0x16c], PT ;  /* 0x00005b00ff007a0c */ /* 0x000fce0003f45070 */
[----:B0-----:R-:W0:Y:S02]  /*08a0*/  MUFU.RCP R4, R4 ;  /* 0x0000000400047308 */ /* 0x001e240000001000 */
[----:B0-----:R-:W-:-:S06]  /*08b0*/  IADD3 R2, R4, 0xffffffe, RZ ;  /* 0x0ffffffe04027810 */ /* 0x001fcc0007ffe0ff */
[----:B------:R0:W1:Y:S02]  /*08c0*/  F2I.FTZ.U32.TRUNC.NTZ R3, R2 ;  /* 0x0000000200037305 */ /* 0x000064000021f000 */
[----:B0-----:R-:W-:Y:S01]  /*08d0*/  IMAD.MOV.U32 R2, RZ, RZ, RZ ;  /* 0x000000ffff027224 */ /* 0x001fe200078e00ff */
[----:B-1----:R-:W-:-:S05]  /*08e0*/  IADD3 R5, RZ, -R3, RZ ;  /* 0x80000003ff057210 */ /* 0x002fca0007ffe0ff */
        /* <DEDUP_REMOVED lines=13> */
.L_x_91:
[----:B------:R-:W-:Y:S05]  /*09c0*/  BSYNC B0 ;  /* 0x0000000000007941 */ /* 0x000fea0003800000 */
.L_x_89:
[----:B------:R-:W-:-:S04]  /*09d0*/  ISETP.LT.AND P0, PT, R13, c[0x0][0x164], PT ;  /* 0x000059000d007a0c */ /* 0x000fc80003f01270 */
[----:B------:R-:W-:-:S04]  /*09e0*/  ISETP.GE.OR P0, PT, R10, c[0x0][0x160], !P0 ;  /* 0x000058000a007a0c */ /* 0x000fc80004706670 */
[----:B------:R-:W-:-:S04]  /*09f0*/  ISETP.GE.OR P0, PT, R2, c[0x0][0x168], P0 ;  /* 0x00005a0002007a0c */ /* 0x000fc80000706670 */
[----:B------:R-:W-:-:S13]  /*0a00*/  ISETP.GE.OR P0, PT, R5, c[0x0][0x16c], P0 ;  /* 0x00005b0005007a0c */ /* 0x000fda0000706670 */
[----:B------:R-:W-:Y:S02]  /*0a10*/  @!P0 IMAD R2, R2, c[0x0][0x178], RZ ;  /* 0x00005e0002028a24 */ /* 0x000fe400078e02ff */
[----:B------:R-:W-:Y:S02]  /*0a20*/  @!P0 IMAD R13, R13, c[0x0][0x17c], RZ ;  /* 0x00005f000d0d8a24 */ /* 0x000fe400078e02ff */
[----:B------:R-:W-:Y:S01]  /*0a30*/  @!P0 IMAD R10, R10, c[0x0][0x180], RZ ;  /* 0x000060000a0a8a24 */ /* 0x000fe200078e02ff */
[----:B------:R-:W-:-:S04]  /*0a40*/  @!P0 SHF.R.S32.HI R3, RZ, 0x1f, R2 ;  /* 0x0000001fff038819 */ /* 0x000fc80000011402 */
[--C-:B------:R-:W-:Y:S02]  /*0a50*/  @!P0 IADD3 R4, P1, P2, R2, R13, R10.reuse ;  /* 0x0000000d02048210 */ /* 0x100fe40007a3e00a */
[----:B------:R-:W-:Y:S02]  /*0a60*/  @!P0 SHF.R.S32.HI R2, RZ, 0x1f, R13 ;  /* 0x0000001fff028819 */ /* 0x000fe4000001140d */
[----:B------:R-:W-:-:S04]  /*0a70*/  @!P0 SHF.R.S32.HI R10, RZ, 0x1f, R10 ;  /* 0x0000001fff0a8819 */ /* 0x000fc8000001140a */
[----:B------:R-:W-:Y:S02]  /*0a80*/  @!P0 IADD3.X R2, R3, R2, R10, P1, P2 ;  /* 0x0000000203028210 */ /* 0x000fe40000fe440a */
[----:B------:R-:W-:-:S04]  /*0a90*/  @!P0 IADD3 R3, P1, R5, R4, RZ ;  /* 0x0000000405038210 */ /* 0x000fc80007f3e0ff */
[----:B------:R-:W-:Y:S02]  /*0aa0*/  @!P0 LEA.HI.X.SX32 R4, R5, R2, 0x1, P1 ;  /* 0x0000000205048211 */ /* 0x000fe400008f0eff */
[----:B------:R-:W-:-:S04]  /*0ab0*/  @!P0 LEA R2, P1, R3, c[0x0][0x170], 0x1 ;  /* 0x00005c0003028a11 */ /* 0x000fc800078208ff */
[----:B------:R-:W-:-:S05]  /*0ac0*/  @!P0 LEA.HI.X R3, R3, c[0x0][0x174], R4, 0x1, P1 ;  /* 0x00005d0003038a11 */ /* 0x000fca00008f0c04 */
[----:B------:R-:W2:Y:S01]  /*0ad0*/  @!P0 LDG.E.U16 R4, [R2.64] ;  /* 0x0000000e02048981 */ /* 0x000ea2000c1e1500 */
[----:B------:R-:W-:Y:S01]  /*0ae0*/  IMAD R7, R15, c[0x0][0xc], RZ ;  /* 0x000003000f077a24 */ /* 0x000fe200078e02ff */
[----:B--2---:R-:W-:-:S05]  /*0af0*/  @!P0 HSETP2.GEU.AND P1, PT, R4.H0_H0, c[0x0] [0x198].H0_H0, PT ;  /* 0x2000660004008634 */ /* 0x004fca0003f2e800 */
[----:B------:R-:W-:-:S05]  /*0b00*/  @!P0 SEL R5, R4, UR13, P1 ;  /* 0x0000000d04058c07 */ /* 0x000fca0008800000 */
[----:B------:R0:W-:Y:S01]  /*0b10*/  @!P0 STG.E.U16 [R2.64], R5 ;  /* 0x0000000502008986 */ /* 0x0001e2000c10150e */
[----:B------:R-:W-:-:S05]  /*0b20*/  IADD3 R0, P0, R7, R0, RZ ;  /* 0x0000000007007210 */ /* 0x000fca0007f1e0ff */
[----:B------:R-:W-:Y:S01]  /*0b30*/  IMAD.X R9, RZ, RZ, R9, P0 ;  /* 0x000000ffff097224 */ /* 0x000fe200000e0609 */
[----:B------:R-:W-:-:S04]  /*0b40*/  ISETP.GE.U32.AND P0, PT, R0, UR4, PT ;  /* 0x0000000400007c0c */ /* 0x000fc8000bf06070 */
[----:B------:R-:W-:-:S13]  /*0b50*/  ISETP.GE.AND.EX P0, PT, R9, UR12, PT, P0 ;  /* 0x0000000c09007c0c */ /* 0x000fda000bf06300 */
[----:B0-----:R-:W-:Y:S05]  /*0b60*/  @!P0 BRA `(.L_x_92) ;  /* 0xfffff71000008947 */ /* 0x001fea000383ffff */
[----:B------:R-:W-:Y:S05]  /*0b70*/  EXIT ;  /* 0x000000000000794d */ /* 0x000fea0003800000 */
        .weak           $__internal_1_$__cuda_sm20_div_s64
        .type           $__internal_1_$__cuda_sm20_div_s64,@function
        .size           $__internal_1_$__cuda_sm20_div_s64,(.L_x_329 - $__internal_1_$__cuda_sm20_div_s64)
$__internal_1_$__cuda_sm20_div_s64:
[-C--:B------:R-:W-:Y:S02]  /*0b80*/  IADD3 R3, P1, RZ, -R12.reuse, RZ ;  /* 0x8000000cff037210 */ /* 0x080fe40007f3e0ff */
[----:B------:R-:W-:Y:S02]  /*0b90*/  ISETP.GE.AND P0, PT, R11, RZ, PT ;  /* 0x000000ff0b00720c */ /* 0x000fe40003f06270 */
[----:B------:R-:W-:Y:S01]  /*0ba0*/  ISETP.GE.AND P3, PT, R16, RZ, PT ;  /* 0x000000ff1000720c */ /* 0x000fe20003f66270 */
[----:B------:R-:W-:Y:S01]  /*0bb0*/  IMAD.X R4, RZ, RZ, ~R11, P1 ;  /* 0x000000ffff047224 */ /* 0x000fe200008e0e0b */
[----:B------:R-:W-:-:S04]  /*0bc0*/  SEL R2, R3, R12, !P0 ;  /* 0x0000000c03027207 */ /* 0x000fc80004000000 */
[----:B------:R-:W-:-:S04]  /*0bd0*/  SEL R3, R4, R11, !P0 ;  /* 0x0000000b04037207 */ /* 0x000fc80004000000 */
        /* <DEDUP_REMOVED lines=8> */
[----:B------:R-:W-:-:S03]  /*0c60*/  IMAD.HI.U32 R6, R4, R19, RZ ;  /* 0x0000001304067227 */ /* 0x000fc600078e00ff */
[----:B------:R-:W-:Y:S01]  /*0c70*/  IADD3.X R21, RZ, ~R7, RZ, P0, !PT ;  /* 0x80000007ff157210 */ /* 0x000fe200007fe4ff */
[----:B------:R-:W-:-:S04]  /*0c80*/  IMAD.MOV.U32 R7, RZ, RZ, R4 ;  /* 0x000000ffff077224 */ /* 0x000fc800078e0004 */
[----:B------:R-:W-:-:S04]  /*0c90*/  IMAD.WIDE.U32 R6, P0, R4, R21, R6 ;  /* 0x0000001504067225 */ /* 0x000fc80007800006 */
[C---:B------:R-:W-:Y:S02]  /*0ca0*/  IMAD R23, R5.reuse, R21, RZ ;  /* 0x0000001505177224 */ /* 0x040fe400078e02ff */
[----:B------:R-:W-:-:S04]  /*0cb0*/  IMAD.HI.U32 R6, P1, R5, R19, R6 ;  /* 0x0000001305067227 */ /* 0x000fc80007820006 */
[----:B------:R-:W-:Y:S01]  /*0cc0*/  IMAD.HI.U32 R17, R5, R21, RZ ;  /* 0x0000001505117227 */ /* 0x000fe200078e00ff */
[----:B------:R-:W-:-:S03]  /*0cd0*/  IADD3 R7, P2, R23, R6, RZ ;  /* 0x0000000617077210 */ /* 0x000fc60007f5e0ff */
[----:B------:R-:W-:Y:S02]  /*0ce0*/  IMAD.X R17, R17, 0x1, R5, P0 ;  /* 0x0000000111117824 */ /* 0x000fe400000e0605 */
[----:B------:R-:W-:-:S03]  /*0cf0*/  IMAD.WIDE.U32 R4, R7, R2, RZ ;  /* 0x0000000207047225 */ /* 0x000fc600078e00ff */
[----:B------:R-:W-:Y:S01]  /*0d00*/  IADD3.X R17, RZ, RZ, R17, P2, P1 ;  /* 0x000000ffff117210 */ /* 0x000fe200017e2411 */
[----:B------:R-:W-:Y:S01]  /*0d10*/  IMAD R5, R7, R3, R5 ;  /* 0x0000000307057224 */ /* 0x000fe200078e0205 */
[----:B------:R-:W-:-:S03]  /*0d20*/  IADD3 R19, P0, RZ, -R4, RZ ;  /* 0x80000004ff137210 */ /* 0x000fc60007f1e0ff */
[----:B------:R-:W-:Y:S02]  /*0d30*/  IMAD R5, R17, R2, R5 ;  /* 0x0000000211057224 */ /* 0x000fe400078e0205 */
[----:B------:R-:W-:-:S04]  /*0d40*/  IMAD.HI.U32 R6, R7, R19, RZ ;  /* 0x0000001307067227 */ /* 0x000fc800078e00ff */
[----:B------:R-:W-:Y:S01]  /*0d50*/  IMAD.X R4, RZ, RZ, ~R5, P0 ;  /* 0x000000ffff047224 */ /* 0x000fe200000e0e05 */
[----:B------:R-:W-:-:S03]  /*0d60*/  IADD3 R5, P4, RZ, -R14, RZ ;  /* 0x8000000eff057210 */ /* 0x000fc60007f9e0ff */
[----:B------:R-:W-:-:S06]  /*0d70*/  IMAD.WIDE.U32 R6, P0, R7, R4, R6 ;  /* 0x0000000407067225 */ /* 0x000fcc0007800006 */
[----:B------:R-:W-:Y:S01]  /*0d80*/  IMAD.HI.U32 R6, P1, R17, R19, R6 ;  /* 0x0000001311067227 */ /* 0x000fe20007820006 */
[----:B------:R-:W-:-:S03]  /*0d90*/  SEL R7, R5, R14, !P3 ;  /* 0x0000000e05077207 */ /* 0x000fc60005800000 */
[CC--:B------:R-:W-:Y:S02]  /*0da0*/  IMAD R19, R17.reuse, R4.reuse, RZ ;  /* 0x0000000411137224 */ /* 0x0c0fe400078e02ff */
[----:B------:R-:W-:-:S03]  /*0db0*/  IMAD.HI.U32 R4, R17, R4, RZ ;  /* 0x0000000411047227 */ /* 0x000fc600078e00ff */
[----:B------:R-:W-:Y:S01]  /*0dc0*/  IADD3 R6, P2, R19, R6, RZ ;  /* 0x0000000613067210 */ /* 0x000fe20007f5e0ff */
[----:B------:R-:W-:Y:S02]  /*0dd0*/  IMAD.X R5, R4, 0x1, R17, P0 ;  /* 0x0000000104057824 */ /* 0x000fe400000e0611 */
[----:B------:R-:W-:Y:S02]  /*0de0*/  IMAD.X R19, RZ, RZ, ~R16, P4 ;  /* 0x000000ffff137224 */ /* 0x000fe400020e0e10 */
[----:B------:R-:W-:Y:S01]  /*0df0*/  IMAD.HI.U32 R4, R6, R7, RZ ;  /* 0x0000000706047227 */ /* 0x000fe200078e00ff */
[----:B------:R-:W-:Y:S01]  /*0e00*/  IADD3.X R18, RZ, RZ, R5, P2, P1 ;  /* 0x000000ffff127210 */ /* 0x000fe200017e2405 */
[----:B------:R-:W-:Y:S01]  /*0e10*/  HFMA2.MMA R5, -RZ, RZ, 0, 0 ;  /* 0x00000000ff057435 */ /* 0x000fe200000001ff */
[----:B------:R-:W-:-:S05]  /*0e20*/  SEL R17, R19, R16, !P3 ;  /* 0x0000001013117207 */ /* 0x000fca0005800000 */
[CC--:B------:R-:W-:Y:S02]  /*0e30*/  IMAD R19, R18.reuse, R17.reuse, RZ ;  /* 0x0000001112137224 */ /* 0x0c0fe400078e02ff */
[----:B------:R-:W-:-:S04]  /*0e40*/  IMAD.HI.U32 R21, R18, R17, RZ ;  /* 0x0000001112157227 */ /* 0x000fc800078e00ff */
[----:B------:R-:W-:-:S06]  /*0e50*/  IMAD.WIDE.U32 R4, R6, R17, R4 ;  /* 0x0000001106047225 */ /* 0x000fcc00078e0004 */
[----:B------:R-:W-:-:S04]  /*0e60*/  IMAD.HI.U32 R4, P0, R18, R7, R4 ;  /* 0x0000000712047227 */ /* 0x000fc80007800004 */
[----:B------:R-:W-:Y:S01]  /*0e70*/  IMAD.X R21, RZ, RZ, R21, P0 ;  /* 0x000000ffff157224 */ /* 0x000fe200000e0615 */
[----:B------:R-:W-:-:S05]  /*0e80*/  IADD3 R19, P1, R19, R4, RZ ;  /* 0x0000000413137210 */ /* 0x000fca0007f3e0ff */
[----:B------:R-:W-:-:S04]  /*0e90*/  IMAD.WIDE.U32 R4, R19, R2, RZ ;  /* 0x0000000213047225 */ /* 0x000fc800078e00ff */
[----:B------:R-:W-:Y:S01]  /*0ea0*/  IMAD.X R21, RZ, RZ, R21, P1 ;  /* 0x000000ffff157224 */ /* 0x000fe200008e0615 */
[----:B------:R-:W-:Y:S01]  /*0eb0*/  IADD3 R23, P1, -R4, R7, RZ ;  /* 0x0000000704177210 */ /* 0x000fe20007f3e1ff */
[----:B------:R-:W-:-:S03]  /*0ec0*/  IMAD R5, R19, R3, R5 ;  /* 0x0000000313057224 */ /* 0x000fc600078e0205 */
[-C--:B------:R-:W-:Y:S01]  /*0ed0*/  ISETP.GE.U32.AND P0, PT, R23, R2.reuse, PT ;  /* 0x000000021700720c */ /* 0x080fe20003f06070 */
[----:B------:R-:W-:-:S04]  /*0ee0*/  IMAD R4, R21, R2, R5 ;  /* 0x0000000215047224 */ /* 0x000fc800078e0205 */
[----:B------:R-:W-:Y:S01]  /*0ef0*/  IMAD.X R17, R17, 0x1, ~R4, P1 ;  /* 0x0000000111117824 */ /* 0x000fe200008e0e04 */
[----:B------:R-:W-:Y:S02]  /*0f00*/  IADD3 R5, P1, R23, -R2, RZ ;  /* 0x8000000217057210 */ /* 0x000fe40007f3e0ff */
[----:B------:R-:W-:Y:S02]  /*0f10*/  IADD3 R4, P2, R19, 0x1, RZ ;  /* 0x0000000113047810 */ /* 0x000fe40007f5e0ff */
[C---:B------:R-:W-:Y:S01]  /*0f20*/  ISETP.GE.U32.AND.EX P0, PT, R17.reuse, R3, PT, P0 ;  /* 0x000000031100720c */ /* 0x040fe20003f06100 */
[----:B------:R-:W-:Y:S02]  /*0f30*/  IMAD.X R7, R17, 0x1, ~R3, P1 ;  /* 0x0000000111077824 */ /* 0x000fe400008e0e03 */
[----:B------:R-:W-:Y:S01]  /*0f40*/  IMAD.X R6, RZ, RZ, R21, P2 ;  /* 0x000000ffff067224 */ /* 0x000fe200010e0615 */
[----:B------:R-:W-:Y:S02]  /*0f50*/  SEL R5, R5, R23, P0 ;  /* 0x0000001705057207 */ /* 0x000fe40000000000 */
[----:B------:R-:W-:-:S02]  /*0f60*/  SEL R7, R7, R17, P0 ;  /* 0x0000001107077207 */ /* 0x000fc40000000000 */
[----:B------:R-:W-:Y:S02]  /*0f70*/  SEL R19, R4, R19, P0 ;  /* 0x0000001304137207 */ /* 0x000fe40000000000 */
[----:B------:R-:W-:Y:S02]  /*0f80*/  ISETP.GE.U32.AND P1, PT, R5, R2, PT ;  /* 0x000000020500720c */ /* 0x000fe40003f26070 */
[----:B------:R-:W-:Y:S02]  /*0f90*/  SEL R4, R6, R21, P0 ;  /* 0x0000001506047207 */ /* 0x000fe40000000000 */
[----:B------:R-:W-:Y:S02]  /*0fa0*/  IADD3 R2, P2, R19, 0x1, RZ ;  /* 0x0000000113027810 */ /* 0x000fe40007f5e0ff */
[----:B------:R-:W-:Y:S02]  /*0fb0*/  ISETP.GE.U32.AND.EX P0, PT, R7, R3, PT, P1 ;  /* 0x000000030700720c */ /* 0x000fe40003f06110 */
[----:B------:R-:W-:-:S02]  /*0fc0*/  IADD3.X R3, RZ, R4, RZ, P2, !PT ;  /* 0x00000004ff037210 */ /* 0x000fc400017fe4ff */
[----:B------:R-:W-:Y:S02]  /*0fd0*/  SEL R2, R2, R19, P0 ;  /* 0x0000001302027207 */ /* 0x000fe40000000000 */
[----:B------:R-:W-:Y:S02]  /*0fe0*/  SEL R3, R3, R4, P0 ;  /* 0x0000000403037207 */ /* 0x000fe40000000000 */
[----:B------:R-:W-:Y:S02]  /*0ff0*/  IADD3 R5, P2, RZ, -R2, RZ ;  /* 0x80000002ff057210 */ /* 0x000fe40007f5e0ff */
[----:B------:R-:W-:Y:S02]  /*1000*/  LOP3.LUT R6, R11, R16, RZ, 0x3c, !PT ;  /* 0x000000100b067212 */ /* 0x000fe400078e3cff */
[----:B------:R-:W-:Y:S01]  /*1010*/  ISETP.NE.U32.AND P0, PT, R12, RZ, PT ;  /* 0x000000ff0c00720c */ /* 0x000fe20003f05070 */
[----:B------:R-:W-:Y:S01]  /*1020*/  IMAD.X R4, RZ, RZ, ~R3, P2 ;  /* 0x000000ffff047224 */ /* 0x000fe200010e0e03 */
[----:B------:R-:W-:-:S02]  /*1030*/  ISETP.GE.AND P1, PT, R6, RZ, PT ;  /* 0x000000ff0600720c */ /* 0x000fc40003f26270 */
[----:B------:R-:W-:Y:S02]  /*1040*/  ISETP.NE.AND.EX P0, PT, R11, RZ, PT, P0 ;  /* 0x000000ff0b00720c */ /* 0x000fe40003f05300 */
[----:B------:R-:W-:Y:S01]  /*1050*/  SEL R2, R5, R2, !P1 ;  /* 0x0000000205027207 */ /* 0x000fe20004800000 */
[----:B------:R-:W-:Y:S01]  /*1060*/  IMAD.MOV.U32 R5, RZ, RZ, 0x0 ;  /* 0x00000000ff057424 */ /* 0x000fe200078e00ff */
[----:B------:R-:W-:Y:S01]  /*1070*/  SEL R3, R4, R3, !P1 ;  /* 0x0000000304037207 */ /* 0x000fe20004800000 */
[----:B------:R-:W-:Y:S01]  /*1080*/  IMAD.MOV.U32 R4, RZ, RZ, R8 ;  /* 0x000000ffff047224 */ /* 0x000fe200078e0008 */
[----:B------:R-:W-:Y:S02]  /*1090*/  SEL R2, R2, 0xffffffff, P0 ;  /* 0xffffffff02027807 */ /* 0x000fe40000000000 */
[----:B------:R-:W-:Y:S01]  /*10a0*/  SEL R3, R3, 0xffffffff, P0 ;  /* 0xffffffff03037807 */ /* 0x000fe20000000000 */
[----:B------:R-:W-:Y:S06]  /*10b0*/  RET.REL.NODEC R4 `(_ZN7cutlass9reference6device6kernel13TensorForEachINS1_6detail14TensorReLuFuncINS_6half_tENS_6layout10TensorNHWCEEELi4ENS9_6ParamsEEEvNS_5CoordIXT0_EilEET1_) ;  /* 0xffffef4004007950 */ /* 0x000fec0003c3ffff */
.L_x_93:
        /* <DEDUP_REMOVED lines=12> */
.L_x_329:


//--------------------- .text._ZN7cutlass9reference6device6kernel11Conv2dWgradINS_6half_tENS_6layout10TensorNHWCES4_S6_S4_S6_S4_S4_NS_16NumericConverterIS4_S4_LNS_15FloatRoundStyleE2EEENS_12multiply_addIS4_S4_S4_EELi2ELi4ELi8ELi16EEEvNS_4conv17Conv2dProblemSizeENS_9TensorRefIT_T0_EENSE_IT1_T2_EENSE_IT3_T4_EESN_T5_SO_ --------------------------
	.section	.text._ZN7cutlass9reference6device6kernel11Conv2dWgradINS_6half_tENS_6layout10TensorNHWCES4_S6_S4_S6_S4_S4_NS_16NumericConverterIS4_S4_LNS_15FloatRoundStyleE2EEENS_12multiply_addIS4_S4_S4_EELi2ELi4ELi8ELi16EEEvNS_4conv17Conv2dProblemSizeENS_9TensorRefIT_T0_EENSE_IT1_T2_EENSE_IT3_T4_EESN_T5_SO_,"ax",@progbits
	.sectioninfo	@"SHI_REGISTERS=64"
	.align	128
        .global         _ZN7cutlass9reference6device6kernel11Conv2dWgradINS_6half_tENS_6layout10TensorNHWCES4_S6_S4_S6_S4_S4_NS_16NumericConverterIS4_S4_LNS_15FloatRoundStyleE2EEENS_12multiply_addIS4_S4_S4_EELi2ELi4ELi8ELi16EEEvNS_4conv17Conv2dProblemSizeENS_9TensorRefIT_T0_EENSE_IT1_T2_EENSE_IT3_T4_EESN_T5_SO_
        .type           _ZN7cutlass9reference6device6kernel11Conv2dWgradINS_6half_tENS_6layout10TensorNHWCES4_S6_S4_S6_S4_S4_NS_16NumericConverterIS4_S4_LNS_15FloatRoundStyleE2EEENS_12multiply_addIS4_S4_S4_EELi2ELi4ELi8ELi16EEEvNS_4conv17Conv2dProblemSizeENS_9TensorRefIT_T0_EENSE_IT1_T2_EENSE_IT3_T4_EESN_T5_SO_,@function
        .size           _ZN7cutlass9reference6device6kernel11Conv2dWgradINS_6half_tENS_6layout10TensorNHWCES4_S6_S4_S6_S4_S4_NS_16NumericConverterIS4_S4_LNS_15FloatRoundStyleE2EEENS_12multiply_addIS4_S4_S4_EELi2ELi4ELi8ELi16EEEvNS_4conv17Conv2dProblemSizeENS_9TensorRefIT_T0_EENSE_IT1_T2_EENSE_IT3_T4_EESN_T5_SO_,(.L_x_330 - _ZN7cutlass9reference6device6kernel11Conv2dWgradINS_6half_tENS_6layout10TensorNHWCES4_S6_S4_S6_S4_S4_NS_16NumericConverterIS4_S4_LNS_15FloatRoundStyleE2EEENS_12multiply_addIS4_S4_S4_EELi2ELi4ELi8ELi16EEEvNS_4conv17Conv2dProblemSizeENS_9TensorRefIT_T0_EENSE_IT1_T2_EENSE_IT3_T4_EESN_T5_SO_)
        .other          _ZN7cutlass9reference6device6kernel11Conv2dWgradINS_6half_tENS_6layout10TensorNHWCES4_S6_S4_S6_S4_S4_NS_16NumericConverterIS4_S4_LNS_15FloatRoundStyleE2EEENS_12multiply_addIS4_S4_S4_EELi2ELi4ELi8ELi16EEEvNS_4conv17Conv2dProblemSizeENS_9TensorRefIT_T0_EENSE_IT1_T2_EENSE_IT3_T4_EESN_T5_SO_,@"STO_CUDA_ENTRY STV_DEFAULT"
_ZN7cutlass9reference6device6kernel11Conv2dWgradINS_6half_tENS_6layout10TensorNHWCES4_S6_S4_S6_S4_S4_NS_16NumericConverterIS4_S4_LNS_15FloatRoundStyleE2EEENS_12multiply_addIS4_S4_S4_EELi2ELi4ELi8ELi16EEEvNS_4conv17Conv2dProblemSizeENS_9TensorRefIT_T0_EENSE_IT1_T2_EENSE_IT3_T4_EESN_T5_SO_:
.text._ZN7cutlass9reference6device6kernel11Conv2dWgradINS_6half_tENS_6layout10TensorNHWCES4_S6_S4_S6_S4_S4_NS_16NumericConverterIS4_S4_LNS_15FloatRoundStyleE2EEENS_12multiply_addIS4_S4_S4_EELi2ELi4ELi8ELi16EEEvNS_4conv17Conv2dProblemSizeENS_9TensorRefIT_T0_EENSE_IT1_T2_EENSE_IT3_T4_EESN_T5_SO_:
[----:B------:R-:W-:Y:S02]  /*0000*/  IMAD.MOV.U32 R1, RZ, RZ, c[0x0][0x28] ;  /* 0x00000a00ff017624 */ /* 0x000fe400078e00ff */
[----:B------:R-:W0:Y:S01]  /*0010*/  S2R R4, SR_TID.Y ;  /* 0x0000000000047919 */ /* 0x000e220000002200 */
[----:B------:R-:W-:Y:S01]  /*0020*/  IMAD.MOV.U32 R5, RZ, RZ, RZ ;  /* 0x000000ffff057224 */ /* 0x000fe200078e00ff */
[----:B------:R-:W-:Y:S01]  /*0030*/  ULDC UR6, c[0x0][0x16c] ;  /* 0x00005b0000067ab9 */ /* 0x000fe20000000800 */
[----:B------:R-:W-:Y:S01]  /*0040*/  BSSY B0, `(.L_x_94) ;  /* 0x0000030000007945 */ /* 0x000fe20003800000 */
[----:B------:R-:W1:Y:S01]  /*0050*/  S2R R3, SR_CTAID.Y ;  /* 0x0000000000037919 */ /* 0x000e620000002600 */
[----:B------:R-:W-:Y:S02]  /*0060*/  ULDC UR4, c[0x0][0x180] ;  /* 0x0000600000047ab9 */ /* 0x000fe40000000800 */
[----:B------:R-:W-:Y:S02]  /*0070*/  UIMAD.WIDE UR4, UR6, UR4, URZ ;  /* 0x00000004060472a5 */ /* 0x000fe4000f8e023f */
[----:B------:R-:W-:Y:S01]  /*0080*/  USHF.R.S32.HI UR6, URZ, 0x1f, UR6 ;  /* 0x0000001f3f067899 */ /* 0x000fe20008011406 */
[----:B0-----:R-:W-:-:S04]  /*0090*/  IMAD.SHL.U32 R4, R4, 0x4, RZ ;  /* 0x0000000404047824 */ /* 0x001fc800078e00ff */
[----:B-1----:R-:W-:-:S05]  /*00a0*/  IMAD.WIDE.U32 R4, R3, 0x40, R4 ;  /* 0x0000004003047825 */ /* 0x002fca00078e0004 */
        /* <DEDUP_REMOVED lines=11> */
[----:B------:R-:W-:Y:S05]  /*0160*/  CALL.REL.NOINC `($__internal_2_$__cuda_sm20_div_s64) ;  /* 0x0000348000007944 */ /* 0x000fea0003c00000 */
        /* <DEDUP_REMOVED lines=8> */
.L_x_95:
        /* <DEDUP_REMOVED lines=21> */
.L_x_96:
[----:B------:R-:W-:Y:S05]  /*0340*/  BSYNC B0 ;  /* 0x0000000000007941 */ /* 0x000fea0003800000 */
.L_x_94:
[----:B------:R-:W-:Y:S01]  /*0350*/  LOP3.LUT R0, R16, UR6, RZ, 0xfc, !PT ;  /* 0x0000000610007c12 */ /* 0x000fe2000f8efcff */
[----:B------:R-:W-:Y:S03]  /*0360*/  BSSY B0, `(.L_x_97) ;  /* 0x000001f000007945 */ /* 0x000fe60003800000 */
[----:B------:R-:W-:-:S13]  /*0370*/  ISETP.NE.U32.AND P0, PT, R0, RZ, PT ;  /* 0x000000ff0000720c */ /* 0x000fda0003f05070 */
[----:B------:R-:W-:Y:S05]  /*0380*/  @!P0 BRA `(.L_x_98) ;  /* 0x0000008000008947 */ /* 0x000fea0003800000 */
[----:B------:R-:W-:Y:S01]  /*0390*/  IMAD.MOV.U32 R0, RZ, RZ, c[0x0][0x16c] ;  /* 0x00005b00ff007624 */ /* 0x000fe200078e00ff */
[----:B------:R-:W-:Y:S01]  /*03a0*/  MOV R14, 0x3d0 ;  /* 0x000003d0000e7802 */ /* 0x000fe20000000f00 */
[----:B------:R-:W-:Y:S02]  /*03b0*/  IMAD.U32 R11, RZ, RZ, UR6 ;  /* 0x00000006ff0b7e24 */ /* 0x000fe4000f8e00ff */
[----:B------:R-:W-:Y:S05]  /*03c0*/  CALL.REL.NOINC `($__internal_2_$__cuda_sm20_div_s64) ;  /* 0x0000322000007944 */ /* 0x000fea0003c00000 */
[--C-:B------:R-:W-:Y:S02]  /*03d0*/  IMAD.MOV R3, RZ, RZ, -R49.reuse ;  /* 0x000000ffff037224 */ /* 0x100fe400078e0a31 */
[----:B------:R-:W-:Y:S02]  /*03e0*/  IMAD.MOV.U32 R57, RZ, RZ, R49 ;  /* 0x000000ffff397224 */ /* 0x000fe400078e0031 */
[----:B------:R-:W-:Y:S01]  /*03f0*/  IMAD R56, R3, c[0x0][0x16c], R10 ;  /* 0x00005b0003387a24 */ /* 0x000fe200078e020a */
[----:B------:R-:W-:Y:S05]  /*0400*/  BRA `(.L_x_99) ;  /* 0x0000014000007947 */ /* 0x000fea0003800000 */
.L_x_98:
        /* <DEDUP_REMOVED lines=20> */
.L_x_99:
[----:B------:R-:W-:Y:S05]  /*0550*/  BSYNC B0 ;  /* 0x0000000000007941 */ /* 0x000fea0003800000 */
.L_x_97:
        /* <DEDUP_REMOVED lines=23> */
.L_x_101:
        /* <DEDUP_REMOVED lines=21> */
.L_x_102:
[----:B------:R-:W-:Y:S05]  /*0820*/  BSYNC B0 ;  /* 0x0000000000007941 */ /* 0x000fea0003800000 */
.L_x_100:
        /* <DEDUP_REMOVED lines=12> */
.L_x_104:
        /* <DEDUP_REMOVED lines=20> */
.L_x_105:
[----:B------:R-:W-:Y:S05]  /*0a30*/  BSYNC B0 ;  /* 0x0000000000007941 */ /* 0x000fea0003800000 */
.L_x_103:
        /* <DEDUP_REMOVED lines=23> */
.L_x_107:
        /* <DEDUP_REMOVED lines=21> */
.L_x_108:
[----:B------:R-:W-:Y:S05]  /*0d00*/  BSYNC B0 ;  /* 0x0000000000007941 */ /* 0x000fea0003800000 */
.L_x_106:
        /* <DEDUP_REMOVED lines=12> */
.L_x_110:
        /* <DEDUP_REMOVED lines=20> */
.L_x_111:
[----:B------:R-:W-:Y:S05]  /*0f10*/  BSYNC B0 ;  /* 0x0000000000007941 */ /* 0x000fea0003800000 */
.L_x_109:
        /* <DEDUP_REMOVED lines=23> */
.L_x_113:
        /* <DEDUP_REMOVED lines=21> */
.L_x_114:
[----:B------:R-:W-:Y:S05]  /*11e0*/  BSYNC B0 ;  /* 0x0000000000007941 */ /* 0x000fea0003800000 */
.L_x_112:
        /* <DEDUP_REMOVED lines=8> */
[----:B------:R-:W-:-:S04]  /*1270*/  IMAD.MOV R47, RZ, RZ, -R49 ;  /* 0x000000ffff2f7224 */ /* 0x000fc800078e0a31 */
[----:B------:R-:W-:Y:S01]  /*1280*/  IMAD R47, R47, c[0x0][0x16c], R10 ;  /* 0x00005b002f2f7a24 */ /* 0x000fe200078e020a */
[----:B------:R-:W-:Y:S05]  /*1290*/  BRA `(.L_x_117) ;  /* 0x0000014000007947 */ /* 0x000fea0003800000 */
.L_x_116:
        /* <DEDUP_REMOVED lines=20> */
.L_x_117:
[----:B------:R-:W-:Y:S05]  /*13e0*/  BSYNC B0 ;  /* 0x0000000000007941 */ /* 0x000fea0003800000 */
.L_x_115:
[----:B------:R-:W0:Y:S01]  /*13f0*/  S2R R0, SR_TID.X ;  /* 0x0000000000007919 */ /* 0x000e220000002100 */
[----:B------:R-:W-:Y:S01]  /*1400*/  IMAD.MOV.U32 R2, RZ, RZ, c[0x0][0x160] ;  /* 0x00005800ff027624 */ /* 0x000fe200078e00ff */
[----:B------:R-:W-:Y:S01]  /*1410*/  ULDC.64 UR4, c[0x0][0x118] ;  /* 0x0000460000047ab9 */ /* 0x000fe20000000a00 */
[----:B------:R-:W-:Y:S01]  /*1420*/  PRMT R46, RZ, 0x5410, RZ ;  /* 0x00005410ff2e7816 */ /* 0x000fe200000000ff */
[----:B------:R-:W0:Y:S01]  /*1430*/  S2R R3, SR_CTAID.X ;  /* 0x0000000000037919 */ /* 0x000e220000002500 */
[----:B------:R-:W-:Y:S02]  /*1440*/  PRMT R45, RZ, 0x5410, RZ ;  /* 0x00005410ff2d7816 */ /* 0x000fe400000000ff */
[----:B------:R-:W-:Y:S02]  /*1450*/  ISETP.GE.AND P0, PT, R2, 0x1, PT ;  /* 0x000000010200780c */ /* 0x000fe40003f06270 */
[----:B------:R-:W-:Y:S02]  /*1460*/  PRMT R43, RZ, 0x5410, RZ ;  /* 0x00005410ff2b7816 */ /* 0x000fe400000000ff */
[----:B------:R-:W-:Y:S01]  /*1470*/  PRMT R41, RZ, 0x5410, RZ ;  /* 0x00005410ff297816 */ /* 0x000fe200000000ff */
[----:B0-----:R-:W-:-:S04]  /*1480*/  IMAD R0, R3, 0x8, R0 ;  /* 0x0000000803007824 */ /* 0x001fc800078e0200 */
[----:B------:R-:W-:-:S04]  /*1490*/  IMAD.SHL.U32 R39, R0, 0x2, RZ ;  /* 0x0000000200277824 */ /* 0x000fc800078e00ff */
[----:B------:R-:W-:Y:S05]  /*14a0*/  @!P0 BRA `(.L_x_118) ;  /* 0x00000f0000008947 */ /* 0x000fea0003800000 */
[----:B------:R-:W-:Y:S01]  /*14b0*/  IADD3 R0, R39, 0x1, RZ ;  /* 0x0000000127007810 */ /* 0x000fe20007ffe0ff */
[----:B------:R-:W-:Y:S01]  /*14c0*/  IMAD.MOV.U32 R36, RZ, RZ, RZ ;  /* 0x000000ffff247224 */ /* 0x000fe200078e00ff */
[----:B------:R-:W-:Y:S02]  /*14d0*/  LOP3.LUT R34, RZ, R58, RZ, 0x33, !PT ;  /* 0x0000003aff227212 */ /* 0x000fe400078e33ff */
[----:B------:R-:W-:Y:S02]  /*14e0*/  LOP3.LUT R35, RZ, R57, RZ, 0x33, !PT ;  /* 0x00000039ff237212 */ /* 0x000fe400078e33ff */
[----:B------:R-:W-:Y:S02]  /*14f0*/  LOP3.LUT R32, RZ, R54, RZ, 0x33, !PT ;  /* 0x00000036ff207212 */ /* 0x000fe400078e33ff */
[----:B------:R-:W-:Y:S02]  /*1500*/  LOP3.LUT R33, RZ, R55, RZ, 0x33, !PT ;  /* 0x00000037ff217212 */ /* 0x000fe400078e33ff */
[----:B------:R-:W-:-:S02]  /*1510*/  LOP3.LUT R28, RZ, R50, RZ, 0x33, !PT ;  /* 0x00000032ff1c7212 */ /* 0x000fc400078e33ff */
[----:B------:R-:W-:Y:S02]  /*1520*/  LOP3.LUT R29, RZ, R53, RZ, 0x33, !PT ;  /* 0x00000035ff1d7212 */ /* 0x000fe400078e33ff */
[----:B------:R-:W-:Y:S02]  /*1530*/  LOP3.LUT R26, RZ, R48, RZ, 0x33, !PT ;  /* 0x00000030ff1a7212 */ /* 0x000fe400078e33ff */
[----:B------:R-:W-:Y:S02]  /*1540*/  LOP3.LUT R27, RZ, R49, RZ, 0x33, !PT ;  /* 0x00000031ff1b7212 */ /* 0x000fe400078e33ff */
[----:B------:R-:W-:Y:S02]  /*1550*/  ISETP.GE.AND P1, PT, R0, c[0x0][0x178], PT ;  /* 0x00005e0000007a0c */ /* 0x000fe40003f26270 */
[----:B------:R-:W-:Y:S02]  /*1560*/  SHF.R.S32.HI R44, RZ, 0x1f, R39 ;  /* 0x0000001fff2c7819 */ /* 0x000fe40000011427 */
[----:B------:R-:W-:-:S02]  /*1570*/  SHF.R.S32.HI R42, RZ, 0x1f, R56 ;  /* 0x0000001fff2a7819 */ /* 0x000fc40000011438 */
[----:B------:R-:W-:Y:S02]  /*1580*/  SHF.R.S32.HI R40, RZ, 0x1f, R52 ;  /* 0x0000001fff287819 */ /* 0x000fe40000011434 */
[----:B------:R-:W-:Y:S02]  /*1590*/  SHF.R.S32.HI R38, RZ, 0x1f, R51 ;  /* 0x0000001fff267819 */ /* 0x000fe40000011433 */
[----:B------:R-:W-:Y:S02]  /*15a0*/  SHF.R.S32.HI R37, RZ, 0x1f, R47 ;  /* 0x0000001fff257819 */ /* 0x000fe4000001142f */
[----:B------:R-:W-:Y:S02]  /*15b0*/  PRMT R46, R46, 0x5410, RZ ;  /* 0x000054102e2e7816 */ /* 0x000fe400000000ff */
[----:B------:R-:W-:Y:S02]  /*15c0*/  IADD3 R34, R34, c[0x0][0x17c], RZ ;  /* 0x00005f0022227a10 */ /* 0x000fe40007ffe0ff */
[----:B------:R-:W-:-:S02]  /*15d0*/  IADD3 R35, R35, c[0x0][0x180], RZ ;  /* 0x0000600023237a10 */ /* 0x000fc40007ffe0ff */
[----:B------:R-:W-:Y:S02]  /*15e0*/  IADD3 R32, R32, c[0x0][0x17c], RZ ;  /* 0x00005f0020207a10 */ /* 0x000fe40007ffe0ff */
[----:B------:R-:W-:Y:S02]  /*15f0*/  IADD3 R33, R33, c[0x0][0x180], RZ ;  /* 0x0000600021217a10 */ /* 0x000fe40007ffe0ff */
[----:B------:R-:W-:Y:S02]  /*1600*/  IADD3 R28, R28, c[0x0][0x17c], RZ ;  /* 0x00005f001c1c7a10 */ /* 0x000fe40007ffe0ff */
[----:B------:R-:W-:Y:S02]  /*1610*/  IADD3 R29, R29, c[0x0][0x180], RZ ;  /* 0x000060001d1d7a10 */ /* 0x000fe40007ffe0ff */
[----:B------:R-:W-:Y:S02]  /*1620*/  IADD3 R26, R26, c[0x0][0x17c], RZ ;  /* 0x00005f001a1a7a10 */ /* 0x000fe40007ffe0ff */
[----:B------:R-:W-:-:S02]  /*1630*/  IADD3 R27, R27, c[0x0][0x180], RZ ;  /* 0x000060001b1b7a10 */ /* 0x000fc40007ffe0ff */
.L_x_126:
[----:B------:R-:W-:-:S05]  /*1640*/  IMAD.MOV.U32 R0, RZ, RZ, c[0x0][0x170] ;  /* 0x00005c00ff007624 */ /* 0x000fca00078e00ff */
[----:B------:R-:W-:-:S13]  /*1650*/  ISETP.GE.AND P0, PT, R0, 0x1, PT ;  /* 0x000000010000780c */ /* 0x000fda0003f06270 */
[----:B0-----:R-:W-:Y:S05]  /*1660*/  @!P0 BRA `(.L_x_119) ;  /* 0x00000d1000008947 */ /* 0x001fea0003800000 */
[----:B------:R-:W-:Y:S02]  /*1670*/  IMAD.MOV.U32 R25, RZ, RZ, RZ ;  /* 0x000000ffff197224 */ /* 0x000fe400078e00ff */
.L_x_125:
[----:B------:R-:W-:-:S05]  /*1680*/  IMAD.MOV.U32 R0, RZ, RZ, c[0x0][0x174] ;  /* 0x00005d00ff007624 */ /* 0x000fca00078e00ff */
[----:B------:R-:W-:-:S13]  /*1690*/  ISETP.GE.AND P0, PT, R0, 0x1, PT ;  /* 0x000000010000780c */ /* 0x000fda0003f06270 */
[----:B0-----:R-:W-:Y:S05]  /*16a0*/  @!P0 BRA `(.L_x_120) ;  /* 0x00000ca000008947 */ /* 0x001fea0003800000 */
[----:B------:R-:W-:Y:S02]  /*16b0*/  IMAD R24, R25, c[0x0][0x1b4], RZ ;  /* 0x00006d0019187a24 */ /* 0x000fe400078e02ff */
[C---:B------:R-:W-:Y:S02]  /*16c0*/  IMAD R23, R36.reuse, c[0x0][0x1b8], RZ ;  /* 0x00006e0024177a24 */ /* 0x040fe400078e02ff */
[----:B------:R-:W-:Y:S01]  /*16d0*/  IMAD.MOV.U32 R2, RZ, RZ, c[0x0][0x18c] ;  /* 0x00006300ff027624 */ /* 0x000fe200078e00ff */
[----:B------:R-:W-:Y:S01]  /*16e0*/  SHF.R.S32.HI R0, RZ, 0x1f, R24 ;  /* 0x0000001fff007819 */ /* 0x000fe20000011418 */
[----:B------:R-:W-:Y:S01]  /*16f0*/  IMAD R12, R36, c[0x0][0x1d0], RZ ;  /* 0x00007400240c7a24 */ /* 0x000fe200078e02ff */
[----:B------:R-:W-:Y:S01]  /*1700*/  IADD3 R24, P0, R23, R24, RZ ;  /* 0x0000001817187210 */ /* 0x000fe20007f1e0ff */
[----:B------:R-:W-:-:S03]  /*1710*/  IMAD R3, R25, R2, -c[0x0][0x184] ;  /* 0x8000610019037624 */ /* 0x000fc600078e0202 */
[----:B------:R-:W-:Y:S01]  /*1720*/  LEA.HI.X.SX32 R23, R23, R0, 0x1, P0 ;  /* 0x0000000017177211 */ /* 0x000fe200000f0eff */
[--C-:B------:R-:W-:Y:S01]  /*1730*/  IMAD R0, R34, c[0x0][0x194], R3.reuse ;  /* 0x0000650022007a24 */ /* 0x100fe200078e0203 */
[----:B------:R-:W-:Y:S01]  /*1740*/  SHF.R.S32.HI R7, RZ, 0x1f, R12 ;  /* 0x0000001fff077819 */ /* 0x000fe2000001140c */
[--C-:B------:R-:W-:Y:S02]  /*1750*/  IMAD R2, R58, c[0x0][0x194], R3.reuse ;  /* 0x000065003a027a24 */ /* 0x100fe400078e0203 */
[--C-:B------:R-:W-:Y:S02]  /*1760*/  IMAD R4, R32, c[0x0][0x194], R3.reuse ;  /* 0x0000650020047a24 */ /* 0x100fe400078e0203 */
[----:B------:R-:W-:Y:S02]  /*1770*/  IMAD R0, R0, c[0x0][0x1cc], RZ ;  /* 0x0000730000007a24 */ /* 0x000fe400078e02ff */
[--C-:B------:R-:W-:Y:S02]  /*1780*/  IMAD R8, R50, c[0x0][0x194], R3.reuse ;  /* 0x0000650032087a24 */ /* 0x100fe400078e0203 */
[----:B------:R-:W-:Y:S01]  /*1790*/  IMAD R2, R2, c[0x0][0x1cc], RZ ;  /* 0x0000730002027a24 */ /* 0x000fe200078e02ff */
[----:B------:R-:W-:Y:S01]  /*17a0*/  IADD3 R22, P2, R12, R0, RZ ;  /* 0x000000000c167210 */ /* 0x000fe20007f5e0ff */
[----:B------:R-:W-:-:S02]  /*17b0*/  IMAD R5, R54, c[0x0][0x194], R3 ;  /* 0x0000650036057a24 */ /* 0x000fc400078e0203 */
[--C-:B------:R-:W-:Y:S01]  /*17c0*/  IMAD R6, R28, c[0x0][0x194], R3.reuse ;  /* 0x000065001c067a24 */ /* 0x100fe200078e0203 */
[----:B------:R-:W-:Y:S01]  /*17d0*/  IADD3 R21, P5, R12, R2, RZ ;  /* 0x000000020c157210 */ /* 0x000fe20007fbe0ff */
[--C-:B------:R-:W-:Y:S01]  /*17e0*/  IMAD R9, R26, c[0x0][0x194], R3.reuse ;  /* 0x000065001a097a24 */ /* 0x100fe200078e0203 */
[-C--:B------:R-:W-:Y:S01]  /*17f0*/  LEA.HI.X.SX32 R17, R0, R7.reuse, 0x1, P2 ;  /* 0x0000000700117211 */ /* 0x080fe200010f0eff */
[----:B------:R-:W-:Y:S01]  /*1800*/  IMAD R4, R4, c[0x0][0x1cc], RZ ;  /* 0x0000730004047a24 */ /* 0x000fe200078e02ff */
[----:B------:R-:W-:Y:S01]  /*1810*/  LEA.HI.X.SX32 R15, R2, R7, 0x1, P5 ;  /* 0x00000007020f7211 */ /* 0x000fe200028f0eff */
[----:B------:R-:W-:Y:S02]  /*1820*/  IMAD R3, R48, c[0x0][0x194], R3 ;  /* 0x0000650030037a24 */ /* 0x000fe400078e0203 */
[----:B------:R-:W-:Y:S01]  /*1830*/  IMAD R8, R8, c[0x0][0x1cc], RZ ;  /* 0x0000730008087a24 */ /* 0x000fe200078e02ff */
[----:B------:R-:W-:Y:S01]  /*1840*/  IADD3 R20, P4, R12, R4, RZ ;  /* 0x000000040c147210 */ /* 0x000fe20007f9e0ff */
[----:B------:R-:W-:-:S02]  /*1850*/  IMAD R5, R5, c[0x0][0x1cc], RZ ;  /* 0x0000730005057a24 */ /* 0x000fc400078e02ff */
[----:B------:R-:W-:Y:S01]  /*1860*/  IMAD R6, R6, c[0x0][0x1cc], RZ ;  /* 0x0000730006067a24 */ /* 0x000fe200078e02ff */
[C---:B------:R-:W-:Y:S01]  /*1870*/  IADD3 R16, P2, R12.reuse, R8, RZ ;  /* 0x000000080c107210 */ /* 0x040fe20007f5e0ff */
[----:B------:R-:W-:Y:S01]  /*1880*/  IMAD R30, R9, c[0x0][0x1cc], RZ ;  /* 0x00007300091e7a24 */ /* 0x000fe200078e02ff */
[C---:B------:R-:W-:Y:S01]  /*1890*/  IADD3 R19, P0, R12.reuse, R5, RZ ;  /* 0x000000050c137210 */ /* 0x040fe20007f1e0ff */
[----:B------:R-:W-:Y:S01]  /*18a0*/  IMAD R3, R3, c[0x0][0x1cc], RZ ;  /* 0x0000730003037a24 */ /* 0x000fe200078e02ff */
[C---:B------:R-:W-:Y:S02]  /*18b0*/  IADD3 R18, P3, R12.reuse, R6, RZ ;  /* 0x000000060c127210 */ /* 0x040fe40007f7e0ff */
[----:B------:R-:W-:Y:S02]  /*18c0*/  IADD3 R14, P5, R12, R30, RZ ;  /* 0x0000001e0c0e7210 */ /* 0x000fe40007fbe0ff */
[----:B------:R-:W-:Y:S02]  /*18d0*/  LEA.HI.X.SX32 R13, R4, R7, 0x1, P4 ;  /* 0x00000007040d7211 */ /* 0x000fe400020f0eff */
[----:B------:R-:W-:-:S02]  /*18e0*/  IADD3 R12, P4, R12, R3, RZ ;  /* 0x000000030c0c7210 */ /* 0x000fc40007f9e0ff */
[-C--:B------:R-:W-:Y:S02]  /*18f0*/  LEA.HI.X.SX32 R9, R8, R7.reuse, 0x1, P2 ;  /* 0x0000000708097211 */ /* 0x080fe400010f0eff */
[-C--:B------:R-:W-:Y:S02]  /*1900*/  LEA.HI.X.SX32 R11, R5, R7.reuse, 0x1, P0 ;  /* 0x00000007050b7211 */ /* 0x080fe400000f0eff */
[-C--:B------:R-:W-:Y:S01]  /*1910*/  LEA.HI.X.SX32 R10, R6, R7.reuse, 0x1, P3 ;  /* 0x00000007060a7211 */ /* 0x080fe200018f0eff */
[----:B------:R-:W-:Y:S01]  /*1920*/  IMAD.MOV.U32 R6, RZ, RZ, RZ ;  /* 0x000000ffff067224 */ /* 0x000fe200078e00ff */
[-C--:B------:R-:W-:Y:S02]  /*1930*/  LEA.HI.X.SX32 R8, R30, R7.reuse, 0x1, P5 ;  /* 0x000000071e087211 */ /* 0x080fe400028f0eff */
[----:B------:R-:W-:Y:S02]  /*1940*/  LEA.HI.X.SX32 R7, R3, R7, 0x1, P4 ;  /* 0x0000000703077211 */ /* 0x000fe400020f0eff */
.L_x_124:
[----:B------:R-:W-:Y:S01]  /*1950*/  IMAD R0, R6, c[0x0][0x1b0], RZ ;  /* 0x00006c0006007a24 */ /* 0x000fe200078e02ff */
[----:B------:R-:W-:Y:S02]  /*1960*/  ISETP.GE.AND P3, PT, R39, c[0x0][0x178], PT ;  /* 0x00005e0027007a0c */ /* 0x000fe40003f66270 */
[----:B------:R-:W-:-:S02]  /*1970*/  PRMT R5, RZ, 0x7610, R5 ;  /* 0x00007610ff057816 */ /* 0x000fc40000000005 */
[--C-:B------:R-:W-:Y:S02]  /*1980*/  SHF.R.S32.HI R2, RZ, 0x1f, R0.reuse ;  /* 0x0000001fff027819 */ /* 0x100fe40000011400 */
[----:B------:R-:W-:Y:S02]  /*1990*/  IADD3 R0, P0, P2, R39, R24, R0 ;  /* 0x0000001827007210 */ /* 0x000fe40007a1e000 */
[----:B------:R-:W-:Y:S02]  /*19a0*/  PRMT R4, RZ, 0x7610, R4 ;  /* 0x00007610ff047816 */ /* 0x000fe40000000004 */
[----:B------:R-:W-:Y:S02]  /*19b0*/  IADD3.X R3, R44, R23, R2, P0, P2 ;  /* 0x000000172c037210 */ /* 0x000fe400007e4402 */
[----:B0-----:R-:W-:-:S04]  /*19c0*/  LEA R30, P0, R0, c[0x0][0x1a8], 0x1 ;  /* 0x00006a00001e7a11 */ /* 0x001fc800078008ff */
[----:B------:R-:W-:-:S05]  /*19d0*/  LEA.HI.X R31, R0, c[0x0][0x1ac], R3, 0x1, P0 ;  /* 0x00006b00001f7a11 */ /* 0x000fca00000f0c03 */
[----:B------:R0:W5:Y:S04]  /*19e0*/  @!P3 LDG.E.U16 R5, [R30.64] ;  /* 0x000000041e05b981 */ /* 0x000168000c1e1500 */
[----:B------:R0:W5:Y:S01]  /*19f0*/  @!P1 LDG.E.U16 R4, [R30.64+0x2] ;  /* 0x000002041e049981 */ /* 0x000162000c1e1500 */
[----:B------:R-:W-:Y:S01]  /*1a00*/  IMAD.MOV.U32 R0, RZ, RZ, c[0x0][0x19c] ;  /* 0x00006700ff007624 */ /* 0x000fe200078e00ff */
[----:B------:R-:W-:Y:S01]  /*1a10*/  BSSY B0, `(.L_x_121) ;  /* 0x000008a000007945 */ /* 0x000fe20003800000 */
[----:B------:R-:W-:-:S03]  /*1a20*/  IMAD.MOV.U32 R3, RZ, RZ, c[0x0][0x190] ;  /* 0x00006400ff037624 */ /* 0x000fc600078e00ff */
[----:B------:R-:W-:Y:S01]  /*1a30*/  ISETP.NE.AND P0, PT, R0, 0x1, PT ;  /* 0x000000010000780c */ /* 0x000fe20003f05270 */
[----:B------:R-:W-:-:S12]  /*1a40*/  IMAD R2, R6, R3, -c[0x0][0x188] ;  /* 0x8000620006027624 */ /* 0x000fd800078e0203 */
[----:B------:R-:W-:Y:S05]  /*1a50*/  @!P0 BRA `(.L_x_122) ;  /* 0x0000043000008947 */ /* 0x000fea0003800000 */
[----:B0-----:R-:W-:-:S04]  /*1a60*/  IMAD.MOV.U32 R0, RZ, RZ, c[0x0][0x18c] ;  /* 0x00006300ff007624 */ /* 0x001fc800078e00ff */
[----:B------:R-:W-:Y:S02]  /*1a70*/  IMAD R59, R25, R0, -c[0x0][0x184] ;  /* 0x80006100193b7624 */ /* 0x000fe400078e0200 */
[----:B------:R-:W-:Y:S02]  /*1a80*/  IMAD R0, R57, c[0x0][0x198], R2 ;  /* 0x0000660039007a24 */ /* 0x000fe400078e0202 */
[----:B------:R-:W-:-:S05]  /*1a90*/  IMAD R3, R58, c[0x0][0x194], R59 ;  /* 0x000065003a037a24 */ /* 0x000fca00078e023b */
[----:B------:R-:W-:-:S04]  /*1aa0*/  LOP3.LUT R30, R0, R3, RZ, 0xfc, !PT ;  /* 0x00000003001e7212 */ /* 0x000fc800078efcff */
[----:B------:R-:W-:-:S04]  /*1ab0*/  ISETP.GE.AND P0, PT, R30, RZ, PT ;  /* 0x000000ff1e00720c */ /* 0x000fc80003f06270 */
[----:B------:R-:W-:-:S04]  /*1ac0*/  ISETP.GE.OR P0, PT, R3, c[0x0][0x164], !P0 ;  /* 0x0000590003007a0c */ /* 0x000fc80004706670 */
[----:B------:R-:W-:-:S04]  /*1ad0*/  ISETP.GE.OR P0, PT, R0, c[0x0][0x168], P0 ;  /* 0x00005a0000007a0c */ /* 0x000fc80000706670 */
[----:B------:R-:W-:-:S13]  /*1ae0*/  ISETP.GE.OR P0, PT, R56, c[0x0][0x16c], P0 ;  /* 0x00005b0038007a0c */ /* 0x000fda0000706670 */
[----:B------:R-:W-:-:S05]  /*1af0*/  @!P0 IMAD R0, R0, c[0x0][0x1c8], RZ ;  /* 0x0000720000008a24 */ /* 0x000fca00078e02ff */
[--C-:B------:R-:W-:Y:S02]  /*1b00*/  @!P0 SHF.R.S32.HI R3, RZ, 0x1f, R0.reuse ;  /* 0x0000001fff038819 */ /* 0x100fe40000011400 */
[----:B------:R-:W-:-:S04]  /*1b10*/  @!P0 IADD3 R0, P2, P3, R56, R21, R0 ;  /* 0x0000001538008210 */ /* 0x000fc80007b5e000 */
[----:B------:R-:W-:Y:S02]  /*1b20*/  @!P0 IADD3.X R3, R42, R15, R3, P2, P3 ;  /* 0x0000000f2a038210 */ /* 0x000fe400017e6403 */
[----:B------:R-:W-:Y:S01]  /*1b30*/  @!P0 LEA R30, P2, R0, c[0x0][0x1c0], 0x1 ;  /* 0x00007000001e8a11 */ /* 0x000fe200078408ff */
[----:B------:R-:W-:Y:S02]  /*1b40*/  IMAD R60, R55, c[0x0][0x198], R2 ;  /* 0x00006600373c7a24 */ /* 0x000fe400078e0202 */
[----:B------:R-:W-:Y:S01]  /*1b50*/  IMAD R61, R54, c[0x0][0x194], R59 ;  /* 0x00006500363d7a24 */ /* 0x000fe200078e023b */
[--C-:B------:R-:W-:Y:S02]  /*1b60*/  @!P0 LEA.HI.X R31, R0, c[0x0][0x1c4], R3.reuse, 0x1, P2 ;  /* 0x00007100001f8a11 */ /* 0x100fe400010f0c03 */
[----:B------:R-:W-:Y:S02]  /*1b70*/  PRMT R3, RZ, 0x7610, R3 ;  /* 0x00007610ff037816 */ /* 0x000fe40000000003 */
[----:B------:R-:W-:-:S04]  /*1b80*/  LOP3.LUT R0, R60, R61, RZ, 0xfc, !PT ;  /* 0x0000003d3c007212 */ /* 0x000fc800078efcff */
[----:B------:R0:W5:Y:S01]  /*1b90*/  @!P0 LDG.E.U16 R3, [R30.64] ;  /* 0x000000041e038981 */ /* 0x000162000c1e1500 */
[----:B------:R-:W-:-:S04]  /*1ba0*/  ISETP.GE.AND P0, PT, R0, RZ, PT ;  /* 0x000000ff0000720c */ /* 0x000fc80003f06270 */
[----:B------:R-:W-:-:S04]  /*1bb0*/  ISETP.GE.OR P0, PT, R61, c[0x0][0x164], !P0 ;  /* 0x000059003d007a0c */ /* 0x000fc80004706670 */
[----:B------:R-:W-:-:S04]  /*1bc0*/  ISETP.GE.OR P0, PT, R60, c[0x0][0x168], P0 ;  /* 0x00005a003c007a0c */ /* 0x000fc80000706670 */
[----:B------:R-:W-:-:S13]  /*1bd0*/  ISETP.GE.OR P0, PT, R52, c[0x0][0x16c], P0 ;  /* 0x00005b0034007a0c */ /* 0x000fda0000706670 */
[----:B------:R-:W-:-:S05]  /*1be0*/  @!P0 IMAD R0, R60, c[0x0][0x1c8], RZ ;  /* 0x000072003c008a24 */ /* 0x000fca00078e02ff */
[--C-:B------:R-:W-:Y:S02]  /*1bf0*/  @!P0 SHF.R.S32.HI R60, RZ, 0x1f, R0.reuse ;  /* 0x0000001fff3c8819 */ /* 0x100fe40000011400 */
[----:B------:R-:W-:-:S04]  /*1c00*/  @!P0 IADD3 R0, P2, P3, R52, R19, R0 ;  /* 0x0000001334008210 */ /* 0x000fc80007b5e000 */
[----:B0-----:R-:W-:Y:S02]  /*1c10*/  @!P0 IADD3.X R31, R40, R11, R60, P2, P3 ;  /* 0x0000000b281f8210 */ /* 0x001fe400017e643c */
[----:B------:R-:W-:-:S04]  /*1c20*/  @!P0 LEA R30, P2, R0, c[0x0][0x1c0], 0x1 ;  /* 0x00007000001e8a11 */ /* 0x000fc800078408ff */
[----:B------:R-:W-:Y:S02]  /*1c30*/  @!P0 LEA.HI.X R31, R0, c[0x0][0x1c4], R31, 0x1, P2 ;  /* 0x00007100001f8a11 */ /* 0x000fe400010f0c1f */
[----:B------:R-:W-:Y:S01]  /*1c40*/  PRMT R0, RZ, 0x7610, R0 ;  /* 0x00007610ff007816 */ /* 0x000fe20000000000 */
[----:B------:R-:W-:-:S05]  /*1c50*/  IMAD R61, R53, c[0x0][0x198], R2 ;  /* 0x00006600353d7a24 */ /* 0x000fca00078e0202 */
[----:B------:R0:W5:Y:S02]  /*1c60*/  @!P0 LDG.E.U16 R0, [R30.64] ;  /* 0x000000041e008981 */ /* 0x000164000c1e1500 */
[----:B0-----:R-:W-:-:S05]  /*1c70*/  IMAD R30, R50, c[0x0][0x194], R59 ;  /* 0x00006500321e7a24 */ /* 0x001fca00078e023b */
        /* <DEDUP_REMOVED lines=9> */
[----:B------:R-:W-:-:S04]  /*1d10*/  @!P0 LEA R30, P2, R60, c[0x0][0x1c0], 0x1 ;  /* 0x000070003c1e8a11 */ /* 0x000fc800078408ff */
[----:B------:R-:W-:Y:S02]  /*1d20*/  @!P0 LEA.HI.X R31, R60, c[0x0][0x1c4], R61, 0x1, P2 ;  /* 0x000071003c1f8a11 */ /* 0x000fe400010f0c3d */
[----:B------:R-:W-:-:S06]  /*1d30*/  PRMT R60, RZ, 0x7610, R60 ;  /* 0x00007610ff3c7816 */ /* 0x000fcc000000003c */
[----:B------:R0:W5:Y:S02]  /*1d40*/  @!P0 LDG.E.U16 R60, [R30.64] ;  /* 0x000000041e3c8981 */ /* 0x000164000c1e1500 */
[----:B0-----:R-:W-:Y:S02]  /*1d50*/  IMAD R30, R48, c[0x0][0x194], R59 ;  /* 0x00006500301e7a24 */ /* 0x001fe400078e023b */
[----:B------:R-:W-:-:S05]  /*1d60*/  IMAD R59, R49, c[0x0][0x198], R2 ;  /* 0x00006600313b7a24 */ /* 0x000fca00078e0202 */
[----:B------:R-:W-:-:S04]  /*1d70*/  LOP3.LUT R61, R59, R30, RZ, 0xfc, !PT ;  /* 0x0000001e3b3d7212 */ /* 0x000fc800078efcff */
[----:B------:R-:W-:-:S04]  /*1d80*/  ISETP.GE.AND P0, PT, R61, RZ, PT ;  /* 0x000000ff3d00720c */ /* 0x000fc80003f06270 */
[----:B------:R-:W-:-:S04]  /*1d90*/  ISETP.GE.OR P0, PT, R30, c[0x0][0x164], !P0 ;  /* 0x000059001e007a0c */ /* 0x000fc80004706670 */
[----:B------:R-:W-:Y:S02]  /*1da0*/  ISETP.GE.OR P0, PT, R59, c[0x0][0x168], P0 ;  /* 0x00005a003b007a0c */ /* 0x000fe40000706670 */
[----:B------:R-:W-:-:S11]  /*1db0*/  PRMT R59, RZ, 0x7610, R59 ;  /* 0x00007610ff3b7816 */ /* 0x000fd6000000003b */
[----:B------:R-:W-:Y:S05]  /*1dc0*/  @P0 BRA `(.L_x_123) ;  /* 0x000004e000000947 */ /* 0x000fea0003800000 */
[----:B------:R-:W-:Y:S02]  /*1dd0*/  ISETP.LT.AND P0, PT, R47, c[0x0][0x16c], PT ;  /* 0x00005b002f007a0c */ /* 0x000fe40003f01270 */
[----:B------:R-:W-:-:S11]  /*1de0*/  PRMT R59, RZ, 0x7610, R59 ;  /* 0x00007610ff3b7816 */ /* 0x000fd6000000003b */
[----:B------:R-:W-:Y:S05]  /*1df0*/  @!P0 BRA `(.L_x_123) ;  /* 0x000004b000008947 */ /* 0x000fea0003800000 */
[----:B------:R-:W-:-:S04]  /*1e00*/  IMAD R2, R49, c[0x0][0x198], R2 ;  /* 0x0000660031027a24 */ /* 0x000fc800078e0202 */
[----:B------:R-:W-:-:S05]  /*1e10*/  IMAD R2, R2, c[0x0][0x1c8], RZ ;  /* 0x0000720002027a24 */ /* 0x000fca00078e02ff */
[--C-:B------:R-:W-:Y:S02]  /*1e20*/  SHF.R.S32.HI R30, RZ, 0x1f, R2.reuse ;  /* 0x0000001fff1e7819 */ /* 0x100fe40000011402 */
[----:B------:R-:W-:-:S04]  /*1e30*/  IADD3 R2, P0, P2, R47, R12, R2 ;  /* 0x0000000c2f027210 */ /* 0x000fc80007a1e002 */
[----:B------:R-:W-:Y:S02]  /*1e40*/  IADD3.X R31, R37, R7, R30, P0, P2 ;  /* 0x00000007251f7210 */ /* 0x000fe400007e441e */
[----:B------:R-:W-:-:S04]  /*1e50*/  LEA R30, P0, R2, c[0x0][0x1c0], 0x1 ;  /* 0x00007000021e7a11 */ /* 0x000fc800078008ff */
[----:B------:R-:W-:-:S05]  /*1e60*/  LEA.HI.X R31, R2, c[0x0][0x1c4], R31, 0x1, P0 ;  /* 0x00007100021f7a11 */ /* 0x000fca00000f0c1f */
[----:B------:R0:W5:Y:S01]  /*1e70*/  LDG.E.U16 R59, [R30.64] ;  /* 0x000000041e3b7981 */ /* 0x000162000c1e1500 */
[----:B------:R-:W-:Y:S05]  /*1e80*/  BRA `(.L_x_123) ;  /* 0x0000042000007947 */ /* 0x000fea0003800000 */
.L_x_122:
[----:B0-----:R-:W-:Y:S02]  /*1e90*/  IMAD.MOV.U32 R0, RZ, RZ, c[0x0][0x18c] ;  /* 0x00006300ff007624 */ /* 0x001fe400078e00ff */
[----:B------:R-:W-:Y:S02]  /*1ea0*/  IMAD R3, R35, c[0x0][0x198], R2 ;  /* 0x0000660023037a24 */ /* 0x000fe400078e0202 */
[----:B------:R-:W-:-:S04]  /*1eb0*/  IMAD R59, R25, R0, -c[0x0][0x184] ;  /* 0x80006100193b7624 */ /* 0x000fc800078e0200 */
        /* <DEDUP_REMOVED lines=13> */
[----:B------:R-:W-:Y:S02]  /*1f90*/  @!P0 LEA.HI.X R31, R3, c[0x0][0x1c4], R0, 0x1, P2 ;  /* 0x00007100031f8a11 */ /* 0x000fe400010f0c00 */
        /* <DEDUP_REMOVED lines=11> */
[----:B0-----:R-:W-:-:S04]  /*2050*/  @!P0 LEA R30, P2, R61, c[0x0][0x1c0], 0x1 ;  /* 0x000070003d1e8a11 */ /* 0x001fc800078408ff */
[--C-:B------:R-:W-:Y:S02]  /*2060*/  @!P0 LEA.HI.X R31, R61, c[0x0][0x1c4], R0.reuse, 0x1, P2 ;  /* 0x000071003d1f8a11 */ /* 0x100fe400010f0c00 */
        /* <DEDUP_REMOVED lines=35> */
[----:B------:R0:W5:Y:S04]  /*22a0*/  LDG.E.U16 R59, [R30.64] ;  /* 0x000000041e3b7981 */ /* 0x000168000c1e1500 */
.L_x_123:
[----:B------:R-:W-:Y:S05]  /*22b0*/  BSYNC B0 ;  /* 0x0000000000007941 */ /* 0x000fea0003800000 */
.L_x_121:
[----:B------:R-:W-:Y:S02]  /*22c0*/  IADD3 R6, R6, 0x1, RZ ;  /* 0x0000000106067810 */ /* 0x000fe40007ffe0ff */
[----:B-----5:R-:W-:Y:S02]  /*22d0*/  PRMT R0, R3, 0x5410, R0 ;  /* 0x0000541003007816 */ /* 0x020fe40000000000 */
[----:B------:R-:W-:Y:S02]  /*22e0*/  ISETP.GE.AND P0, PT, R6, c[0x0][0x174], PT ;  /* 0x00005d0006007a0c */ /* 0x000fe40003f06270 */
[----:B------:R-:W-:Y:S01]  /*22f0*/  PRMT R59, R60, 0x5410, R59 ;  /* 0x000054103c3b7816 */ /* 0x000fe2000000003b */
[CC--:B------:R-:W-:Y:S02]  /*2300*/  HFMA2 R45, R4.reuse.H0_H0, R0.reuse, R45 ;  /* 0x00000000042d7231 */ /* 0x0c0fe4000000082d */
[----:B------:R-:W-:Y:S02]  /*2310*/  HFMA2 R41, R5.H0_H0, R0, R41 ;  /* 0x0000000005297231 */ /* 0x000fe40000000829 */
[----:B------:R-:W-:-:S02]  /*2320*/  HFMA2 R46, R4.H0_H0, R59, R46 ;  /* 0x0000003b042e7231 */ /* 0x000fc4000000082e */
[----:B------:R-:W-:-:S04]  /*2330*/  HFMA2 R43, R5.H0_H0, R59, R43 ;  /* 0x0000003b052b7231 */ /* 0x000fc8000000082b */
[----:B------:R-:W-:Y:S05]  /*2340*/  @!P0 BRA `(.L_x_124) ;  /* 0xfffff60000008947 */ /* 0x000fea000383ffff */
.L_x_120:
[----:B------:R-:W-:-:S04]  /*2350*/  IADD3 R25, R25, 0x1, RZ ;  /* 0x0000000119197810 */ /* 0x000fc80007ffe0ff */
[----:B------:R-:W-:-:S13]  /*2360*/  ISETP.GE.AND P0, PT, R25, c[0x0][0x170], PT ;  /* 0x00005c0019007a0c */ /* 0x000fda0003f06270 */
[----:B------:R-:W-:Y:S05]  /*2370*/  @!P0 BRA `(.L_x_125) ;  /* 0xfffff30000008947 */ /* 0x000fea000383ffff */
.L_x_119:
[----:B------:R-:W-:-:S04]  /*2380*/  IADD3 R36, R36, 0x1, RZ ;  /* 0x0000000124247810 */ /* 0x000fc80007ffe0ff */
[----:B------:R-:W-:-:S13]  /*2390*/  ISETP.GE.AND P0, PT, R36, c[0x0][0x160], PT ;  /* 0x0000580024007a0c */ /* 0x000fda0003f06270 */
[----:B------:R-:W-:Y:S05]  /*23a0*/  @!P0 BRA `(.L_x_126) ;  /* 0xfffff29000008947 */ /* 0x000fea000383ffff */
.L_x_118:
[----:B------:R-:W-:Y:S01]  /*23b0*/  ISETP.GE.AND P0, PT, R39, c[0x0][0x178], PT ;  /* 0x00005e0027007a0c */ /* 0x000fe20003f06270 */
[----:B------:R-:W-:-:S12]  /*23c0*/  BSSY B0, `(.L_x_127) ;  /* 0x0000090000007945 */ /* 0x000fd80003800000 */
[----:B------:R-:W-:Y:S05]  /*23d0*/  @P0 BRA `(.L_x_128) ;  /* 0x000008e000000947 */ /* 0x000fea0003800000 */
[----:B------:R-:W-:Y:S01]  /*23e0*/  ISETP.GE.AND P2, PT, R57, c[0x0][0x180], PT ;  /* 0x0000600039007a0c */ /* 0x000fe20003f46270 */
[----:B------:R-:W-:Y:S01]  /*23f0*/  BSSY B1, `(.L_x_129) ;  /* 0x000002b000017945 */ /* 0x000fe20003800000 */
[----:B------:R-:W-:Y:S02]  /*2400*/  ISETP.GE.AND P3, PT, R55, c[0x0][0x180], PT ;  /* 0x0000600037007a0c */ /* 0x000fe40003f66270 */
[----:B------:R-:W-:Y:S02]  /*2410*/  ISETP.GE.OR P2, PT, R58, c[0x0][0x17c], P2 ;  /* 0x00005f003a007a0c */ /* 0x000fe40001746670 */
[----:B------:R-:W-:Y:S02]  /*2420*/  ISETP.GE.AND P0, PT, R53, c[0x0][0x180], PT ;  /* 0x0000600035007a0c */ /* 0x000fe40003f06270 */
[----:B------:R-:W-:Y:S02]  /*2430*/  ISETP.GE.OR P2, PT, R56, c[0x0][0x16c], P2 ;  /* 0x00005b0038007a0c */ /* 0x000fe40001746670 */
[----:B------:R-:W-:-:S02]  /*2440*/  ISETP.GE.AND P1, PT, R49, c[0x0][0x180], PT ;  /* 0x0000600031007a0c */ /* 0x000fc40003f26270 */
[----:B------:R-:W-:Y:S02]  /*2450*/  ISETP.GE.OR P3, PT, R54, c[0x0][0x17c], P3 ;  /* 0x00005f0036007a0c */ /* 0x000fe40001f66670 */
[----:B------:R-:W-:Y:S02]  /*2460*/  ISETP.GE.OR P0, PT, R50, c[0x0][0x17c], P0 ;  /* 0x00005f0032007a0c */ /* 0x000fe40000706670 */
[----:B------:R-:W-:Y:S02]  /*2470*/  ISETP.GE.OR P1, PT, R48, c[0x0][0x17c], P1 ;  /* 0x00005f0030007a0c */ /* 0x000fe40000f26670 */
[----:B------:R-:W-:Y:S02]  /*2480*/  ISETP.GE.OR P3, PT, R52, c[0x0][0x16c], P3 ;  /* 0x00005b0034007a0c */ /* 0x000fe40001f66670 */
[----:B------:R-:W-:Y:S02]  /*2490*/  ISETP.GE.OR P0, PT, R51, c[0x0][0x16c], P0 ;  /* 0x00005b0033007a0c */ /* 0x000fe40000706670 */
[----:B------:R-:W-:Y:S01]  /*24a0*/  ISETP.GE.OR P1, PT, R47, c[0x0][0x16c], P1 ;  /* 0x00005b002f007a0c */ /* 0x000fe20000f26670 */
[----:B------:R-:W-:Y:S07]  /*24b0*/  @P2 BRA `(.L_x_130) ;  /* 0x000001e000002947 */ /* 0x000fee0003800000 */
[----:B------:R-:W-:-:S13]  /*24c0*/  HSETP2.NE.AND P2, PT, RZ.H0_H0, c[0x0] [0x208].H1_H1, PT ;  /* 0x30008200ff007634 */ /* 0x000fda0003f45800 */
[----:B------:R-:W-:Y:S02]  /*24d0*/  @P2 IMAD R0, R57, c[0x0][0x1e0], RZ ;  /* 0x0000780039002a24 */ /* 0x000fe400078e02ff */
[----:B------:R-:W-:Y:S02]  /*24e0*/  @P2 IMAD R3, R58, c[0x0][0x1e4], RZ ;  /* 0x000079003a032a24 */ /* 0x000fe400078e02ff */
[----:B------:R-:W-:Y:S01]  /*24f0*/  @P2 IMAD R2, R39, c[0x0][0x1e8], RZ ;  /* 0x00007a0027022a24 */ /* 0x000fe200078e02ff */
[----:B------:R-:W-:-:S04]  /*2500*/  @P2 SHF.R.S32.HI R4, RZ, 0x1f, R0 ;  /* 0x0000001fff042819 */ /* 0x000fc80000011400 */
[--C-:B------:R-:W-:Y:S02]  /*2510*/  @P2 IADD3 R5, P4, P5, R0, R3, R2.reuse ;  /* 0x0000000300052210 */ /* 0x100fe40007d9e002 */
[----:B------:R-:W-:Y:S02]  /*2520*/  @P2 SHF.R.S32.HI R3, RZ, 0x1f, R3 ;  /* 0x0000001fff032819 */ /* 0x000fe40000011403 */
[----:B------:R-:W-:-:S04]  /*2530*/  @P2 SHF.R.S32.HI R2, RZ, 0x1f, R2 ;  /* 0x0000001fff022819 */ /* 0x000fc80000011402 */
[----:B------:R-:W-:Y:S02]  /*2540*/  @P2 IADD3.X R3, R4, R3, R2, P4, P5 ;  /* 0x0000000304032210 */ /* 0x000fe400027ea402 */
[----:B------:R-:W-:-:S04]  /*2550*/  @P2 IADD3 R0, P4, R56, R5, RZ ;  /* 0x0000000538002210 */ /* 0x000fc80007f9e0ff */
[----:B------:R-:W-:Y:S02]  /*2560*/  @P2 LEA.HI.X.SX32 R3, R56, R3, 0x1, P4 ;  /* 0x0000000338032211 */ /* 0x000fe400020f0eff */
[----:B------:R-:W-:-:S04]  /*2570*/  @P2 LEA R2, P4, R0, c[0x0][0x1d8], 0x1 ;  /* 0x0000760000022a11 */ /* 0x000fc800078808ff */
[----:B------:R-:W-:Y:S02]  /*2580*/  @P2 LEA.HI.X R3, R0, c[0x0][0x1dc], R3, 0x1, P4 ;  /* 0x0000770000032a11 */ /* 0x000fe400020f0c03 */
[----:B------:R-:W-:-:S06]  /*2590*/  PRMT R0, RZ, 0x7610, R0 ;  /* 0x00007610ff007816 */ /* 0x000fcc0000000000 */
[----:B------:R1:W2:Y:S01]  /*25a0*/  @P2 LDG.E.U16 R0, [R2.64] ;  /* 0x0000000402002981 */ /* 0x0002a2000c1e1500 */
[----:B------:R-:W-:Y:S02]  /*25b0*/  IMAD R4, R57, c[0x0][0x1f8], RZ ;  /* 0x00007e0039047a24 */ /* 0x000fe400078e02ff */
[----:B------:R-:W-:Y:S02]  /*25c0*/  IMAD R5, R58, c[0x0][0x1fc], RZ ;  /* 0x00007f003a057a24 */ /* 0x000fe400078e02ff */
[----:B------:R-:W-:Y:S01]  /*25d0*/  IMAD R6, R39, c[0x0][0x200], RZ ;  /* 0x0000800027067a24 */ /* 0x000fe200078e02ff */
[----:B------:R-:W-:-:S04]  /*25e0*/  SHF.R.S32.HI R7, RZ, 0x1f, R4 ;  /* 0x0000001fff077819 */ /* 0x000fc80000011404 */
[--C-:B------:R-:W-:Y:S02]  /*25f0*/  IADD3 R9, P2, P4, R4, R5, R6.reuse ;  /* 0x0000000504097210 */ /* 0x100fe40007c5e006 */
[----:B------:R-:W-:Y:S02]  /*2600*/  SHF.R.S32.HI R4, RZ, 0x1f, R5 ;  /* 0x0000001fff047819 */ /* 0x000fe40000011405 */
[----:B------:R-:W-:-:S04]  /*2610*/  SHF.R.S32.HI R6, RZ, 0x1f, R6 ;  /* 0x0000001fff067819 */ /* 0x000fc80000011406 */
[----:B------:R-:W-:Y:S02]  /*2620*/  IADD3.X R7, R7, R4, R6, P2, P4 ;  /* 0x0000000407077210 */ /* 0x000fe400017e8406 */
[----:B------:R-:W-:-:S04]  /*2630*/  IADD3 R4, P2, R56, R9, RZ ;  /* 0x0000000938047210 */ /* 0x000fc80007f5e0ff */
[----:B-1----:R-:W-:Y:S02]  /*2640*/  LEA.HI.X.SX32 R3, R56, R7, 0x1, P2 ;  /* 0x0000000738037211 */ /* 0x002fe400010f0eff */
[----:B------:R-:W-:-:S04]  /*2650*/  LEA R2, P2, R4, c[0x0][0x1f0], 0x1 ;  /* 0x00007c0004027a11 */ /* 0x000fc800078408ff */
[----:B------:R-:W-:Y:S01]  /*2660*/  LEA.HI.X R3, R4, c[0x0][0x1f4], R3, 0x1, P2 ;  /* 0x00007d0004037a11 */ /* 0x000fe200010f0c03 */
[----:B--2---:R-:W-:-:S04]  /*2670*/  HMUL2 R0, R0.H0_H0, c[0x0] [0x208].H1_H1 ;  /* 0x3000820000007a32 */ /* 0x004fc80000000800 */
[----:B------:R-:W-:-:S05]  /*2680*/  HFMA2 R0, R41.H0_H0, c[0x0] [0x208].H0_H0, R0.H0_H0 ;  /* 0x2000820029007a31 */ /* 0x000fca0000040800 */
[----:B------:R1:W-:Y:S02]  /*2690*/  STG.E.U16 [R2.64], R0 ;  /* 0x0000000002007986 */ /* 0x0003e4000c101504 */
.L_x_130:
[----:B------:R-:W-:Y:S05]  /*26a0*/  BSYNC B1 ;  /* 0x0000000000017941 */ /* 0x000fea0003800000 */
.L_x_129:
[----:B------:R-:W-:Y:S01]  /*26b0*/  BSSY B1, `(.L_x_131) ;  /* 0x0000020000017945 */ /* 0x000fe20003800000 */
[----:B------:R-:W-:Y:S05]  /*26c0*/  @P3 BRA `(.L_x_132) ;  /* 0x000001e000003947 */ /* 0x000fea0003800000 */
[----:B------:R-:W-:-:S13]  /*26d0*/  HSETP2.NE.AND P2, PT, RZ.H0_H0, c[0x0] [0x208].H1_H1, PT ;  /* 0x30008200ff007634 */ /* 0x000fda0003f45800 */
[----:B-1----:R-:W-:Y:S02]  /*26e0*/  @P2 IMAD R0, R55, c[0x0][0x1e0], RZ ;  /* 0x0000780037002a24 */ /* 0x002fe400078e02ff */
        /* <DEDUP_REMOVED lines=26> */
[----:B------:R-:W-:-:S05]  /*2890*/  HFMA2 R0, R41.H1_H1, c[0x0] [0x208].H0_H0, R0.H0_H0 ;  /* 0x2000820029007a31 */ /* 0x000fca0000040c00 */
[----:B------:R1:W-:Y:S02]  /*28a0*/  STG.E.U16 [R2.64], R0 ;  /* 0x0000000002007986 */ /* 0x0003e4000c101504 */
.L_x_132:
[----:B------:R-:W-:Y:S05]  /*28b0*/  BSYNC B1 ;  /* 0x0000000000017941 */ /* 0x000fea0003800000 */
.L_x_131:
        /* <DEDUP_REMOVED lines=21> */
[----:B------:R-:W-:Y:S02]  /*2a10*/  IADD3 R4, P0, P2, R4, R5, R7 ;  /* 0x0000000504047210 */ /* 0x000fe40007a1e007 */
        /* <DEDUP_REMOVED lines=10> */
.L_x_134:
[----:B------:R-:W-:Y:S05]  /*2ac0*/  BSYNC B1 ;  /* 0x0000000000017941 */ /* 0x000fea0003800000 */
.L_x_133:
        /* <DEDUP_REMOVED lines=31> */
.L_x_128:
[----:B------:R-:W-:Y:S05]  /*2cc0*/  BSYNC B0 ;  /* 0x0000000000007941 */ /* 0x000fea0003800000 */
.L_x_127:
[----:B------:R-:W-:-:S04]  /*2cd0*/  IADD3 R39, R39, 0x1, RZ ;  /* 0x0000000127277810 */ /* 0x000fc80007ffe0ff */
[----:B------:R-:W-:-:S13]  /*2ce0*/  ISETP.GE.AND P0, PT, R39, c[0x0][0x178], PT ;  /* 0x00005e0027007a0c */ /* 0x000fda0003f06270 */
[----:B------:R-:W-:Y:S05]  /*2cf0*/  @P0 EXIT ;  /* 0x000000000000094d */ /* 0x000fea0003800000 */
        /* <DEDUP_REMOVED lines=15> */
[----:B-1----:R-:W-:Y:S02]  /*2df0*/  @P2 IMAD R3, R57, c[0x0][0x1e0], RZ ;  /* 0x0000780039032a24 */ /* 0x002fe400078e02ff */
[----:B------:R-:W-:Y:S02]  /*2e00*/  @P2 IMAD R2, R58, c[0x0][0x1e4], RZ ;  /* 0x000079003a022a24 */ /* 0x000fe400078e02ff */
[----:B------:R-:W-:Y:S01]  /*2e10*/  @P2 IMAD R0, R39, c[0x0][0x1e8], RZ ;  /* 0x00007a0027002a24 */ /* 0x000fe200078e02ff */
[----:B------:R-:W-:-:S04]  /*2e20*/  @P2 SHF.R.S32.HI R5, RZ, 0x1f, R3 ;  /* 0x0000001fff052819 */ /* 0x000fc80000011403 */
[----:B------:R-:W-:Y:S02]  /*2e30*/  @P2 IADD3 R3, P4, P5, R3, R2, R0 ;  /* 0x0000000203032210 */ /* 0x000fe40007d9e000 */
        /* <DEDUP_REMOVED lines=24> */
.L_x_136:
[----:B------:R-:W-:Y:S05]  /*2fc0*/  BSYNC B0 ;  /* 0x0000000000007941 */ /* 0x000fea0003800000 */
.L_x_135:
[----:B------:R-:W-:Y:S01]  /*2fd0*/  BSSY B0, `(.L_x_137) ;  /* 0x0000020000007945 */ /* 0x000fe20003800000 */
[----:B------:R-:W-:Y:S05]  /*2fe0*/  @P3 BRA `(.L_x_138) ;  /* 0x000001e000003947 */ /* 0x000fea0003800000 */
        /* <DEDUP_REMOVED lines=30> */
.L_x_138:
[----:B------:R-:W-:Y:S05]  /*31d0*/  BSYNC B0 ;  /* 0x0000000000007941 */ /* 0x000fea0003800000 */
.L_x_137:
        /* <DEDUP_REMOVED lines=26> */
[----:B------:R-:W-:Y:S02]  /*3380*/  LEA.HI.X.SX32 R51, R51, R6, 0x1, P0 ;  /* 0x0000000633337211 */ /* 0x000fe400000f0eff */
[----:B-1----:R-:W-:-:S04]  /*3390*/  LEA R2, P0, R4, c[0x0][0x1f0], 0x1 ;  /* 0x00007c0004027a11 */ /* 0x002fc800078008ff */
[----:B------:R-:W-:Y:S01]  /*33a0*/  LEA.HI.X R3, R4, c[0x0][0x1f4], R51, 0x1, P0 ;  /* 0x00007d0004037a11 */ /* 0x000fe200000f0c33 */
[----:B--2---:R-:W-:-:S04]  /*33b0*/  HMUL2 R23, R0.H0_H0, c[0x0] [0x208].H1_H1 ;  /* 0x3000820000177a32 */ /* 0x004fc80000000800 */
[----:B------:R-:W-:-:S05]  /*33c0*/  HFMA2 R23, R46.H0_H0, c[0x0] [0x208].H0_H0, R23.H0_H0 ;  /* 0x200082002e177a31 */ /* 0x000fca0000040817 */
[----:B------:R1:W-:Y:S02]  /*33d0*/  STG.E.U16 [R2.64], R23 ;  /* 0x0000001702007986 */ /* 0x0003e4000c101504 */
.L_x_140:
[----:B------:R-:W-:Y:S05]  /*33e0*/  BSYNC B0 ;  /* 0x0000000000007941 */ /* 0x000fea0003800000 */
.L_x_139:
[----:B------:R-:W-:Y:S05]  /*33f0*/  @P1 EXIT ;  /* 0x000000000000194d */ /* 0x000fea0003800000 */
        /* <DEDUP_REMOVED lines=28> */
[----:B------:R-:W-:-:S05]  /*35c0*/  HFMA2 R23, R46.H1_H1, c[0x0] [0x208].H0_H0, R23.H0_H0 ;  /* 0x200082002e177a31 */ /* 0x000fca0000040c17 */
[----:B------:R-:W-:Y:S01]  /*35d0*/  STG.E.U16 [R2.64], R23 ;  /* 0x0000001702007986 */ /* 0x000fe2000c101504 */
[----:B------:R-:W-:Y:S05]  /*35e0*/  EXIT ;  /* 0x000000000000794d */ /* 0x000fea0003800000 */
        .weak           $__internal_2_$__cuda_sm20_div_s64
        .type           $__internal_2_$__cuda_sm20_div_s64,@function
        .size           $__internal_2_$__cuda_sm20_div_s64,(.L_x_330 - $__internal_2_$__cuda_sm20_div_s64)
$__internal_2_$__cuda_sm20_div_s64:
        /* <DEDUP_REMOVED lines=20> */
[----:B------:R-:W-:-:S05]  /*3730*/  IMAD.HI.U32 R12, P1, R9, R17, R12 ;  /* 0x00000011090c7227 */ /* 0x000fca000782000c */
[----:B------:R-:W-:Y:S01]  /*3740*/  IADD3 R13, P2, R15, R12, RZ ;  /* 0x0000000c0f0d7210 */ /* 0x000fe20007f5e0ff */
[----:B------:R-:W-:Y:S01]  /*3750*/  IMAD.X R12, R19, 0x1, R9, P0 ;  /* 0x00000001130c7824 */ /* 0x000fe200000e0609 */
[----:B------:R-:W-:-:S03]  /*3760*/  IADD3 R19, P4, RZ, -R10, RZ ;  /* 0x8000000aff137210 */ /* 0x000fc60007f9e0ff */
[----:B------:R-:W-:Y:S01]  /*3770*/  IMAD.WIDE.U32 R8, R13, R2, RZ ;  /* 0x000000020d087225 */ /* 0x000fe200078e00ff */
[----:B------:R-:W-:Y:S02]  /*3780*/  IADD3.X R15, RZ, RZ, R12, P2, P1 ;  /* 0x000000ffff0f7210 */ /* 0x000fe400017e240c */
[----:B------:R-:W-:Y:S01]  /*3790*/  SEL R19, R19, R10, !P3 ;  /* 0x0000000a13137207 */ /* 0x000fe20005800000 */
[----:B------:R-:W-:Y:S01]  /*37a0*/  IMAD R9, R13, R3, R9 ;  /* 0x000000030d097224 */ /* 0x000fe200078e0209 */
[----:B------:R-:W-:-:S03]  /*37b0*/  IADD3 R17, P0, RZ, -R8, RZ ;  /* 0x80000008ff117210 */ /* 0x000fc60007f1e0ff */
[----:B------:R-:W-:Y:S02]  /*37c0*/  IMAD R9, R15, R2, R9 ;  /* 0x000000020f097224 */ /* 0x000fe400078e0209 */
[----:B------:R-:W-:-:S04]  /*37d0*/  IMAD.HI.U32 R12, R13, R17, RZ ;  /* 0x000000110d0c7227 */ /* 0x000fc800078e00ff */
[----:B------:R-:W-:Y:S02]  /*37e0*/  IMAD.X R8, RZ, RZ, ~R9, P0 ;  /* 0x000000ffff087224 */ /* 0x000fe400000e0e09 */
[----:B------:R-:W-:Y:S02]  /*37f0*/  IMAD.X R9, RZ, RZ, ~R16, P4 ;  /* 0x000000ffff097224 */ /* 0x000fe400020e0e10 */
[----:B------:R-:W-:-:S03]  /*3800*/  IMAD.WIDE.U32 R12, P0, R13, R8, R12 ;  /* 0x000000080d0c7225 */ /* 0x000fc6000780000c */
[----:B------:R-:W-:Y:S01]  /*3810*/  SEL R18, R9, R16, !P3 ;  /* 0x0000001009127207 */ /* 0x000fe20005800000 */
[----:B------:R-:W-:Y:S02]  /*3820*/  IMAD.MOV.U32 R9, RZ, RZ, RZ ;  /* 0x000000ffff097224 */ /* 0x000fe400078e00ff */
[----:B------:R-:W-:-:S04]  /*3830*/  IMAD.HI.U32 R13, P1, R15, R17, R12 ;  /* 0x000000110f0d7227 */ /* 0x000fc8000782000c */
[CC--:B------:R-:W-:Y:S02]  /*3840*/  IMAD R12, R15.reuse, R8.reuse, RZ ;  /* 0x000000080f0c7224 */ /* 0x0c0fe400078e02ff */
[----:B------:R-:W-:-:S03]  /*3850*/  IMAD.HI.U32 R8, R15, R8, RZ ;  /* 0x000000080f087227 */ /* 0x000fc600078e00ff */
[----:B------:R-:W-:Y:S01]  /*3860*/  IADD3 R13, P2, R12, R13, RZ ;  /* 0x0000000d0c0d7210 */ /* 0x000fe20007f5e0ff */
[----:B------:R-:W-:-:S04]  /*3870*/  IMAD.X R15, R8, 0x1, R15, P0 ;  /* 0x00000001080f7824 */ /* 0x000fc800000e060f */
        /* <DEDUP_REMOVED lines=14> */
[-C--:B------:R-:W-:Y:S02]  /*3960*/  IMAD R9, R15, R2.reuse, R9 ;  /* 0x000000020f097224 */ /* 0x080fe400078e0209 */
[----:B------:R-:W-:Y:S02]  /*3970*/  IMAD.X R12, RZ, RZ, R15, P2 ;  /* 0x000000ffff0c7224 */ /* 0x000fe400010e060f */
[----:B------:R-:W-:Y:S01]  /*3980*/  IMAD.X R21, R18, 0x1, ~R9, P1 ;  /* 0x0000000112157824 */ /* 0x000fe200008e0e09 */
[----:B------:R-:W-:-:S04]  /*3990*/  IADD3 R9, P1, R19, -R2, RZ ;  /* 0x8000000213097210 */ /* 0x000fc80007f3e0ff */
[C---:B------:R-:W-:Y:S01]  /*39a0*/  ISETP.GE.U32.AND.EX P0, PT, R21.reuse, R3, PT, P0 ;  /* 0x000000031500720c */ /* 0x040fe20003f06100 */
[----:B------:R-:W-:-:S03]  /*39b0*/  IMAD.X R17, R21, 0x1, ~R3, P1 ;  /* 0x0000000115117824 */ /* 0x000fc600008e0e03 */
[----:B------:R-:W-:Y:S02]  /*39c0*/  SEL R9, R9, R19, P0 ;  /* 0x0000001309097207 */ /* 0x000fe40000000000 */
        /* <DEDUP_REMOVED lines=10> */
[----:B------:R-:W-:Y:S01]  /*3a70*/  SEL R2, R2, R15, P0 ;  /* 0x0000000f02027207 */ /* 0x000fe20000000000 */
[----:B------:R-:W-:Y:S01]  /*3a80*/  IMAD.MOV.U32 R15, RZ, RZ, 0x0 ;  /* 0x00000000ff0f7424 */ /* 0x000fe200078e00ff */
[----:B------:R-:W-:-:S02]  /*3a90*/  IADD3 R8, P2, RZ, -R49, RZ ;  /* 0x80000031ff087210 */ /* 0x000fc40007f5e0ff */
[----:B------:R-:W-:Y:S02]  /*3aa0*/  ISETP.NE.U32.AND P0, PT, R0, RZ, PT ;  /* 0x000000ff0000720c */ /* 0x000fe40003f05070 */
[----:B------:R-:W-:Y:S01]  /*3ab0*/  SEL R49, R8, R49, !P1 ;  /* 0x0000003108317207 */ /* 0x000fe20004800000 */
[----:B------:R-:W-:Y:S01]  /*3ac0*/  IMAD.X R3, RZ, RZ, ~R2, P2 ;  /* 0x000000ffff037224 */ /* 0x000fe200010e0e02 */
[----:B------:R-:W-:-:S04]  /*3ad0*/  ISETP.NE.AND.EX P0, PT, R11, RZ, PT, P0 ;  /* 0x000000ff0b00720c */ /* 0x000fc80003f05300 */
[----:B------:R-:W-:Y:S02]  /*3ae0*/  SEL R0, R3, R2, !P1 ;  /* 0x0000000203007207 */ /* 0x000fe40004800000 */
[----:B------:R-:W-:Y:S02]  /*3af0*/  SEL R49, R49, 0xffffffff, P0 ;  /* 0xffffffff31317807 */ /* 0x000fe40000000000 */
[----:B------:R-:W-:Y:S01]  /*3b00*/  SEL R0, R0, 0xffffffff, P0 ;  /* 0xffffffff00007807 */ /* 0x000fe20000000000 */
[----:B------:R-:W-:Y:S06]  /*3b10*/  RET.REL.NODEC R14 `(_ZN7cutlass9reference6device6kernel11Conv2dWgradINS_6half_tENS_6layout10TensorNHWCES4_S6_S4_S6_S4_S4_NS_16NumericConverterIS4_S4_LNS_15FloatRoundStyleE2EEENS_12multiply_addIS4_S4_S4_EELi2ELi4ELi8ELi16EEEvNS_4conv17Conv2dProblemSizeENS_9TensorRefIT_T0_EENSE_IT1_T2_EENSE_IT3_T4_EESN_T5_SO_) ;  /* 0xffffc4e00e007950 */ /* 0x000fec0003c3ffff */
.L_x_141:
        /* <DEDUP_REMOVED lines=14> */
.L_x_330:


//--------------------- .text._ZN7cutlass9reference6device6kernel11Conv2dDgradINS_6half_tENS_6layout10TensorNHWCES4_S6_S4_S6_S4_S4_NS_16NumericConverterIS4_S4_LNS_15FloatRoundStyleE2EEENS_12multiply_addIS4_S4_S4_EELi2ELi4ELi16ELi8EEEvNS_4conv17Conv2dProblemSizeENS_9TensorRefIT_T0_EENSE_IT1_T2_EENSE_IT3_T4_EESN_T5_SO_ --------------------------
	.section	.text._ZN7cutlass9reference6device6kernel11Conv2dDgradINS_6half_tENS_6layout10TensorNHWCES4_S6_S4_S6_S4_S4_NS_16NumericConverterIS4_S4_LNS_15FloatRoundStyleE2EEENS_12multiply_addIS4_S4_S4_EELi2ELi4ELi16ELi8EEEvNS_4conv17Conv2dProblemSizeENS_9TensorRefIT_T0_EENSE_IT1_T2_EENSE_IT3_T4_EESN_T5_SO_,"ax",@progbits
	.sectioninfo	@"SHI_REGISTERS=30"
	.align	128
        .global         _ZN7cutlass9reference6device6kernel11Conv2dDgradINS_6half_tENS_6layout10TensorNHWCES4_S6_S4_S6_S4_S4_NS_16NumericConverterIS4_S4_LNS_15FloatRoundStyleE2EEENS_12multiply_addIS4_S4_S4_EELi2ELi4ELi16ELi8EEEvNS_4conv17Conv2dProblemSizeENS_9TensorRefIT_T0_EENSE_IT1_T2_EENSE_IT3_T4_EESN_T5_SO_
        .type           _ZN7cutlass9reference6device6kernel11Conv2dDgradINS_6half_tENS_6layout10TensorNHWCES4_S6_S4_S6_S4_S4_NS_16NumericConverterIS4_S4_LNS_15FloatRoundStyleE2EEENS_12multiply_addIS4_S4_S4_EELi2ELi4ELi16ELi8EEEvNS_4conv17Conv2dProblemSizeENS_9TensorRefIT_T0_EENSE_IT1_T2_EENSE_IT3_T4_EESN_T5_SO_,@function
        .size           _ZN7cutlass9reference6device6kernel11Conv2dDgradINS_6half_tENS_6layout10TensorNHWCES4_S6_S4_S6_S4_S4_NS_16NumericConverterIS4_S4_LNS_15FloatRoundStyleE2EEENS_12multiply_addIS4_S4_S4_EELi2ELi4ELi16ELi8EEEvNS_4conv17Conv2dProblemSizeENS_9TensorRefIT_T0_EENSE_IT1_T2_EENSE_IT3_T4_EESN_T5_SO_,(.L_x_331 - _ZN7cutlass9reference6device6kernel11Conv2dDgradINS_6half_tENS_6layout10TensorNHWCES4_S6_S4_S6_S4_S4_NS_16NumericConverterIS4_S4_LNS_15FloatRoundStyleE2EEENS_12multiply_addIS4_S4_S4_EELi2ELi4ELi16ELi8EEEvNS_4conv17Conv2dProblemSizeENS_9TensorRefIT_T0_EENSE_IT1_T2_EENSE_IT3_T4_EESN_T5_SO_)
        .other          _ZN7cutlass9reference6device6kernel11Conv2dDgradINS_6half_tENS_6layout10TensorNHWCES4_S6_S4_S6_S4_S4_NS_16NumericConverterIS4_S4_LNS_15FloatRoundStyleE2EEENS_12multiply_addIS4_S4_S4_EELi2ELi4ELi16ELi8EEEvNS_4conv17Conv2dProblemSizeENS_9TensorRefIT_T0_EENSE_IT1_T2_EENSE_IT3_T4_EESN_T5_SO_,@"STO_CUDA_ENTRY STV_DEFAULT"
_ZN7cutlass9reference6device6kernel11Conv2dDgradINS_6half_tENS_6layout10TensorNHWCES4_S6_S4_S6_S4_S4_NS_16NumericConverterIS4_S4_LNS_15FloatRoundStyleE2EEENS_12multiply_addIS4_S4_S4_EELi2ELi4ELi16ELi8EEEvNS_4conv17Conv2dProblemSizeENS_9TensorRefIT_T0_EENSE_IT1_T2_EENSE_IT3_T4_EESN_T5_SO_:
.text._ZN7cutlass9reference6device6kernel11Conv2dDgradINS_6half_tENS_6layout10TensorNHWCES4_S6_S4_S6_S4_S4_NS_16NumericConverterIS4_S4_LNS_15FloatRoundStyleE2EEENS_12multiply_addIS4_S4_S4_EELi2ELi4ELi16ELi8EEEvNS_4conv17Conv2dProblemSizeENS_9TensorRefIT_T0_EENSE_IT1_T2_EENSE_IT3_T4_EESN_T5_SO_:
[----:B------:R-:W-:Y:S02]  /*0000*/  IMAD.MOV.U32 R1, RZ, RZ, c[0x0][0x28] ;  /* 0x00000a00ff017624 */ /* 0x000fe400078e00ff */
[----:B------:R-:W0:Y:S01]  /*0010*/  S2R R14, SR_TID.X ;  /* 0x00000000000e7919 */ /* 0x000e220000002100 */
[----:B------:R-:W-:Y:S01]  /*0020*/  IMAD.MOV.U32 R15, RZ, RZ, RZ ;  /* 0x000000ffff0f7224 */ /* 0x000fe200078e00ff */
[----:B------:R-:W-:Y:S01]  /*0030*/  ULDC UR6, c[0x0][0x168] ;  /* 0x00005a0000067ab9 */ /* 0x000fe20000000800 */
[----:B------:R-:W-:Y:S01]  /*0040*/  BSSY B0, `(.L_x_142) ;  /* 0x0000033000007945 */ /* 0x000fe20003800000 */
[----:B------:R-:W1:Y:S01]  /*0050*/  S2R R3, SR_CTAID.X ;  /* 0x0000000000037919 */ /* 0x000e620000002500 */
[----:B------:R-:W-:Y:S02]  /*0060*/  ULDC UR4, c[0x0][0x164] ;  /* 0x0000590000047ab9 */ /* 0x000fe40000000800 */
[----:B------:R-:W-:Y:S01]  /*0070*/  UIMAD.WIDE UR4, UR6, UR4, URZ ;  /* 0x00000004060472a5 */ /* 0x000fe2000f8e023f */
[----:B------:R-:W2:Y:S01]  /*0080*/  S2R R0, SR_CTAID.Y ;  /* 0x0000000000007919 */ /* 0x000ea20000002600 */
[----:B------:R-:W-:-:S03]  /*0090*/  USHF.R.S32.HI UR6, URZ, 0x1f, UR6 ;  /* 0x0000001f3f067899 */ /* 0x000fc60008011406 */
[----:B------:R-:W2:Y:S01]  /*00a0*/  S2R R5, SR_TID.Y ;  /* 0x0000000000057919 */ /* 0x000ea20000002200 */
[----:B0-----:R-:W-:-:S04]  /*00b0*/  IMAD.SHL.U32 R14, R14, 0x2, RZ ;  /* 0x000000020e0e7824 */ /* 0x001fc800078e00ff */
[----:B-1----:R-:W-:-:S05]  /*00c0*/  IMAD.WIDE.U32 R14, R3, 0x20, R14 ;  /* 0x00000020030e7825 */ /* 0x002fca00078e000e */
[----:B------:R-:W-:Y:S01]  /*00d0*/  LOP3.LUT R2, R15, UR5, RZ, 0xfc, !PT ;  /* 0x000000050f027c12 */ /* 0x000fe2000f8efcff */
[----:B--2---:R-:W-:-:S03]  /*00e0*/  IMAD R0, R0, 0x8, R5 ;  /* 0x0000000800007824 */ /* 0x004fc600078e0205 */
[----:B------:R-:W-:Y:S01]  /*00f0*/  ISETP.NE.U32.AND P0, PT, R2, RZ, PT ;  /* 0x000000ff0200720c */ /* 0x000fe20003f05070 */
[----:B------:R-:W-:-:S12]  /*0100*/  IMAD.SHL.U32 R0, R0, 0x4, RZ ;  /* 0x0000000400007824 */ /* 0x000fd800078e00ff */
[----:B------:R-:W-:Y:S05]  /*0110*/  @!P0 BRA `(.L_x_143) ;  /* 0x0000010000008947 */ /* 0x000fea0003800000 */
[----:B------:R-:W-:Y:S02]  /*0120*/  IMAD.U32 R9, RZ, RZ, UR5 ;  /* 0x00000005ff097e24 */ /* 0x000fe4000f8e00ff */
[----:B------:R-:W-:Y:S01]  /*0130*/  IMAD.U32 R6, RZ, RZ, UR4 ;  /* 0x00000004ff067e24 */ /* 0x000fe2000f8e00ff */
[----:B------:R-:W-:Y:S01]  /*0140*/  MOV R6, 0x1a0 ;  /* 0x000001a000067802 */ /* 0x000fe20000000f00 */
[----:B------:R-:W-:Y:S02]  /*0150*/  IMAD.U32 R8, RZ, RZ, UR4 ;  /* 0x00000004ff087e24 */ /* 0x000fe4000f8e00ff */
[----:B------:R-:W-:Y:S02]  /*0160*/  IMAD.U32 R7, RZ, RZ, UR5 ;  /* 0x00000005ff077e24 */ /* 0x000fe4000f8e00ff */
[----:B------:R-:W-:Y:S02]  /*0170*/  IMAD.MOV.U32 R18, RZ, RZ, R14 ;  /* 0x000000ffff127224 */ /* 0x000fe400078e000e */
[----:B------:R-:W-:-:S02]  /*0180*/  IMAD.MOV.U32 R9, RZ, RZ, R15 ;  /* 0x000000ffff097224 */ /* 0x000fc400078e000f */
[----:B------:R-:W-:Y:S05]  /*0190*/  CALL.REL.NOINC `($__internal_3_$__cuda_sm20_div_s64) ;  /* 0x0000253000007944 */ /* 0x000fea0003c00000 */
        /* <DEDUP_REMOVED lines=8> */
.L_x_143:
        /* <DEDUP_REMOVED lines=21> */
.L_x_144:
[----:B------:R-:W-:Y:S05]  /*0370*/  BSYNC B0 ;  /* 0x0000000000007941 */ /* 0x000fea0003800000 */
.L_x_142:
[----:B------:R-:W-:Y:S01]  /*0380*/  LOP3.LUT R3, R9, UR6, RZ, 0xfc, !PT ;  /* 0x0000000609037c12 */ /* 0x000fe2000f8efcff */
[----:B------:R-:W-:Y:S03]  /*0390*/  BSSY B0, `(.L_x_145) ;  /* 0x000001f000007945 */ /* 0x000fe60003800000 */
[----:B------:R-:W-:-:S13]  /*03a0*/  ISETP.NE.U32.AND P0, PT, R3, RZ, PT ;  /* 0x000000ff0300720c */ /* 0x000fda0003f05070 */
[----:B------:R-:W-:Y:S05]  /*03b0*/  @!P0 BRA `(.L_x_146) ;  /* 0x0000008000008947 */ /* 0x000fea0003800000 */
[----:B------:R-:W-:Y:S01]  /*03c0*/  IMAD.MOV.U32 R8, RZ, RZ, c[0x0][0x168] ;  /* 0x00005a00ff087624 */ /* 0x000fe200078e00ff */
[----:B------:R-:W-:Y:S01]  /*03d0*/  MOV R6, 0x400 ;  /* 0x0000040000067802 */ /* 0x000fe20000000f00 */
[----:B------:R-:W-:Y:S02]  /*03e0*/  IMAD.U32 R7, RZ, RZ, UR6 ;  /* 0x00000006ff077e24 */ /* 0x000fe4000f8e00ff */
[----:B------:R-:W-:Y:S05]  /*03f0*/  CALL.REL.NOINC `($__internal_3_$__cuda_sm20_div_s64) ;  /* 0x000022d000007944 */ /* 0x000fea0003c00000 */
[--C-:B------:R-:W-:Y:S02]  /*0400*/  IMAD.MOV R5, RZ, RZ, -R7.reuse ;  /* 0x000000ffff057224 */ /* 0x100fe400078e0a07 */
[----:B------:R-:W-:Y:S02]  /*0410*/  IMAD.MOV.U32 R3, RZ, RZ, R7 ;  /* 0x000000ffff037224 */ /* 0x000fe400078e0007 */
[----:B------:R-:W-:Y:S01]  /*0420*/  IMAD R4, R5, c[0x0][0x168], R18 ;  /* 0x00005a0005047a24 */ /* 0x000fe200078e0212 */
[----:B------:R-:W-:Y:S05]  /*0430*/  BRA `(.L_x_147) ;  /* 0x0000014000007947 */ /* 0x000fea0003800000 */
.L_x_146:
        /* <DEDUP_REMOVED lines=20> */
.L_x_147:
[----:B------:R-:W-:Y:S05]  /*0580*/  BSYNC B0 ;  /* 0x0000000000007941 */ /* 0x000fea0003800000 */
.L_x_145:
[----:B------:R-:W-:Y:S01]  /*0590*/  IADD3 R14, P0, R14, 0x1, RZ ;  /* 0x000000010e0e7810 */ /* 0x000fe20007f1e0ff */
[----:B------:R-:W-:Y:S04]  /*05a0*/  BSSY B0, `(.L_x_148) ;  /* 0x000002a000007945 */ /* 0x000fe80003800000 */
[----:B------:R-:W-:-:S05]  /*05b0*/  IMAD.X R15, RZ, RZ, R15, P0 ;  /* 0x000000ffff0f7224 */ /* 0x000fca00000e060f */
[----:B------:R-:W-:-:S04]  /*05c0*/  LOP3.LUT R5, R15, UR5, RZ, 0xfc, !PT ;  /* 0x000000050f057c12 */ /* 0x000fc8000f8efcff */
[----:B------:R-:W-:-:S13]  /*05d0*/  ISETP.NE.U32.AND P0, PT, R5, RZ, PT ;  /* 0x000000ff0500720c */ /* 0x000fda0003f05070 */
        /* <DEDUP_REMOVED lines=17> */
.L_x_149:
        /* <DEDUP_REMOVED lines=21> */
.L_x_150:
[----:B------:R-:W-:Y:S05]  /*0840*/  BSYNC B0 ;  /* 0x0000000000007941 */ /* 0x000fea0003800000 */
.L_x_148:
        /* <DEDUP_REMOVED lines=12> */
.L_x_152:
[----:B------:R-:W0:Y:S01]  /*0910*/  I2F.U32.RP R8, c[0x0][0x168] ;  /* 0x00005a0000087b06 */ /* 0x000e220000209000 */
[----:B------:R-:W-:Y:S01]  /*0920*/  IMAD.MOV.U32 R6, RZ, RZ, RZ ;  /* 0x000000ffff067224 */ /* 0x000fe200078e00ff */
[----:B------:R-:W-:-:S06]  /*0930*/  ISETP.NE.U32.AND P2, PT, RZ, c[0x0][0x168], PT ;  /* 0x00005a00ff007a0c */ /* 0x000fcc0003f45070 */
[----:B0-----:R-:W0:Y:S02]  /*0940*/  MUFU.RCP R8, R8 ;  /* 0x0000000800087308 */ /* 0x001e240000001000 */
[----:B0-----:R-:W-:-:S06]  /*0950*/  IADD3 R9, R8, 0xffffffe, RZ ;  /* 0x0ffffffe08097810 */ /* 0x001fcc0007ffe0ff */
[----:B------:R-:W0:Y:S02]  /*0960*/  F2I.FTZ.U32.TRUNC.NTZ R7, R9 ;  /* 0x0000000900077305 */ /* 0x000e24000021f000 */
[----:B0-----:R-:W-:-:S04]  /*0970*/  IMAD.MOV R11, RZ, RZ, -R7 ;  /* 0x000000ffff0b7224 */ /* 0x001fc800078e0a07 */
        /* <DEDUP_REMOVED lines=13> */
.L_x_153:
[----:B------:R-:W-:Y:S05]  /*0a50*/  BSYNC B0 ;  /* 0x0000000000007941 */ /* 0x000fea0003800000 */
.L_x_151:
[----:B------:R-:W-:Y:S01]  /*0a60*/  IMAD.MOV.U32 R8, RZ, RZ, c[0x0][0x17c] ;  /* 0x00005f00ff087624 */ /* 0x000fe200078e00ff */
[----:B------:R-:W-:Y:S01]  /*0a70*/  ULDC.64 UR16, c[0x0][0x118] ;  /* 0x0000460000107ab9 */ /* 0x000fe20000000a00 */
[----:B------:R-:W-:Y:S02]  /*0a80*/  PRMT R18, RZ, 0x5410, RZ ;  /* 0x00005410ff127816 */ /* 0x000fe400000000ff */
[----:B------:R-:W-:Y:S02]  /*0a90*/  PRMT R20, RZ, 0x5410, RZ ;  /* 0x00005410ff147816 */ /* 0x000fe400000000ff */
[----:B------:R-:W-:Y:S02]  /*0aa0*/  ISETP.GE.AND P0, PT, R8, 0x1, PT ;  /* 0x000000010800780c */ /* 0x000fe40003f06270 */
[----:B------:R-:W-:Y:S02]  /*0ab0*/  PRMT R17, RZ, 0x5410, RZ ;  /* 0x00005410ff117816 */ /* 0x000fe400000000ff */
[----:B------:R-:W-:-:S09]  /*0ac0*/  PRMT R19, RZ, 0x5410, RZ ;  /* 0x00005410ff137816 */ /* 0x000fd200000000ff */
[----:B------:R-:W-:Y:S05]  /*0ad0*/  @!P0 BRA `(.L_x_154) ;  /* 0x0000128000008947 */ /* 0x000fea0003800000 */
[C---:B------:R-:W-:Y:S01]  /*0ae0*/  IADD3 R10, R0.reuse, 0x3, RZ ;  /* 0x00000003000a7810 */ /* 0x040fe20007ffe0ff */
[----:B------:R-:W-:Y:S01]  /*0af0*/  IMAD R11, R5, c[0x0][0x1b8], RZ ;  /* 0x00006e00050b7a24 */ /* 0x000fe200078e02ff */
[C---:B------:R-:W-:Y:S01]  /*0b00*/  IADD3 R8, R0.reuse, 0x1, RZ ;  /* 0x0000000100087810 */ /* 0x040fe20007ffe0ff */
[----:B------:R-:W-:Y:S01]  /*0b10*/  UMOV UR4, URZ ;  /* 0x0000003f00047c82 */ /* 0x000fe20008000000 */
[----:B------:R-:W-:Y:S02]  /*0b20*/  IADD3 R9, R0, 0x2, RZ ;  /* 0x0000000200097810 */ /* 0x000fe40007ffe0ff */
[----:B------:R-:W-:Y:S01]  /*0b30*/  ISETP.GE.AND P3, PT, R10, c[0x0][0x16c], PT ;  /* 0x00005b000a007a0c */ /* 0x000fe20003f66270 */
[----:B------:R-:W-:Y:S01]  /*0b40*/  IMAD R10, R2, c[0x0][0x1b8], RZ ;  /* 0x00006e00020a7a24 */ /* 0x000fe200078e02ff */
[----:B------:R-:W-:Y:S02]  /*0b50*/  ISETP.GE.AND P1, PT, R8, c[0x0][0x16c], PT ;  /* 0x00005b0008007a0c */ /* 0x000fe40003f26270 */
[----:B------:R-:W-:-:S02]  /*0b60*/  ISETP.GE.AND P2, PT, R9, c[0x0][0x16c], PT ;  /* 0x00005b0009007a0c */ /* 0x000fc40003f46270 */
[----:B------:R-:W-:Y:S02]  /*0b70*/  PRMT R18, R18, 0x5410, RZ ;  /* 0x0000541012127816 */ /* 0x000fe400000000ff */
.L_x_167:
[----:B------:R-:W-:-:S05]  /*0b80*/  IMAD.MOV.U32 R9, RZ, RZ, 0x1 ;  /* 0x00000001ff097424 */ /* 0x000fca00078e00ff */
[----:B------:R-:W-:-:S13]  /*0b90*/  ISETP.LE.AND P0, PT, R9, c[0x0][0x180], PT ;  /* 0x0000600009007a0c */ /* 0x000fda0003f03270 */
[----:B------:R-:W-:Y:S05]  /*0ba0*/  @!P0 BRA `(.L_x_155) ;  /* 0x0000115000008947 */ /* 0x000fea0003800000 */
[----:B------:R-:W-:Y:S01]  /*0bb0*/  LOP3.LUT R8, RZ, UR4, RZ, 0x33, !PT ;  /* 0x00000004ff087c12 */ /* 0x000fe2000f8e33ff */
[----:B------:R-:W-:Y:S01]  /*0bc0*/  IMAD.MOV.U32 R13, RZ, RZ, c[0x0][0x194] ;  /* 0x00006500ff0d7624 */ /* 0x000fe200078e00ff */
[----:B------:R-:W-:Y:S01]  /*0bd0*/  ISETP.NE.AND P0, PT, R9, c[0x0][0x19c], PT ;  /* 0x0000670009007a0c */ /* 0x000fe20003f05270 */
[----:B------:R-:W-:Y:S01]  /*0be0*/  UMOV UR5, URZ ;  /* 0x0000003f00057c82 */ /* 0x000fe20008000000 */
[----:B------:R-:W-:-:S04]  /*0bf0*/  IADD3 R8, R8, c[0x0][0x17c], RZ ;  /* 0x00005f0008087a10 */ /* 0x000fc80007ffe0ff */
[----:B------:R-:W-:-:S05]  /*0c00*/  SEL R8, R8, UR4, !P0 ;  /* 0x0000000408087c07 */ /* 0x000fca000c000000 */
[----:B------:R-:W-:-:S04]  /*0c10*/  IMAD.MOV R8, RZ, RZ, -R8 ;  /* 0x000000ffff087224 */ /* 0x000fc800078e0a08 */
[----:B------:R-:W-:-:S04]  /*0c20*/  IMAD R13, R8, R13, c[0x0][0x184] ;  /* 0x00006100080d7624 */ /* 0x000fc800078e020d */
[C---:B------:R-:W-:Y:S02]  /*0c30*/  IMAD.IADD R12, R13.reuse, 0x1, R3 ;  /* 0x000000010d0c7824 */ /* 0x040fe400078e0203 */
[----:B------:R-:W-:Y:S02]  /*0c40*/  IMAD.IADD R13, R13, 0x1, R6 ;  /* 0x000000010d0d7824 */ /* 0x000fe400078e0206 */
.L_x_166:
[----:B------:R-:W-:-:S05]  /*0c50*/  IMAD.MOV.U32 R9, RZ, RZ, 0x1 ;  /* 0x00000001ff097424 */ /* 0x000fca00078e00ff */
[----:B------:R-:W-:-:S13]  /*0c60*/  ISETP.LE.AND P0, PT, R9, c[0x0][0x178], PT ;  /* 0x00005e0009007a0c */ /* 0x000fda0003f03270 */
[----:B------:R-:W-:Y:S05]  /*0c70*/  @!P0 BRA `(.L_x_156) ;  /* 0x0000102000008947 */ /* 0x000fea0003800000 */
[----:B------:R-:W-:Y:S01]  /*0c80*/  LOP3.LUT R8, RZ, UR5, RZ, 0x33, !PT ;  /* 0x00000005ff087c12 */ /* 0x000fe2000f8e33ff */
[----:B------:R-:W-:Y:S01]  /*0c90*/  UMOV UR6, URZ ;  /* 0x0000003f00067c82 */ /* 0x000fe20008000000 */
[----:B------:R-:W-:Y:S01]  /*0ca0*/  ISETP.NE.AND P0, PT, R9, c[0x0][0x19c], PT ;  /* 0x0000670009007a0c */ /* 0x000fe20003f05270 */
[----:B------:R-:W-:Y:S01]  /*0cb0*/  IMAD.MOV.U32 R9, RZ, RZ, c[0x0][0x198] ;  /* 0x00006600ff097624 */ /* 0x000fe200078e00ff */
[----:B------:R-:W-:Y:S01]  /*0cc0*/  IADD3 R8, R8, c[0x0][0x180], RZ ;  /* 0x0000600008087a10 */ /* 0x000fe20007ffe0ff */
[----:B------:R-:W-:Y:S01]  /*0cd0*/  UMOV UR8, URZ ;  /* 0x0000003f00087c82 */ /* 0x000fe20008000000 */
[----:B------:R-:W-:Y:S01]  /*0ce0*/  IABS R16, c[0x0][0x18c] ;  /* 0x0000630000107a13 */ /* 0x000fe20000000000 */
[----:B------:R-:W-:Y:S01]  /*0cf0*/  UMOV UR9, URZ ;  /* 0x0000003f00097c82 */ /* 0x000fe20008000000 */
[----:B------:R-:W-:Y:S01]  /*0d00*/  SEL R8, R8, UR5, !P0 ;  /* 0x0000000508087c07 */ /* 0x000fe2000c000000 */
[----:B------:R-:W-:-:S04]  /*0d10*/  UMOV UR7, URZ ;  /* 0x0000003f00077c82 */ /* 0x000fc80008000000 */
[----:B------:R-:W-:-:S04]  /*0d20*/  IMAD.MOV R8, RZ, RZ, -R8 ;  /* 0x000000ffff087224 */ /* 0x000fc800078e0a08 */
[----:B------:R-:W-:-:S04]  /*0d30*/  IMAD R9, R8, R9, c[0x0][0x188] ;  /* 0x0000620008097624 */ /* 0x000fc800078e0209 */
[C---:B------:R-:W-:Y:S02]  /*0d40*/  IMAD.IADD R8, R9.reuse, 0x1, R4 ;  /* 0x0000000109087824 */ /* 0x040fe400078e0204 */
[----:B------:R-:W-:Y:S02]  /*0d50*/  IMAD.IADD R9, R9, 0x1, R7 ;  /* 0x0000000109097824 */ /* 0x000fe400078e0207 */
.L_x_165:
[----:B------:R-:W-:Y:S01]  /*0d60*/  ISETP.GE.AND P4, PT, R12, RZ, PT ;  /* 0x000000ff0c00720c */ /* 0x000fe20003f86270 */
[----:B------:R-:W-:Y:S01]  /*0d70*/  BSSY B0, `(.L_x_157) ;  /* 0x0000019000007945 */ /* 0x000fe20003800000 */
[----:B------:R-:W-:-:S11]  /*0d80*/  PLOP3.LUT P0, PT, PT, PT, PT, 0x8, 0x0 ;  /* 0x000000000000781c */ /* 0x000fd60003f0e170 */
[----:B------:R-:W-:Y:S05]  /*0d90*/  @!P4 BRA `(.L_x_158) ;  /* 0x000001600000c947 */ /* 0x000fea0003800000 */
[----:B------:R-:W-:Y:S02]  /*0da0*/  IABS R21, c[0x0][0x18c] ;  /* 0x0000630000157a13 */ /* 0x000fe40000000000 */
[----:B------:R-:W-:Y:S02]  /*0db0*/  ISETP.GE.AND P5, PT, R12, RZ, PT ;  /* 0x000000ff0c00720c */ /* 0x000fe40003fa6270 */
[----:B------:R-:W0:Y:S08]  /*0dc0*/  I2F.RP R22, R21 ;  /* 0x0000001500167306 */ /* 0x000e300000209400 */
[----:B0-----:R-:W0:Y:S02]  /*0dd0*/  MUFU.RCP R22, R22 ;  /* 0x0000001600167308 */ /* 0x001e240000001000 */
[----:B0-----:R-:W-:-:S06]  /*0de0*/  IADD3 R14, R22, 0xffffffe, RZ ;  /* 0x0ffffffe160e7810 */ /* 0x001fcc0007ffe0ff */
[----:B------:R0:W1:Y:S02]  /*0df0*/  F2I.FTZ.U32.TRUNC.NTZ R15, R14 ;  /* 0x0000000e000f7305 */ /* 0x000064000021f000 */
[----:B0-----:R-:W-:Y:S02]  /*0e00*/  IMAD.MOV.U32 R14, RZ, RZ, RZ ;  /* 0x000000ffff0e7224 */ /* 0x001fe400078e00ff */
[----:B-1----:R-:W-:-:S04]  /*0e10*/  IMAD.MOV R24, RZ, RZ, -R15 ;  /* 0x000000ffff187224 */ /* 0x002fc800078e0a0f */
[----:B------:R-:W-:Y:S01]  /*0e20*/  IMAD R23, R24, R21, RZ ;  /* 0x0000001518177224 */ /* 0x000fe200078e02ff */
[----:B------:R-:W-:-:S03]  /*0e30*/  IABS R24, R12 ;  /* 0x0000000c00187213 */ /* 0x000fc60000000000 */
[----:B------:R-:W-:-:S06]  /*0e40*/  IMAD.HI.U32 R15, R15, R23, R14 ;  /* 0x000000170f0f7227 */ /* 0x000fcc00078e000e */
[----:B------:R-:W-:-:S04]  /*0e50*/  IMAD.HI.U32 R15, R15, R24, RZ ;  /* 0x000000180f0f7227 */ /* 0x000fc800078e00ff */
[----:B------:R-:W-:-:S04]  /*0e60*/  IMAD.MOV R15, RZ, RZ, -R15 ;  /* 0x000000ffff0f7224 */ /* 0x000fc800078e0a0f */
[----:B------:R-:W-:-:S05]  /*0e70*/  IMAD R15, R21, R15, R24 ;  /* 0x0000000f150f7224 */ /* 0x000fca00078e0218 */
[----:B------:R-:W-:-:S13]  /*0e80*/  ISETP.GT.U32.AND P0, PT, R16, R15, PT ;  /* 0x0000000f1000720c */ /* 0x000fda0003f04070 */
[----:B------:R-:W-:Y:S01]  /*0e90*/  @!P0 IMAD.IADD R15, R15, 0x1, -R21 ;  /* 0x000000010f0f8824 */ /* 0x000fe200078e0a15 */
[----:B------:R-:W-:-:S04]  /*0ea0*/  ISETP.NE.AND P0, PT, RZ, c[0x0][0x18c], PT ;  /* 0x00006300ff007a0c */ /* 0x000fc80003f05270 */
[----:B------:R-:W-:-:S13]  /*0eb0*/  ISETP.GT.U32.AND P4, PT, R16, R15, PT ;  /* 0x0000000f1000720c */ /* 0x000fda0003f84070 */
[----:B------:R-:W-:-:S04]  /*0ec0*/  @!P4 IMAD.IADD R15, R15, 0x1, -R21 ;  /* 0x000000010f0fc824 */ /* 0x000fc800078e0a15 */
[----:B------:R-:W-:Y:S01]  /*0ed0*/  @!P5 IMAD.MOV R15, RZ, RZ, -R15 ;  /* 0x000000ffff0fd224 */ /* 0x000fe200078e0a0f */
[----:B------:R-:W-:-:S04]  /*0ee0*/  @!P0 LOP3.LUT R15, RZ, c[0x0][0x18c], RZ, 0x33, !PT ;  /* 0x00006300ff0f8a12 */ /* 0x000fc800078e33ff */
[----:B------:R-:W-:-:S08]  /*0ef0*/  ISETP.EQ.AND P0, PT, R15, RZ, PT ;  /* 0x000000ff0f00720c */ /* 0x000fd00003f02270 */
.L_x_158:
[----:B------:R-:W-:Y:S05]  /*0f00*/  BSYNC B0 ;  /* 0x0000000000007941 */ /* 0x000fea0003800000 */
.L_x_157:
[----:B------:R-:W-:Y:S01]  /*0f10*/  ISETP.LT.OR P0, PT, R8, RZ, !P0 ;  /* 0x000000ff0800720c */ /* 0x000fe20004701670 */
[----:B------:R-:W-:Y:S01]  /*0f20*/  BSSY B0, `(.L_x_159) ;  /* 0x000004a000007945 */ /* 0x000fe20003800000 */
[----:B------:R-:W-:Y:S02]  /*0f30*/  IABS R21, c[0x0][0x190] ;  /* 0x0000640000157a13 */ /* 0x000fe40000000000 */
[----:B------:R-:W-:-:S09]  /*0f40*/  PRMT R22, RZ, 0x7610, R22 ;  /* 0x00007610ff167816 */ /* 0x000fd20000000016 */
[----:B------:R-:W-:Y:S05]  /*0f50*/  @P0 BRA `(.L_x_160) ;  /* 0x0000046000000947 */ /* 0x000fea0003800000 */
[----:B------:R-:W0:Y:S01]  /*0f60*/  I2F.RP R22, R21 ;  /* 0x0000001500167306 */ /* 0x000e220000209400 */
[----:B------:R-:W-:Y:S02]  /*0f70*/  IABS R26, R8 ;  /* 0x00000008001a7213 */ /* 0x000fe40000000000 */
[----:B------:R-:W-:Y:S02]  /*0f80*/  ISETP.GE.AND P6, PT, R8, RZ, PT ;  /* 0x000000ff0800720c */ /* 0x000fe40003fc6270 */
[----:B------:R-:W-:-:S03]  /*0f90*/  ISETP.NE.AND P4, PT, RZ, c[0x0][0x190], PT ;  /* 0x00006400ff007a0c */ /* 0x000fc60003f85270 */
[----:B0-----:R-:W0:Y:S02]  /*0fa0*/  MUFU.RCP R22, R22 ;  /* 0x0000001600167308 */ /* 0x001e240000001000 */
[----:B0-----:R-:W-:Y:S02]  /*0fb0*/  IADD3 R14, R22, 0xffffffe, RZ ;  /* 0x0ffffffe160e7810 */ /* 0x001fe40007ffe0ff */
[----:B------:R-:W-:-:S04]  /*0fc0*/  PRMT R22, RZ, 0x7610, R22 ;  /* 0x00007610ff167816 */ /* 0x000fc80000000016 */
[----:B------:R0:W1:Y:S02]  /*0fd0*/  F2I.FTZ.U32.TRUNC.NTZ R15, R14 ;  /* 0x0000000e000f7305 */ /* 0x000064000021f000 */
[----:B0-----:R-:W-:Y:S02]  /*0fe0*/  IMAD.MOV.U32 R14, RZ, RZ, RZ ;  /* 0x000000ffff0e7224 */ /* 0x001fe400078e00ff */
[----:B-1----:R-:W-:-:S04]  /*0ff0*/  IMAD.MOV R24, RZ, RZ, -R15 ;  /* 0x000000ffff187224 */ /* 0x002fc800078e0a0f */
[----:B------:R-:W-:Y:S01]  /*1000*/  IMAD R23, R24, R21, RZ ;  /* 0x0000001518177224 */ /* 0x000fe200078e02ff */
[----:B------:R-:W-:-:S03]  /*1010*/  LOP3.LUT R24, RZ, c[0x0][0x190], RZ, 0x33, !PT ;  /* 0x00006400ff187a12 */ /* 0x000fc600078e33ff */
[----:B------:R-:W-:-:S06]  /*1020*/  IMAD.HI.U32 R15, R15, R23, R14 ;  /* 0x000000170f0f7227 */ /* 0x000fcc00078e000e */
[----:B------:R-:W-:-:S04]  /*1030*/  IMAD.HI.U32 R23, R15, R26, RZ ;  /* 0x0000001a0f177227 */ /* 0x000fc800078e00ff */
[----:B------:R-:W-:-:S04]  /*1040*/  IMAD.MOV R15, RZ, RZ, -R23 ;  /* 0x000000ffff0f7224 */ /* 0x000fc800078e0a17 */
[----:B------:R-:W-:-:S05]  /*1050*/  IMAD R26, R21, R15, R26 ;  /* 0x0000000f151a7224 */ /* 0x000fca00078e021a */
[----:B------:R-:W-:-:S13]  /*1060*/  ISETP.GT.U32.AND P5, PT, R21, R26, PT ;  /* 0x0000001a1500720c */ /* 0x000fda0003fa4070 */
[----:B------:R-:W-:-:S04]  /*1070*/  @!P5 IMAD.IADD R26, R26, 0x1, -R21 ;  /* 0x000000011a1ad824 */ /* 0x000fc800078e0a15 */
[----:B------:R-:W-:Y:S01]  /*1080*/  IMAD.IADD R15, R26, 0x1, -R21 ;  /* 0x000000011a0f7824 */ /* 0x000fe200078e0a15 */
[----:B------:R-:W-:-:S04]  /*1090*/  ISETP.GT.U32.AND P0, PT, R21, R26, PT ;  /* 0x0000001a1500720c */ /* 0x000fc80003f04070 */
[----:B------:R-:W-:-:S05]  /*10a0*/  SEL R15, R15, R26, !P0 ;  /* 0x0000001a0f0f7207 */ /* 0x000fca0004000000 */
[----:B------:R-:W-:-:S05]  /*10b0*/  @!P6 IMAD.MOV R15, RZ, RZ, -R15 ;  /* 0x000000ffff0fe224 */ /* 0x000fca00078e0a0f */
[----:B------:R-:W-:-:S04]  /*10c0*/  SEL R15, R24, R15, !P4 ;  /* 0x0000000f180f7207 */ /* 0x000fc80006000000 */
[----:B------:R-:W-:-:S13]  /*10d0*/  ISETP.NE.AND P0, PT, R15, RZ, PT ;  /* 0x000000ff0f00720c */ /* 0x000fda0003f05270 */
[----:B------:R-:W-:Y:S05]  /*10e0*/  @P0 BRA `(.L_x_160) ;  /* 0x000002d000000947 */ /* 0x000fea0003800000 */
[----:B------:R-:W-:Y:S01]  /*10f0*/  IABS R16, c[0x0][0x18c] ;  /* 0x0000630000107a13 */ /* 0x000fe20000000000 */
[----:B------:R-:W-:Y:S01]  /*1100*/  IMAD.MOV.U32 R14, RZ, RZ, RZ ;  /* 0x000000ffff0e7224 */ /* 0x000fe200078e00ff */
[----:B------:R-:W-:Y:S02]  /*1110*/  ISETP.GE.U32.AND P6, PT, R26, R21, PT ;  /* 0x000000151a00720c */ /* 0x000fe40003fc6070 */
[----:B------:R-:W0:Y:S01]  /*1120*/  I2F.RP R22, R16 ;  /* 0x0000001000167306 */ /* 0x000e220000209400 */
[----:B------:R-:W-:-:S10]  /*1130*/  @!P5 IADD3 R23, R23, 0x1, RZ ;  /* 0x000000011717d810 */ /* 0x000fd40007ffe0ff */
[----:B------:R-:W-:Y:S01]  /*1140*/  @P6 IADD3 R23, R23, 0x1, RZ ;  /* 0x0000000117176810 */ /* 0x000fe20007ffe0ff */
[----:B0-----:R-:W0:Y:S02]  /*1150*/  MUFU.RCP R22, R22 ;  /* 0x0000001600167308 */ /* 0x001e240000001000 */
[----:B0-----:R-:W-:Y:S02]  /*1160*/  IADD3 R25, R22, 0xffffffe, RZ ;  /* 0x0ffffffe16197810 */ /* 0x001fe40007ffe0ff */
[----:B------:R-:W-:-:S04]  /*1170*/  LOP3.LUT R22, R8, c[0x0][0x190], RZ, 0x3c, !PT ;  /* 0x0000640008167a12 */ /* 0x000fc800078e3cff */
[----:B------:R-:W0:Y:S01]  /*1180*/  F2I.FTZ.U32.TRUNC.NTZ R15, R25 ;  /* 0x00000019000f7305 */ /* 0x000e22000021f000 */
[----:B------:R-:W-:Y:S02]  /*1190*/  ISETP.GE.AND P6, PT, R22, RZ, PT ;  /* 0x000000ff1600720c */ /* 0x000fe40003fc6270 */
[----:B------:R-:W-:-:S11]  /*11a0*/  PRMT R22, RZ, 0x7610, R22 ;  /* 0x00007610ff167816 */ /* 0x000fd60000000016 */
[----:B------:R-:W-:Y:S02]  /*11b0*/  @!P6 IMAD.MOV R23, RZ, RZ, -R23 ;  /* 0x000000ffff17e224 */ /* 0x000fe400078e0a17 */
[----:B0-----:R-:W-:-:S03]  /*11c0*/  IMAD.MOV R27, RZ, RZ, -R15 ;  /* 0x000000ffff1b7224 */ /* 0x001fc600078e0a0f */
[----:B------:R-:W-:Y:S01]  /*11d0*/  SEL R23, R24, R23, !P4 ;  /* 0x0000001718177207 */ /* 0x000fe20006000000 */
[----:B------:R-:W-:-:S04]  /*11e0*/  IMAD R27, R27, R16, RZ ;  /* 0x000000101b1b7224 */ /* 0x000fc800078e02ff */
[----:B------:R-:W-:Y:S01]  /*11f0*/  IMAD.HI.U32 R14, R15, R27, R14 ;  /* 0x0000001b0f0e7227 */ /* 0x000fe200078e000e */
[----:B------:R-:W-:-:S05]  /*1200*/  IABS R27, R12 ;  /* 0x0000000c001b7213 */ /* 0x000fca0000000000 */
[----:B------:R-:W-:-:S04]  /*1210*/  IMAD.HI.U32 R14, R14, R27, RZ ;  /* 0x0000001b0e0e7227 */ /* 0x000fc800078e00ff */
[----:B------:R-:W-:-:S04]  /*1220*/  IMAD.MOV R15, RZ, RZ, -R14 ;  /* 0x000000ffff0f7224 */ /* 0x000fc800078e0a0e */
[----:B------:R-:W-:-:S05]  /*1230*/  IMAD R15, R16, R15, R27 ;  /* 0x0000000f100f7224 */ /* 0x000fca00078e021b */
[----:B------:R-:W-:-:S13]  /*1240*/  ISETP.GT.U32.AND P0, PT, R16, R15, PT ;  /* 0x0000000f1000720c */ /* 0x000fda0003f04070 */
[----:B------:R-:W-:Y:S01]  /*1250*/  @!P0 IMAD.IADD R15, R15, 0x1, -R16 ;  /* 0x000000010f0f8824 */ /* 0x000fe200078e0a10 */
[----:B------:R-:W-:-:S04]  /*1260*/  @!P0 IADD3 R14, R14, 0x1, RZ ;  /* 0x000000010e0e8810 */ /* 0x000fc80007ffe0ff */
[----:B------:R-:W-:Y:S02]  /*1270*/  ISETP.GE.U32.AND P5, PT, R15, R16, PT ;  /* 0x000000100f00720c */ /* 0x000fe40003fa6070 */
[----:B------:R-:W-:-:S04]  /*1280*/  LOP3.LUT R15, R12, c[0x0][0x18c], RZ, 0x3c, !PT ;  /* 0x000063000c0f7a12 */ /* 0x000fc800078e3cff */
[----:B------:R-:W-:-:S07]  /*1290*/  ISETP.GE.AND P0, PT, R15, RZ, PT ;  /* 0x000000ff0f00720c */ /* 0x000fce0003f06270 */
[----:B------:R-:W-:Y:S02]  /*12a0*/  @P5 IADD3 R14, R14, 0x1, RZ ;  /* 0x000000010e0e5810 */ /* 0x000fe40007ffe0ff */
[----:B------:R-:W-:-:S04]  /*12b0*/  ISETP.NE.AND P5, PT, RZ, c[0x0][0x18c], PT ;  /* 0x00006300ff007a0c */ /* 0x000fc80003fa5270 */
[----:B------:R-:W-:Y:S01]  /*12c0*/  @!P0 IMAD.MOV R14, RZ, RZ, -R14 ;  /* 0x000000ffff0e8224 */ /* 0x000fe200078e0a0e */
[----:B------:R-:W-:-:S08]  /*12d0*/  ISETP.GE.AND P0, PT, R2, c[0x0][0x160], PT ;  /* 0x0000580002007a0c */ /* 0x000fd00003f06270 */
[----:B------:R-:W-:-:S04]  /*12e0*/  @!P5 LOP3.LUT R14, RZ, c[0x0][0x18c], RZ, 0x33, !PT ;  /* 0x00006300ff0eda12 */ /* 0x000fc800078e33ff */
[----:B------:R-:W-:-:S04]  /*12f0*/  ISETP.GE.OR P0, PT, R14, c[0x0][0x170], P0 ;  /* 0x00005c000e007a0c */ /* 0x000fc80000706670 */
[----:B------:R-:W-:-:S13]  /*1300*/  ISETP.GE.OR P0, PT, R23, c[0x0][0x174], P0 ;  /* 0x00005d0017007a0c */ /* 0x000fda0000706670 */
[----:B------:R-:W-:Y:S05]  /*1310*/  @P0 BRA `(.L_x_160) ;  /* 0x000000a000000947 */ /* 0x000fea0003800000 */
[----:B------:R-:W-:Y:S02]  /*1320*/  IMAD R14, R14, c[0x0][0x1b4], RZ ;  /* 0x00006d000e0e7a24 */ /* 0x000fe400078e02ff */
[----:B------:R-:W-:Y:S02]  /*1330*/  IMAD R23, R23, c[0x0][0x1b0], RZ ;  /* 0x00006c0017177a24 */ /* 0x000fe400078e02ff */
[----:B------:R-:W-:-:S04]  /*1340*/  IMAD.WIDE R14, R14, 0x2, RZ ;  /* 0x000000020e0e7825 */ /* 0x000fc800078e02ff */
[----:B------:R-:W-:Y:S02]  /*1350*/  IMAD.U32 R25, RZ, RZ, UR9 ;  /* 0x00000009ff197e24 */ /* 0x000fe4000f8e00ff */
[----:B------:R-:W-:-:S06]  /*1360*/  IMAD.WIDE R14, R10, 0x2, R14 ;  /* 0x000000020a0e7825 */ /* 0x000fcc00078e020e */
[----:B------:R-:W-:-:S04]  /*1370*/  IMAD.WIDE R14, R23, 0x2, R14 ;  /* 0x00000002170e7825 */ /* 0x000fc800078e020e */
[----:B------:R-:W-:-:S05]  /*1380*/  IMAD.U32 R23, RZ, RZ, UR8 ;  /* 0x00000008ff177e24 */ /* 0x000fca000f8e00ff */
[----:B------:R-:W-:-:S04]  /*1390*/  IADD3 R22, P0, P4, R23, c[0x0][0x1a8], R14 ;  /* 0x00006a0017167a10 */ /* 0x000fc80007c1e00e */
[----:B------:R-:W-:-:S05]  /*13a0*/  IADD3.X R23, R25, c[0x0][0x1ac], R15, P0, P4 ;  /* 0x00006b0019177a10 */ /* 0x000fca00007e840f */
[----:B------:R0:W5:Y:S04]  /*13b0*/  LDG.E.U16 R22, [R22.64] ;  /* 0x0000001016167981 */ /* 0x000168000c1e1500 */
.L_x_160:
[----:B------:R-:W-:Y:S05]  /*13c0*/  BSYNC B0 ;  /* 0x0000000000007941 */ /* 0x000fea0003800000 */
.L_x_159:
[----:B------:R-:W-:Y:S01]  /*13d0*/  ISETP.GE.AND P4, PT, R13, RZ, PT ;  /* 0x000000ff0d00720c */ /* 0x000fe20003f86270 */
[----:B------:R-:W-:Y:S01]  /*13e0*/  BSSY B0, `(.L_x_161) ;  /* 0x000001a000007945 */ /* 0x000fe20003800000 */
[----:B------:R-:W-:-:S11]  /*13f0*/  PLOP3.LUT P0, PT, PT, PT, PT, 0x8, 0x0 ;  /* 0x000000000000781c */ /* 0x000fd60003f0e170 */
[----:B------:R-:W-:Y:S05]  /*1400*/  @!P4 BRA `(.L_x_162) ;  /* 0x000001700000c947 */ /* 0x000fea0003800000 */
[----:B------:R-:W-:Y:S01]  /*1410*/  IABS R16, c[0x0][0x18c] ;  /* 0x0000630000107a13 */ /* 0x000fe20000000000 */
[----:B------:R-:W-:Y:S01]  /*1420*/  IMAD.MOV.U32 R14, RZ, RZ, RZ ;  /* 0x000000ffff0e7224 */ /* 0x000fe200078e00ff */
[----:B------:R-:W-:Y:S02]  /*1430*/  IABS R26, R13 ;  /* 0x0000000d001a7213 */ /* 0x000fe40000000000 */
[----:B0-----:R-:W0:Y:S01]  /*1440*/  I2F.RP R23, R16 ;  /* 0x0000001000177306 */ /* 0x001e220000209400 */
[----:B------:R-:W-:Y:S02]  /*1450*/  ISETP.GE.AND P4, PT, R13, RZ, PT ;  /* 0x000000ff0d00720c */ /* 0x000fe40003f86270 */
[----:B------:R-:W-:-:S05]  /*1460*/  ISETP.NE.AND P5, PT, RZ, c[0x0][0x18c], PT ;  /* 0x00006300ff007a0c */ /* 0x000fca0003fa5270 */
[----:B0-----:R-:W0:Y:S02]  /*1470*/  MUFU.RCP R23, R23 ;  /* 0x0000001700177308 */ /* 0x001e240000001000 */
[----:B0-----:R-:W-:-:S06]  /*1480*/  IADD3 R24, R23, 0xffffffe, RZ ;  /* 0x0ffffffe17187810 */ /* 0x001fcc0007ffe0ff */
[----:B------:R-:W0:Y:S02]  /*1490*/  F2I.FTZ.U32.TRUNC.NTZ R15, R24 ;  /* 0x00000018000f7305 */ /* 0x000e24000021f000 */
[----:B0-----:R-:W-:-:S04]  /*14a0*/  IMAD.MOV R25, RZ, RZ, -R15 ;  /* 0x000000ffff197224 */ /* 0x001fc800078e0a0f */
[----:B------:R-:W-:-:S04]  /*14b0*/  IMAD R25, R25, R16, RZ ;  /* 0x0000001019197224 */ /* 0x000fc800078e02ff */
[----:B------:R-:W-:-:S04]  /*14c0*/  IMAD.HI.U32 R14, R15, R25, R14 ;  /* 0x000000190f0e7227 */ /* 0x000fc800078e000e */
[----:B------:R-:W-:-:S04]  /*14d0*/  IMAD.MOV.U32 R15, RZ, RZ, R26 ;  /* 0x000000ffff0f7224 */ /* 0x000fc800078e001a */
[----:B------:R-:W-:-:S04]  /*14e0*/  IMAD.HI.U32 R14, R14, R15, RZ ;  /* 0x0000000f0e0e7227 */ /* 0x000fc800078e00ff */
[----:B------:R-:W-:-:S04]  /*14f0*/  IMAD.MOV R14, RZ, RZ, -R14 ;  /* 0x000000ffff0e7224 */ /* 0x000fc800078e0a0e */
[----:B------:R-:W-:-:S05]  /*1500*/  IMAD R15, R16, R14, R15 ;  /* 0x0000000e100f7224 */ /* 0x000fca00078e020f */
[----:B------:R-:W-:-:S13]  /*1510*/  ISETP.GT.U32.AND P0, PT, R16, R15, PT ;  /* 0x0000000f1000720c */ /* 0x000fda0003f04070 */
[----:B------:R-:W-:-:S05]  /*1520*/  @!P0 IMAD.IADD R15, R15, 0x1, -R16 ;  /* 0x000000010f0f8824 */ /* 0x000fca00078e0a10 */
[----:B------:R-:W-:-:S13]  /*1530*/  ISETP.GT.U32.AND P0, PT, R16, R15, PT ;  /* 0x0000000f1000720c */ /* 0x000fda0003f04070 */
[----:B------:R-:W-:-:S04]  /*1540*/  @!P0 IMAD.IADD R15, R15, 0x1, -R16 ;  /* 0x000000010f0f8824 */ /* 0x000fc800078e0a10 */
[----:B------:R-:W-:Y:S01]  /*1550*/  @!P4 IMAD.MOV R15, RZ, RZ, -R15 ;  /* 0x000000ffff0fc224 */ /* 0x000fe200078e0a0f */
[----:B------:R-:W-:-:S04]  /*1560*/  @!P5 LOP3.LUT R15, RZ, c[0x0][0x18c], RZ, 0x33, !PT ;  /* 0x00006300ff0fda12 */ /* 0x000fc800078e33ff */
[----:B------:R-:W-:-:S08]  /*1570*/  ISETP.EQ.AND P0, PT, R15, RZ, PT ;  /* 0x000000ff0f00720c */ /* 0x000fd00003f02270 */
.L_x_162:
[----:B------:R-:W-:Y:S05]  /*1580*/  BSYNC B0 ;  /* 0x0000000000007941 */ /* 0x000fea0003800000 */
.L_x_161:
[----:B------:R-:W-:Y:S01]  /*1590*/  ISETP.LT.OR P0, PT, R9, RZ, !P0 ;  /* 0x000000ff0900720c */ /* 0x000fe20004701670 */
[----:B------:R-:W-:Y:S01]  /*15a0*/  BSSY B0, `(.L_x_163) ;  /* 0x000004a000007945 */ /* 0x000fe20003800000 */
[----:B0-----:R-:W-:-:S11]  /*15b0*/  PRMT R23, RZ, 0x7610, R23 ;  /* 0x00007610ff177816 */ /* 0x001fd60000000017 */
        /* <DEDUP_REMOVED lines=9> */
[----:B0-----:R-:W-:Y:S01]  /*1650*/  LOP3.LUT R25, RZ, c[0x0][0x190], RZ, 0x33, !PT ;  /* 0x00006400ff197a12 */ /* 0x001fe200078e33ff */
[----:B-1----:R-:W-:-:S04]  /*1660*/  IMAD.MOV R14, RZ, RZ, -R15 ;  /* 0x000000ffff0e7224 */ /* 0x002fc800078e0a0f */
[----:B------:R-:W-:Y:S02]  /*1670*/  IMAD R27, R14, R21, RZ ;  /* 0x000000150e1b7224 */ /* 0x000fe400078e02ff */
[----:B------:R-:W-:-:S04]  /*1680*/  IMAD.MOV.U32 R14, RZ, RZ, RZ ;  /* 0x000000ffff0e7224 */ /* 0x000fc800078e00ff */
[----:B------:R-:W-:-:S04]  /*1690*/  IMAD.HI.U32 R27, R15, R27, R14 ;  /* 0x0000001b0f1b7227 */ /* 0x000fc800078e000e */
[----:B------:R-:W-:-:S04]  /*16a0*/  IMAD.MOV.U32 R14, RZ, RZ, R24 ;  /* 0x000000ffff0e7224 */ /* 0x000fc800078e0018 */
        /* <DEDUP_REMOVED lines=12> */
[----:B------:R-:W-:Y:S02]  /*1770*/  IABS R16, c[0x0][0x18c] ;  /* 0x0000630000107a13 */ /* 0x000fe40000000000 */
[----:B------:R-:W-:Y:S01]  /*1780*/  ISETP.GE.U32.AND P0, PT, R14, R21, PT ;  /* 0x000000150e00720c */ /* 0x000fe20003f06070 */
[----:B------:R-:W-:Y:S01]  /*1790*/  IMAD.MOV.U32 R14, RZ, RZ, RZ ;  /* 0x000000ffff0e7224 */ /* 0x000fe200078e00ff */
[----:B------:R-:W0:Y:S01]  /*17a0*/  I2F.RP R23, R16 ;  /* 0x0000001000177306 */ /* 0x000e220000209400 */
[----:B------:R-:W-:Y:S02]  /*17b0*/  IABS R21, R13 ;  /* 0x0000000d00157213 */ /* 0x000fe40000000000 */
[----:B------:R-:W-:-:S08]  /*17c0*/  @!P5 IADD3 R24, R24, 0x1, RZ ;  /* 0x000000011818d810 */ /* 0x000fd00007ffe0ff */
[----:B------:R-:W-:Y:S01]  /*17d0*/  @P0 IADD3 R24, R24, 0x1, RZ ;  /* 0x0000000118180810 */ /* 0x000fe20007ffe0ff */
[----:B0-----:R-:W0:Y:S02]  /*17e0*/  MUFU.RCP R23, R23 ;  /* 0x0000001700177308 */ /* 0x001e240000001000 */
[----:B0-----:R-:W-:Y:S02]  /*17f0*/  IADD3 R26, R23, 0xffffffe, RZ ;  /* 0x0ffffffe171a7810 */ /* 0x001fe40007ffe0ff */
[----:B------:R-:W-:-:S04]  /*1800*/  PRMT R23, RZ, 0x7610, R23 ;  /* 0x00007610ff177816 */ /* 0x000fc80000000017 */
[----:B------:R-:W0:Y:S02]  /*1810*/  F2I.FTZ.U32.TRUNC.NTZ R15, R26 ;  /* 0x0000001a000f7305 */ /* 0x000e24000021f000 */
[----:B0-----:R-:W-:-:S04]  /*1820*/  IMAD.MOV R27, RZ, RZ, -R15 ;  /* 0x000000ffff1b7224 */ /* 0x001fc800078e0a0f */
[----:B------:R-:W-:-:S04]  /*1830*/  IMAD R27, R27, R16, RZ ;  /* 0x000000101b1b7224 */ /* 0x000fc800078e02ff */
[----:B------:R-:W-:-:S06]  /*1840*/  IMAD.HI.U32 R14, R15, R27, R14 ;  /* 0x0000001b0f0e7227 */ /* 0x000fcc00078e000e */
[----:B------:R-:W-:-:S04]  /*1850*/  IMAD.HI.U32 R14, R14, R21, RZ ;  /* 0x000000150e0e7227 */ /* 0x000fc800078e00ff */
[----:B------:R-:W-:-:S04]  /*1860*/  IMAD.MOV R15, RZ, RZ, -R14 ;  /* 0x000000ffff0f7224 */ /* 0x000fc800078e0a0e */
[----:B------:R-:W-:Y:S01]  /*1870*/  IMAD R15, R16, R15, R21 ;  /* 0x0000000f100f7224 */ /* 0x000fe200078e0215 */
[----:B------:R-:W-:-:S04]  /*1880*/  LOP3.LUT R21, R9, c[0x0][0x190], RZ, 0x3c, !PT ;  /* 0x0000640009157a12 */ /* 0x000fc800078e3cff */
[----:B------:R-:W-:-:S13]  /*1890*/  ISETP.GT.U32.AND P6, PT, R16, R15, PT ;  /* 0x0000000f1000720c */ /* 0x000fda0003fc4070 */
[----:B------:R-:W-:Y:S01]  /*18a0*/  @!P6 IMAD.IADD R15, R15, 0x1, -R16 ;  /* 0x000000010f0fe824 */ /* 0x000fe200078e0a10 */
[----:B------:R-:W-:Y:S02]  /*18b0*/  @!P6 IADD3 R14, R14, 0x1, RZ ;  /* 0x000000010e0ee810 */ /* 0x000fe40007ffe0ff */
[----:B------:R-:W-:Y:S02]  /*18c0*/  ISETP.GE.AND P6, PT, R21, RZ, PT ;  /* 0x000000ff1500720c */ /* 0x000fe40003fc6270 */
[----:B------:R-:W-:Y:S02]  /*18d0*/  ISETP.GE.U32.AND P5, PT, R15, R16, PT ;  /* 0x000000100f00720c */ /* 0x000fe40003fa6070 */
[----:B------:R-:W-:-:S04]  /*18e0*/  LOP3.LUT R15, R13, c[0x0][0x18c], RZ, 0x3c, !PT ;  /* 0x000063000d0f7a12 */ /* 0x000fc800078e3cff */
[----:B------:R-:W-:-:S05]  /*18f0*/  ISETP.GE.AND P0, PT, R15, RZ, PT ;  /* 0x000000ff0f00720c */ /* 0x000fca0003f06270 */
[----:B------:R-:W-:Y:S02]  /*1900*/  @!P6 IMAD.MOV R24, RZ, RZ, -R24 ;  /* 0x000000ffff18e224 */ /* 0x000fe400078e0a18 */
[----:B------:R-:W-:Y:S02]  /*1910*/  @P5 IADD3 R14, R14, 0x1, RZ ;  /* 0x000000010e0e5810 */ /* 0x000fe40007ffe0ff */
[----:B------:R-:W-:Y:S02]  /*1920*/  ISETP.NE.AND P5, PT, RZ, c[0x0][0x18c], PT ;  /* 0x00006300ff007a0c */ /* 0x000fe40003fa5270 */
[----:B------:R-:W-:Y:S02]  /*1930*/  SEL R21, R25, R24, !P4 ;  /* 0x0000001819157207 */ /* 0x000fe40006000000 */
        /* <DEDUP_REMOVED lines=16> */
.L_x_164:
[----:B------:R-:W-:Y:S05]  /*1a40*/  BSYNC B0 ;  /* 0x0000000000007941 */ /* 0x000fea0003800000 */
.L_x_163:
[----:B------:R-:W-:Y:S01]  /*1a50*/  ULDC.64 UR10, c[0x0][0x1c8] ;  /* 0x00007200000a7ab9 */ /* 0x000fe20000000a00 */
[----:B------:R-:W-:Y:S01]  /*1a60*/  ISETP.GE.AND P0, PT, R0, c[0x0][0x16c], PT ;  /* 0x00005b0000007a0c */ /* 0x000fe20003f06270 */
[----:B------:R-:W-:Y:S01]  /*1a70*/  UIMAD UR10, UR5, UR10, URZ ;  /* 0x0000000a050a72a4 */ /* 0x000fe2000f8e023f */
[----:B------:R-:W-:Y:S01]  /*1a80*/  PRMT R21, RZ, 0x7610, R21 ;  /* 0x00007610ff157816 */ /* 0x000fe20000000015 */
[----:B------:R-:W-:Y:S01]  /*1a90*/  UIMAD UR11, UR4, UR11, URZ ;  /* 0x0000000b040b72a4 */ /* 0x000fe2000f8e023f */
[----:B------:R-:W-:Y:S01]  /*1aa0*/  PRMT R26, RZ, 0x7610, R26 ;  /* 0x00007610ff1a7816 */ /* 0x000fe2000000001a */
[----:B------:R-:W-:Y:S01]  /*1ab0*/  USHF.R.S32.HI UR12, URZ, 0x1f, UR10 ;  /* 0x0000001f3f0c7899 */ /* 0x000fe2000801140a */
[----:B------:R-:W-:Y:S01]  /*1ac0*/  PRMT R25, RZ, 0x7610, R25 ;  /* 0x00007610ff197816 */ /* 0x000fe20000000019 */
[----:B------:R-:W-:Y:S02]  /*1ad0*/  USHF.R.S32.HI UR14, URZ, 0x1f, UR6 ;  /* 0x0000001f3f0e7899 */ /* 0x000fe40008011406 */
[----:B------:R-:W-:-:S02]  /*1ae0*/  USHF.R.S32.HI UR13, URZ, 0x1f, UR11 ;  /* 0x0000001f3f0d7899 */ /* 0x000fc4000801140b */
[----:B------:R-:W-:-:S04]  /*1af0*/  UIADD3 UR10, UP0, UP1, UR10, UR11, UR6 ;  /* 0x0000000b0a0a7290 */ /* 0x000fc8000f91e006 */
[----:B------:R-:W-:Y:S02]  /*1b00*/  UIADD3.X UR12, UR12, UR13, UR14, UP0, UP1 ;  /* 0x0000000d0c0c7290 */ /* 0x000fe400087e240e */
[----:B0-----:R-:W-:-:S04]  /*1b10*/  IADD3 R15, P4, R0, UR10, RZ ;  /* 0x0000000a000f7c10 */ /* 0x001fc8000ff9e0ff */
[----:B------:R-:W-:Y:S02]  /*1b20*/  LEA.HI.X.SX32 R24, R0, UR12, 0x1, P4 ;  /* 0x0000000c00187c11 */ /* 0x000fe4000a0f0eff */
[----:B------:R-:W-:-:S04]  /*1b30*/  LEA R14, P4, R15, c[0x0][0x1c0], 0x1 ;  /* 0x000070000f0e7a11 */ /* 0x000fc800078808ff */
[--C-:B------:R-:W-:Y:S02]  /*1b40*/  LEA.HI.X R15, R15, c[0x0][0x1c4], R24.reuse, 0x1, P4 ;  /* 0x000071000f0f7a11 */ /* 0x100fe400020f0c18 */
[----:B------:R-:W-:-:S03]  /*1b50*/  PRMT R24, RZ, 0x7610, R24 ;  /* 0x00007610ff187816 */ /* 0x000fc60000000018 */
[----:B------:R-:W2:Y:S04]  /*1b60*/  @!P0 LDG.E.U16 R21, [R14.64] ;  /* 0x000000100e158981 */ /* 0x000ea8000c1e1500 */
[----:B------:R-:W2:Y:S04]  /*1b70*/  @!P1 LDG.E.U16 R26, [R14.64+0x2] ;  /* 0x000002100e1a9981 */ /* 0x000ea8000c1e1500 */
[----:B------:R-:W3:Y:S04]  /*1b80*/  @!P2 LDG.E.U16 R24, [R14.64+0x4] ;  /* 0x000004100e18a981 */ /* 0x000ee8000c1e1500 */
[----:B------:R-:W3:Y:S01]  /*1b90*/  @!P3 LDG.E.U16 R25, [R14.64+0x6] ;  /* 0x000006100e19b981 */ /* 0x000ee2000c1e1500 */
[----:B------:R-:W-:-:S02]  /*1ba0*/  UIADD3 UR7, UR7, 0x1, URZ ;  /* 0x0000000107077890 */ /* 0x000fc4000fffe03f */
[----:B------:R-:W-:Y:S02]  /*1bb0*/  ULDC UR10, c[0x0][0x178] ;  /* 0x00005e00000a7ab9 */ /* 0x000fe40000000800 */
[----:B------:R-:W-:Y:S02]  /*1bc0*/  UISETP.GE.AND UP0, UPT, UR7, UR10, UPT ;  /* 0x0000000a0700728c */ /* 0x000fe4000bf06270 */
[----:B------:R-:W-:Y:S02]  /*1bd0*/  UIADD3 UR8, UP1, UR8, 0x2, URZ ;  /* 0x0000000208087890 */ /* 0x000fe4000ff3e03f */
[----:B------:R-:W-:Y:S02]  /*1be0*/  ULDC UR10, c[0x0][0x1d0] ;  /* 0x00007400000a7ab9 */ /* 0x000fe40000000800 */
[----:B------:R-:W-:Y:S01]  /*1bf0*/  PLOP3.LUT P0, PT, PT, PT, UP0, 0x80, 0x0 ;  /* 0x000000000000781c */ /* 0x000fe20003f0f008 */
[----:B------:R-:W-:Y:S02]  /*1c00*/  UIADD3.X UR9, URZ, UR9, URZ, UP1, !UPT ;  /* 0x000000093f097290 */ /* 0x000fe40008ffe43f */
[----:B------:R-:W-:Y:S01]  /*1c10*/  UIADD3 UR6, UR6, UR10, URZ ;  /* 0x0000000a06067290 */ /* 0x000fe2000fffe03f */
[----:B--2---:R-:W-:-:S05]  /*1c20*/  PRMT R21, R21, 0x5410, R26 ;  /* 0x0000541015157816 */ /* 0x004fca000000001a */
[-C--:B-----5:R-:W-:Y:S02]  /*1c30*/  HFMA2 R20, R23.H0_H0, R21.reuse, R20 ;  /* 0x0000001517147231 */ /* 0x0a0fe40000000814 */
[----:B------:R-:W-:Y:S01]  /*1c40*/  HFMA2 R19, R22.H0_H0, R21, R19 ;  /* 0x0000001516137231 */ /* 0x000fe20000000813 */
[----:B---3--:R-:W-:-:S05]  /*1c50*/  PRMT R24, R24, 0x5410, R25 ;  /* 0x0000541018187816 */ /* 0x008fca0000000019 */
[-C--:B------:R-:W-:Y:S02]  /*1c60*/  HFMA2 R18, R23.H0_H0, R24.reuse, R18 ;  /* 0x0000001817127231 */ /* 0x080fe40000000812 */
[----:B------:R-:W-:Y:S01]  /*1c70*/  HFMA2 R17, R22.H0_H0, R24, R17 ;  /* 0x0000001816117231 */ /* 0x000fe20000000811 */
[----:B------:R-:W-:Y:S01]  /*1c80*/  @P0 CALL.REL.NOINC `(.L_x_156) ;  /* 0x0000001000000944 */ /* 0x000fe20003c00000 */
[----:B------:R-:W-:Y:S05]  /*1c90*/  BRA `(.L_x_165) ;  /* 0xfffff0c000007947 */ /* 0x000fea000383ffff */
.L_x_156:
[----:B------:R-:W-:Y:S02]  /*1ca0*/  UIADD3 UR5, UR5, 0x1, URZ ;  /* 0x0000000105057890 */ /* 0x000fe4000fffe03f */
[----:B------:R-:W-:Y:S02]  /*1cb0*/  ULDC UR6, c[0x0][0x180] ;  /* 0x0000600000067ab9 */ /* 0x000fe40000000800 */
[----:B------:R-:W-:-:S06]  /*1cc0*/  UISETP.GE.AND UP0, UPT, UR5, UR6, UPT ;  /* 0x000000060500728c */ /* 0x000fcc000bf06270 */
[----:B------:R-:W-:-:S13]  /*1cd0*/  PLOP3.LUT P0, PT, PT, PT, UP0, 0x80, 0x0 ;  /* 0x000000000000781c */ /* 0x000fda0003f0f008 */
[----:B------:R-:W-:Y:S01]  /*1ce0*/  @P0 CALL.REL.NOINC `(.L_x_155) ;  /* 0x0000001000000944 */ /* 0x000fe20003c00000 */
[----:B------:R-:W-:Y:S05]  /*1cf0*/  BRA `(.L_x_166) ;  /* 0xffffef5000007947 */ /* 0x000fea000383ffff */
.L_x_155:
[----:B------:R-:W-:Y:S02]  /*1d00*/  UIADD3 UR4, UR4, 0x1, URZ ;  /* 0x0000000104047890 */ /* 0x000fe4000fffe03f */
[----:B------:R-:W-:Y:S02]  /*1d10*/  ULDC UR5, c[0x0][0x17c] ;  /* 0x00005f0000057ab9 */ /* 0x000fe40000000800 */
[----:B------:R-:W-:-:S06]  /*1d20*/  UISETP.GE.AND UP0, UPT, UR4, UR5, UPT ;  /* 0x000000050400728c */ /* 0x000fcc000bf06270 */
[----:B------:R-:W-:-:S13]  /*1d30*/  PLOP3.LUT P0, PT, PT, PT, UP0, 0x80, 0x0 ;  /* 0x000000000000781c */ /* 0x000fda0003f0f008 */
[----:B------:R-:W-:Y:S01]  /*1d40*/  @P0 CALL.REL.NOINC `(.L_x_154) ;  /* 0x0000001000000944 */ /* 0x000fe20003c00000 */
[----:B------:R-:W-:Y:S05]  /*1d50*/  BRA `(.L_x_167) ;  /* 0xffffee2000007947 */ /* 0x000fea000383ffff */
.L_x_154:
[----:B------:R-:W-:Y:S01]  /*1d60*/  ISETP.GE.AND P0, PT, R3, c[0x0][0x164], PT ;  /* 0x0000590003007a0c */ /* 0x000fe20003f06270 */
[----:B------:R-:W-:Y:S03]  /*1d70*/  BSSY B0, `(.L_x_168) ;  /* 0x000004a000007945 */ /* 0x000fe60003800000 */
[----:B------:R-:W-:-:S04]  /*1d80*/  ISETP.GE.OR P0, PT, R2, c[0x0][0x160], P0 ;  /* 0x0000580002007a0c */ /* 0x000fc80000706670 */
[----:B------:R-:W-:-:S13]  /*1d90*/  ISETP.GE.OR P0, PT, R4, c[0x0][0x168], P0 ;  /* 0x00005a0004007a0c */ /* 0x000fda0000706670 */
[----:B------:R-:W-:Y:S05]  /*1da0*/  @P0 BRA `(.L_x_169) ;  /* 0x0000046000000947 */ /* 0x000fea0003800000 */
[----:B------:R-:W-:Y:S01]  /*1db0*/  IMAD R8, R2, c[0x0][0x1e8], RZ ;  /* 0x00007a0002087a24 */ /* 0x000fe200078e02ff */
[----:B------:R-:W-:Y:S01]  /*1dc0*/  BSSY B1, `(.L_x_170) ;  /* 0x0000022000017945 */ /* 0x000fe20003800000 */
        /* <DEDUP_REMOVED lines=8> */
[--C-:B------:R-:W-:Y:S02]  /*1e50*/  SHF.R.S32.HI R9, RZ, 0x1f, R2.reuse ;  /* 0x0000001fff097819 */ /* 0x100fe40000011402 */
[----:B------:R-:W-:Y:S02]  /*1e60*/  IADD3 R13, P2, P3, R4, R3, R2 ;  /* 0x00000003040d7210 */ /* 0x000fe40007b5e002 */
[----:B------:R-:W-:Y:S02]  /*1e70*/  SHF.R.S32.HI R2, RZ, 0x1f, R3 ;  /* 0x0000001fff027819 */ /* 0x000fe40000011403 */
[----:B------:R-:W-:Y:S02]  /*1e80*/  SHF.R.S32.HI R4, RZ, 0x1f, R4 ;  /* 0x0000001fff047819 */ /* 0x000fe40000011404 */
[----:B------:R-:W-:Y:S02]  /*1e90*/  SHF.R.S32.HI R10, RZ, 0x1f, R10 ;  /* 0x0000001fff0a7819 */ /* 0x000fe4000001140a */
[----:B------:R-:W-:-:S02]  /*1ea0*/  IADD3.X R9, R4, R2, R9, P2, P3 ;  /* 0x0000000204097210 */ /* 0x000fc400017e6409 */
[----:B------:R-:W-:Y:S02]  /*1eb0*/  ISETP.GE.AND P2, PT, R0, c[0x0][0x16c], PT ;  /* 0x00005b0000007a0c */ /* 0x000fe40003f46270 */
[----:B------:R-:W-:Y:S02]  /*1ec0*/  IADD3.X R10, R10, R8, R11, P0, P1 ;  /* 0x000000080a0a7210 */ /* 0x000fe400007e240b */
[----:B------:R-:W-:Y:S02]  /*1ed0*/  SHF.R.S32.HI R8, RZ, 0x1f, R0 ;  /* 0x0000001fff087819 */ /* 0x000fe40000011400 */
[C---:B------:R-:W-:Y:S02]  /*1ee0*/  IADD3 R3, P0, R0.reuse, R15, RZ ;  /* 0x0000000f00037210 */ /* 0x040fe40007f1e0ff */
[----:B------:R-:W-:-:S03]  /*1ef0*/  IADD3 R4, P1, R0, R13, RZ ;  /* 0x0000000d00047210 */ /* 0x000fc60007f3e0ff */
[--C-:B------:R-:W-:Y:S01]  /*1f00*/  IMAD.X R10, R10, 0x1, R8.reuse, P0 ;  /* 0x000000010a0a7824 */ /* 0x100fe200000e0608 */
[----:B------:R-:W-:Y:S01]  /*1f10*/  LEA R2, P0, R3, c[0x0][0x1d8], 0x1 ;  /* 0x0000760003027a11 */ /* 0x000fe200078008ff */
[----:B------:R-:W-:Y:S01]  /*1f20*/  IMAD.X R9, R9, 0x1, R8, P1 ;  /* 0x0000000109097824 */ /* 0x000fe200008e0608 */
[C---:B------:R-:W-:Y:S02]  /*1f30*/  LEA R8, P1, R4.reuse, c[0x0][0x1f0], 0x1 ;  /* 0x00007c0004087a11 */ /* 0x040fe400078208ff */
[----:B------:R-:W-:Y:S02]  /*1f40*/  LEA.HI.X R3, R3, c[0x0][0x1dc], R10, 0x1, P0 ;  /* 0x0000770003037a11 */ /* 0x000fe400000f0c0a */
[----:B------:R-:W-:Y:S01]  /*1f50*/  LEA.HI.X R9, R4, c[0x0][0x1f4], R9, 0x1, P1 ;  /* 0x00007d0004097a11 */ /* 0x000fe200008f0c09 */
[----:B------:R-:W-:Y:S05]  /*1f60*/  @P2 BRA `(.L_x_171) ;  /* 0x0000007000002947 */ /* 0x000fea0003800000 */
[----:B------:R-:W-:Y:S01]  /*1f70*/  HSETP2.NE.AND P0, PT, RZ.H0_H0, c[0x0] [0x208].H1_H1, PT ;  /* 0x30008200ff007634 */ /* 0x000fe20003f05800 */
[----:B------:R-:W-:-:S12]  /*1f80*/  PRMT R4, RZ, 0x7610, R4 ;  /* 0x00007610ff047816 */ /* 0x000fd80000000004 */
[----:B------:R-:W-:Y:S05]  /*1f90*/  @!P0 BRA `(.L_x_172) ;  /* 0x0000001000008947 */ /* 0x000fea0003800000 */
[----:B------:R0:W5:Y:S02]  /*1fa0*/  LDG.E.U16 R4, [R2.64] ;  /* 0x0000001002047981 */ /* 0x000164000c1e1500 */
.L_x_172:
[----:B-----5:R-:W-:-:S04]  /*1fb0*/  HMUL2 R4, R4.H0_H0, c[0x0] [0x208].H1_H1 ;  /* 0x3000820004047a32 */ /* 0x020fc80000000800 */
[----:B------:R-:W-:-:S05]  /*1fc0*/  HFMA2 R4, R19.H0_H0, c[0x0] [0x208].H0_H0, R4.H0_H0 ;  /* 0x2000820013047a31 */ /* 0x000fca0000040804 */
[----:B------:R1:W-:Y:S02]  /*1fd0*/  STG.E.U16 [R8.64], R4 ;  /* 0x0000000408007986 */ /* 0x0003e4000c101510 */
.L_x_171:
[----:B------:R-:W-:Y:S05]  /*1fe0*/  BSYNC B1 ;  /* 0x0000000000017941 */ /* 0x000fea0003800000 */
.L_x_170:
[----:B-1----:R-:W-:Y:S01]  /*1ff0*/  IADD3 R4, R0, 0x1, RZ ;  /* 0x0000000100047810 */ /* 0x002fe20007ffe0ff */
[----:B------:R-:W-:Y:S03]  /*2000*/  BSSY B1, `(.L_x_173) ;  /* 0x000000a000017945 */ /* 0x000fe60003800000 */
[----:B------:R-:W-:-:S13]  /*2010*/  ISETP.GE.AND P0, PT, R4, c[0x0][0x16c], PT ;  /* 0x00005b0004007a0c */ /* 0x000fda0003f06270 */
[----:B------:R-:W-:Y:S05]  /*2020*/  @P0 BRA `(.L_x_174) ;  /* 0x0000007000000947 */ /* 0x000fea0003800000 */
[----:B------:R-:W-:Y:S01]  /*2030*/  HSETP2.NE.AND P0, PT, RZ.H0_H0, c[0x0] [0x208].H1_H1, PT ;  /* 0x30008200ff007634 */ /* 0x000fe20003f05800 */
[----:B------:R-:W-:-:S12]  /*2040*/  PRMT R4, RZ, 0x7610, R4 ;  /* 0x00007610ff047816 */ /* 0x000fd80000000004 */
[----:B------:R-:W-:Y:S05]  /*2050*/  @!P0 BRA `(.L_x_175) ;  /* 0x0000001000008947 */ /* 0x000fea0003800000 */
[----:B------:R1:W5:Y:S02]  /*2060*/  LDG.E.U16 R4, [R2.64+0x2] ;  /* 0x0000021002047981 */ /* 0x000364000c1e1500 */
.L_x_175:
[----:B-----5:R-:W-:-:S04]  /*2070*/  HMUL2 R4, R4.H0_H0, c[0x0] [0x208].H1_H1 ;  /* 0x3000820004047a32 */ /* 0x020fc80000000800 */
[----:B------:R-:W-:-:S05]  /*2080*/  HFMA2 R4, R19.H1_H1, c[0x0] [0x208].H0_H0, R4.H0_H0 ;  /* 0x2000820013047a31 */ /* 0x000fca0000040c04 */
[----:B------:R2:W-:Y:S02]  /*2090*/  STG.E.U16 [R8.64+0x2], R4 ;  /* 0x0000020408007986 */ /* 0x0005e4000c101510 */
.L_x_174:
[----:B------:R-:W-:Y:S05]  /*20a0*/  BSYNC B1 ;  /* 0x0000000000017941 */ /* 0x000fea0003800000 */
.L_x_173:
[----:B--2---:R-:W-:Y:S01]  /*20b0*/  IADD3 R4, R0, 0x2, RZ ;  /* 0x0000000200047810 */ /* 0x004fe20007ffe0ff */
[----:B------:R-:W-:Y:S03]  /*20c0*/  BSSY B1, `(.L_x_176) ;  /* 0x000000a000017945 */ /* 0x000fe60003800000 */
[----:B------:R-:W-:-:S13]  /*20d0*/  ISETP.GE.AND P0, PT, R4, c[0x0][0x16c], PT ;  /* 0x00005b0004007a0c */ /* 0x000fda0003f06270 */
[----:B------:R-:W-:Y:S05]  /*20e0*/  @P0 BRA `(.L_x_177) ;  /* 0x0000007000000947 */ /* 0x000fea0003800000 */
[----:B------:R-:W-:Y:S01]  /*20f0*/  HSETP2.NE.AND P0, PT, RZ.H0_H0, c[0x0] [0x208].H1_H1, PT ;  /* 0x30008200ff007634 */ /* 0x000fe20003f05800 */
[----:B------:R-:W-:-:S12]  /*2100*/  PRMT R4, RZ, 0x7610, R4 ;  /* 0x00007610ff047816 */ /* 0x000fd80000000004 */
[----:B------:R-:W-:Y:S05]  /*2110*/  @!P0 BRA `(.L_x_178) ;  /* 0x0000001000008947 */ /* 0x000fea0003800000 */
[----:B------:R2:W5:Y:S02]  /*2120*/  LDG.E.U16 R4, [R2.64+0x4] ;  /* 0x0000041002047981 */ /* 0x000564000c1e1500 */
.L_x_178:
[----:B-----5:R-:W-:-:S04]  /*2130*/  HMUL2 R4, R4.H0_H0, c[0x0] [0x208].H1_H1 ;  /* 0x3000820004047a32 */ /* 0x020fc80000000800 */
[----:B------:R-:W-:-:S05]  /*2140*/  HFMA2 R4, R17.H0_H0, c[0x0] [0x208].H0_H0, R4.H0_H0 ;  /* 0x2000820011047a31 */ /* 0x000fca0000040804 */
[----:B------:R3:W-:Y:S02]  /*2150*/  STG.E.U16 [R8.64+0x4], R4 ;  /* 0x0000040408007986 */ /* 0x0007e4000c101510 */
.L_x_177:
[----:B------:R-:W-:Y:S05]  /*2160*/  BSYNC B1 ;  /* 0x0000000000017941 */ /* 0x000fea0003800000 */
.L_x_176:
[----:B---3--:R-:W-:-:S04]  /*2170*/  IADD3 R4, R0, 0x3, RZ ;  /* 0x0000000300047810 */ /* 0x008fc80007ffe0ff */
[----:B------:R-:W-:-:S13]  /*2180*/  ISETP.GE.AND P0, PT, R4, c[0x0][0x16c], PT ;  /* 0x00005b0004007a0c */ /* 0x000fda0003f06270 */
[----:B------:R-:W-:Y:S05]  /*2190*/  @P0 BRA `(.L_x_169) ;  /* 0x0000007000000947 */ /* 0x000fea0003800000 */
[----:B------:R-:W-:Y:S01]  /*21a0*/  HSETP2.NE.AND P0, PT, RZ.H0_H0, c[0x0] [0x208].H1_H1, PT ;  /* 0x30008200ff007634 */ /* 0x000fe20003f05800 */
[----:B------:R-:W-:-:S12]  /*21b0*/  PRMT R4, RZ, 0x7610, R4 ;  /* 0x00007610ff047816 */ /* 0x000fd80000000004 */
[----:B------:R-:W-:Y:S05]  /*21c0*/  @!P0 BRA `(.L_x_179) ;  /* 0x0000001000008947 */ /* 0x000fea0003800000 */
[----:B------:R3:W5:Y:S02]  /*21d0*/  LDG.E.U16 R4, [R2.64+0x6] ;  /* 0x0000061002047981 */ /* 0x000764000c1e1500 */
.L_x_179:
[----:B-----5:R-:W-:-:S04]  /*21e0*/  HMUL2 R4, R4.H0_H0, c[0x0] [0x208].H1_H1 ;  /* 0x3000820004047a32 */ /* 0x020fc80000000800 */
[----:B------:R-:W-:-:S05]  /*21f0*/  HFMA2 R4, R17.H1_H1, c[0x0] [0x208].H0_H0, R4.H0_H0 ;  /* 0x2000820011047a31 */ /* 0x000fca0000040c04 */
[----:B------:R4:W-:Y:S02]  /*2200*/  STG.E.U16 [R8.64+0x6], R4 ;  /* 0x0000060408007986 */ /* 0x0009e4000c101510 */
.L_x_169:
[----:B------:R-:W-:Y:S05]  /*2210*/  BSYNC B0 ;  /* 0x0000000000007941 */ /* 0x000fea0003800000 */
.L_x_168:
[----:B------:R-:W-:-:S04]  /*2220*/  ISETP.GE.AND P0, PT, R6, c[0x0][0x164], PT ;  /* 0x0000590006007a0c */ /* 0x000fc80003f06270 */
[----:B------:R-:W-:-:S04]  /*2230*/  ISETP.GE.OR P0, PT, R5, c[0x0][0x160], P0 ;  /* 0x0000580005007a0c */ /* 0x000fc80000706670 */
[----:B------:R-:W-:-:S13]  /*2240*/  ISETP.GE.OR P0, PT, R7, c[0x0][0x168], P0 ;  /* 0x00005a0007007a0c */ /* 0x000fda0000706670 */
[----:B------:R-:W-:Y:S05]  /*2250*/  @P0 EXIT ;  /* 0x000000000000094d */ /* 0x000fea0003800000 */
[----:B0123--:R-:W-:Y:S01]  /*2260*/  IMAD R2, R5, c[0x0][0x1e8], RZ ;  /* 0x00007a0005027a24 */ /* 0x00ffe200078e02ff */
[----:B------:R-:W-:Y:S01]  /*2270*/  SHF.R.S32.HI R13, RZ, 0x1f, R0 ;  /* 0x0000001fff0d7819 */ /* 0x000fe20000011400 */
[C---:B------:R-:W-:Y:S01]  /*2280*/  IMAD R3, R6.reuse, c[0x0][0x1e4], RZ ;  /* 0x0000790006037a24 */ /* 0x040fe200078e02ff */
[----:B------:R-:W-:Y:S01]  /*2290*/  BSSY B0, `(.L_x_180) ;  /* 0x0000020000007945 */ /* 0x000fe20003800000 */
[----:B----4-:R-:W-:Y:S01]  /*22a0*/  IMAD R4, R7, c[0x0][0x1e0], RZ ;  /* 0x0000780007047a24 */ /* 0x010fe200078e02ff */
        /* <DEDUP_REMOVED lines=8> */
[----:B------:R-:W-:Y:S02]  /*2330*/  SHF.R.S32.HI R5, RZ, 0x1f, R6 ;  /* 0x0000001fff057819 */ /* 0x000fe40000011406 */
[----:B------:R-:W-:Y:S02]  /*2340*/  SHF.R.S32.HI R7, RZ, 0x1f, R7 ;  /* 0x0000001fff077819 */ /* 0x000fe40000011407 */
[----:B------:R-:W-:Y:S02]  /*2350*/  SHF.R.S32.HI R4, RZ, 0x1f, R4 ;  /* 0x0000001fff047819 */ /* 0x000fe40000011404 */
[----:B------:R-:W-:-:S02]  /*2360*/  IADD3.X R2, R7, R5, R2, P2, P3 ;  /* 0x0000000507027210 */ /* 0x000fc400017e6402 */
[----:B------:R-:W-:Y:S02]  /*2370*/  ISETP.GE.AND P2, PT, R0, c[0x0][0x16c], PT ;  /* 0x00005b0000007a0c */ /* 0x000fe40003f46270 */
[----:B------:R-:W-:Y:S02]  /*2380*/  IADD3.X R8, R4, R3, R8, P0, P1 ;  /* 0x0000000304087210 */ /* 0x000fe400007e2408 */
[C---:B------:R-:W-:Y:S02]  /*2390*/  IADD3 R5, P0, R0.reuse, R11, RZ ;  /* 0x0000000b00057210 */ /* 0x040fe40007f1e0ff */
[----:B------:R-:W-:-:S03]  /*23a0*/  IADD3 R3, P1, R0, R9, RZ ;  /* 0x0000000900037210 */ /* 0x000fc60007f3e0ff */
[--C-:B------:R-:W-:Y:S01]  /*23b0*/  IMAD.X R8, R8, 0x1, R13.reuse, P0 ;  /* 0x0000000108087824 */ /* 0x100fe200000e060d */
[----:B------:R-:W-:Y:S01]  /*23c0*/  LEA R4, P0, R5, c[0x0][0x1d8], 0x1 ;  /* 0x0000760005047a11 */ /* 0x000fe200078008ff */
[----:B------:R-:W-:Y:S01]  /*23d0*/  IMAD.X R6, R2, 0x1, R13, P1 ;  /* 0x0000000102067824 */ /* 0x000fe200008e060d */
[----:B------:R-:W-:Y:S02]  /*23e0*/  LEA R2, P1, R3, c[0x0][0x1f0], 0x1 ;  /* 0x00007c0003027a11 */ /* 0x000fe400078208ff */
[----:B------:R-:W-:Y:S02]  /*23f0*/  LEA.HI.X R5, R5, c[0x0][0x1dc], R8, 0x1, P0 ;  /* 0x0000770005057a11 */ /* 0x000fe400000f0c08 */
[----:B------:R-:W-:Y:S01]  /*2400*/  LEA.HI.X R3, R3, c[0x0][0x1f4], R6, 0x1, P1 ;  /* 0x00007d0003037a11 */ /* 0x000fe200008f0c06 */
[----:B------:R-:W-:Y:S05]  /*2410*/  @P2 BRA `(.L_x_181) ;  /* 0x0000007000002947 */ /* 0x000fea0003800000 */
[----:B------:R-:W-:Y:S01]  /*2420*/  HSETP2.NE.AND P0, PT, RZ.H0_H0, c[0x0] [0x208].H1_H1, PT ;  /* 0x30008200ff007634 */ /* 0x000fe20003f05800 */
[----:B------:R-:W-:-:S12]  /*2430*/  PRMT R6, RZ, 0x7610, R6 ;  /* 0x00007610ff067816 */ /* 0x000fd80000000006 */
[----:B------:R-:W-:Y:S05]  /*2440*/  @!P0 BRA `(.L_x_182) ;  /* 0x0000001000008947 */ /* 0x000fea0003800000 */
[----:B------:R0:W5:Y:S02]  /*2450*/  LDG.E.U16 R6, [R4.64] ;  /* 0x0000001004067981 */ /* 0x000164000c1e1500 */
.L_x_182:
[----:B-----5:R-:W-:-:S04]  /*2460*/  HMUL2 R10, R6.H0_H0, c[0x0] [0x208].H1_H1 ;  /* 0x30008200060a7a32 */ /* 0x020fc80000000800 */
[----:B------:R-:W-:-:S05]  /*2470*/  HFMA2 R10, R20.H0_H0, c[0x0] [0x208].H0_H0, R10.H0_H0 ;  /* 0x20008200140a7a31 */ /* 0x000fca000004080a */
[----:B------:R1:W-:Y:S02]  /*2480*/  STG.E.U16 [R2.64], R10 ;  /* 0x0000000a02007986 */ /* 0x0003e4000c101510 */
.L_x_181:
[----:B------:R-:W-:Y:S05]  /*2490*/  BSYNC B0 ;  /* 0x0000000000007941 */ /* 0x000fea0003800000 */
.L_x_180:
[----:B------:R-:W-:Y:S01]  /*24a0*/  IADD3 R6, R0, 0x1, RZ ;  /* 0x0000000100067810 */ /* 0x000fe20007ffe0ff */
[----:B------:R-:W-:Y:S03]  /*24b0*/  BSSY B0, `(.L_x_183) ;  /* 0x000000a000007945 */ /* 0x000fe60003800000 */
[----:B------:R-:W-:-:S13]  /*24c0*/  ISETP.GE.AND P0, PT, R6, c[0x0][0x16c], PT ;  /* 0x00005b0006007a0c */ /* 0x000fda0003f06270 */
[----:B------:R-:W-:Y:S05]  /*24d0*/  @P0 BRA `(.L_x_184) ;  /* 0x0000007000000947 */ /* 0x000fea0003800000 */
[----:B------:R-:W-:Y:S01]  /*24e0*/  HSETP2.NE.AND P0, PT, RZ.H0_H0, c[0x0] [0x208].H1_H1, PT ;  /* 0x30008200ff007634 */ /* 0x000fe20003f05800 */
[----:B------:R-:W-:-:S12]  /*24f0*/  PRMT R6, RZ, 0x7610, R6 ;  /* 0x00007610ff067816 */ /* 0x000fd80000000006 */
[----:B------:R-:W-:Y:S05]  /*2500*/  @!P0 BRA `(.L_x_185) ;  /* 0x0000001000008947 */ /* 0x000fea0003800000 */
[----:B------:R2:W5:Y:S02]  /*2510*/  LDG.E.U16 R6, [R4.64+0x2] ;  /* 0x0000021004067981 */ /* 0x000564000c1e1500 */
.L_x_185:
[----:B-1---5:R-:W-:-:S04]  /*2520*/  HMUL2 R10, R6.H0_H0, c[0x0] [0x208].H1_H1 ;  /* 0x30008200060a7a32 */ /* 0x022fc80000000800 */
[----:B------:R-:W-:-:S05]  /*2530*/  HFMA2 R10, R20.H1_H1, c[0x0] [0x208].H0_H0, R10.H0_H0 ;  /* 0x20008200140a7a31 */ /* 0x000fca0000040c0a */
[----:B------:R1:W-:Y:S02]  /*2540*/  STG.E.U16 [R2.64+0x2], R10 ;  /* 0x0000020a02007986 */ /* 0x0003e4000c101510 */
.L_x_184:
[----:B------:R-:W-:Y:S05]  /*2550*/  BSYNC B0 ;  /* 0x0000000000007941 */ /* 0x000fea0003800000 */
.L_x_183:
        /* <DEDUP_REMOVED lines=8> */
.L_x_188:
[----:B-----5:R-:W-:-:S04]  /*25e0*/  HMUL2 R9, R6.H0_H0, c[0x0] [0x208].H1_H1 ;  /* 0x3000820006097a32 */ /* 0x020fc80000000800 */
[----:B------:R-:W-:-:S05]  /*25f0*/  HFMA2 R9, R18.H0_H0, c[0x0] [0x208].H0_H0, R9.H0_H0 ;  /* 0x2000820012097a31 */ /* 0x000fca0000040809 */
[----:B------:R4:W-:Y:S02]  /*2600*/  STG.E.U16 [R2.64+0x4], R9 ;  /* 0x0000040902007986 */ /* 0x0009e4000c101510 */
.L_x_187:
[----:B------:R-:W-:Y:S05]  /*2610*/  BSYNC B0 ;  /* 0x0000000000007941 */ /* 0x000fea0003800000 */
.L_x_186:
[----:B------:R-:W-:-:S04]  /*2620*/  IADD3 R0, R0, 0x3, RZ ;  /* 0x0000000300007810 */ /* 0x000fc80007ffe0ff */
[----:B------:R-:W-:-:S13]  /*2630*/  ISETP.GE.AND P0, PT, R0, c[0x0][0x16c], PT ;  /* 0x00005b0000007a0c */ /* 0x000fda0003f06270 */
[----:B------:R-:W-:Y:S05]  /*2640*/  @P0 EXIT ;  /* 0x000000000000094d */ /* 0x000fea0003800000 */
[----:B------:R-:W-:Y:S01]  /*2650*/  HSETP2.NE.AND P0, PT, RZ.H0_H0, c[0x0] [0x208].H1_H1, PT ;  /* 0x30008200ff007634 */ /* 0x000fe20003f05800 */
[----:B------:R-:W-:-:S12]  /*2660*/  PRMT R0, RZ, 0x7610, R0 ;  /* 0x00007610ff007816 */ /* 0x000fd80000000000 */
[----:B------:R-:W-:Y:S05]  /*2670*/  @!P0 BRA `(.L_x_189) ;  /* 0x0000001000008947 */ /* 0x000fea0003800000 */
[----:B------:R0:W5:Y:S02]  /*2680*/  LDG.E.U16 R0, [R4.64+0x6] ;  /* 0x0000061004007981 */ /* 0x000164000c1e1500 */
.L_x_189:
[----:B----45:R-:W-:-:S04]  /*2690*/  HMUL2 R9, R0.H0_H0, c[0x0] [0x208].H1_H1 ;  /* 0x3000820000097a32 */ /* 0x030fc80000000800 */
[----:B------:R-:W-:-:S05]  /*26a0*/  HFMA2 R9, R18.H1_H1, c[0x0] [0x208].H0_H0, R9.H0_H0 ;  /* 0x2000820012097a31 */ /* 0x000fca0000040c09 */
[----:B------:R-:W-:Y:S01]  /*26b0*/  STG.E.U16 [R2.64+0x6], R9 ;  /* 0x0000060902007986 */ /* 0x000fe2000c101510 */
[----:B------:R-:W-:Y:S05]  /*26c0*/  EXIT ;  /* 0x000000000000794d */ /* 0x000fea0003800000 */
        .weak           $__internal_3_$__cuda_sm20_div_s64
        .type           $__internal_3_$__cuda_sm20_div_s64,@function
        .size           $__internal_3_$__cuda_sm20_div_s64,(.L_x_331 - $__internal_3_$__cuda_sm20_div_s64)
$__internal_3_$__cuda_sm20_div_s64:
        /* <DEDUP_REMOVED lines=29> */
[----:B------:R-:W-:Y:S01]  /*28a0*/  IMAD.X R12, RZ, RZ, ~R13, P0 ;  /* 0x000000ffff0c7224 */ /* 0x000fe200000e0e0d */
[----:B------:R-:W-:-:S03]  /*28b0*/  IADD3 R13, P4, RZ, -R18, RZ ;  /* 0x80000012ff0d7210 */ /* 0x000fc60007f9e0ff */
[----:B------:R-:W-:-:S04]  /*28c0*/  IMAD.WIDE.U32 R16, P0, R17, R12, R16 ;  /* 0x0000000c11107225 */ /* 0x000fc80007800010 */
[----:B------:R-:W-:Y:S02]  /*28d0*/  IMAD.X R20, RZ, RZ, ~R9, P4 ;  /* 0x000000ffff147224 */ /* 0x000fe400020e0e09 */
[----:B------:R-:W-:Y:S01]  /*28e0*/  IMAD.HI.U32 R16, P1, R19, R21, R16 ;  /* 0x0000001513107227 */ /* 0x000fe20007820010 */
[----:B------:R-:W-:-:S03]  /*28f0*/  SEL R17, R13, R18, !P3 ;  /* 0x000000120d117207 */ /* 0x000fc60005800000 */
[CC--:B------:R-:W-:Y:S02]  /*2900*/  IMAD R21, R19.reuse, R12.reuse, RZ ;  /* 0x0000000c13157224 */ /* 0x0c0fe400078e02ff */
[----:B------:R-:W-:-:S03]  /*2910*/  IMAD.HI.U32 R12, R19, R12, RZ ;  /* 0x0000000c130c7227 */ /* 0x000fc600078e00ff */
[----:B------:R-:W-:Y:S01]  /*2920*/  IADD3 R16, P2, R21, R16, RZ ;  /* 0x0000001015107210 */ /* 0x000fe20007f5e0ff */
[----:B------:R-:W-:Y:S01]  /*2930*/  IMAD.X R13, R12, 0x1, R19, P0 ;  /* 0x000000010c0d7824 */ /* 0x000fe200000e0613 */
[----:B------:R-:W-:-:S03]  /*2940*/  SEL R19, R20, R9, !P3 ;  /* 0x0000000914137207 */ /* 0x000fc60005800000 */
[----:B------:R-:W-:Y:S01]  /*2950*/  IMAD.HI.U32 R12, R16, R17, RZ ;  /* 0x00000011100c7227 */ /* 0x000fe200078e00ff */
[----:B------:R-:W-:-:S03]  /*2960*/  IADD3.X R20, RZ, RZ, R13, P2, P1 ;  /* 0x000000ffff147210 */ /* 0x000fc600017e240d */
[----:B------:R-:W-:Y:S02]  /*2970*/  IMAD.MOV.U32 R13, RZ, RZ, RZ ;  /* 0x000000ffff0d7224 */ /* 0x000fe400078e00ff */
[-C--:B------:R-:W-:Y:S02]  /*2980*/  IMAD R23, R20, R19.reuse, RZ ;  /* 0x0000001314177224 */ /* 0x080fe400078e02ff */
[----:B------:R-:W-:-:S04]  /*2990*/  IMAD.WIDE.U32 R12, R16, R19, R12 ;  /* 0x00000013100c7225 */ /* 0x000fc800078e000c */
[----:B------:R-:W-:-:S04]  /*29a0*/  IMAD.HI.U32 R21, R20, R19, RZ ;  /* 0x0000001314157227 */ /* 0x000fc800078e00ff */
        /* <DEDUP_REMOVED lines=22> */
[----:B------:R-:W-:Y:S01]  /*2b10*/  LOP3.LUT R13, R7, R9, RZ, 0x3c, !PT ;  /* 0x00000009070d7212 */ /* 0x000fe200078e3cff */
[----:B------:R-:W-:Y:S01]  /*2b20*/  IMAD.X R11, RZ, RZ, R12, P2 ;  /* 0x000000ffff0b7224 */ /* 0x000fe200010e060c */
[----:B------:R-:W-:-:S02]  /*2b30*/  SEL R10, R10, R23, P0 ;  /* 0x000000170a0a7207 */ /* 0x000fc40000000000 */
[----:B------:R-:W-:Y:S02]  /*2b40*/  ISETP.GE.AND P1, PT, R13, RZ, PT ;  /* 0x000000ff0d00720c */ /* 0x000fe40003f26270 */
[----:B------:R-:W-:Y:S02]  /*2b50*/  SEL R9, R11, R12, P0 ;  /* 0x0000000c0b097207 */ /* 0x000fe40000000000 */
[----:B------:R-:W-:Y:S02]  /*2b60*/  IADD3 R11, P2, RZ, -R10, RZ ;  /* 0x8000000aff0b7210 */ /* 0x000fe40007f5e0ff */
[----:B------:R-:W-:-:S03]  /*2b70*/  ISETP.NE.U32.AND P0, PT, R8, RZ, PT ;  /* 0x000000ff0800720c */ /* 0x000fc60003f05070 */
[----:B------:R-:W-:Y:S01]  /*2b80*/  IMAD.X R8, RZ, RZ, ~R9, P2 ;  /* 0x000000ffff087224 */ /* 0x000fe200010e0e09 */
[----:B------:R-:W-:Y:S02]  /*2b90*/  ISETP.NE.AND.EX P0, PT, R7, RZ, PT, P0 ;  /* 0x000000ff0700720c */ /* 0x000fe40003f05300 */
[----:B------:R-:W-:Y:S02]  /*2ba0*/  SEL R7, R11, R10, !P1 ;  /* 0x0000000a0b077207 */ /* 0x000fe40004800000 */
[----:B------:R-:W-:Y:S01]  /*2bb0*/  SEL R10, R8, R9, !P1 ;  /* 0x00000009080a7207 */ /* 0x000fe20004800000 */
[----:B------:R-:W-:Y:S01]  /*2bc0*/  IMAD.MOV.U32 R8, RZ, RZ, R6 ;  /* 0x000000ffff087224 */ /* 0x000fe200078e0006 */
[----:B------:R-:W-:Y:S01]  /*2bd0*/  SEL R7, R7, 0xffffffff, P0 ;  /* 0xffffffff07077807 */ /* 0x000fe20000000000 */
[----:B------:R-:W-:Y:S01]  /*2be0*/  IMAD.MOV.U32 R9, RZ, RZ, 0x0 ;  /* 0x00000000ff097424 */ /* 0x000fe200078e00ff */
[----:B------:R-:W-:-:S03]  /*2bf0*/  SEL R10, R10, 0xffffffff, P0 ;  /* 0xffffffff0a0a7807 */ /* 0x000fc60000000000 */
[----:B------:R-:W-:Y:S05]  /*2c00*/  RET.REL.NODEC R8 `(_ZN7cutlass9reference6device6kernel11Conv2dDgradINS_6half_tENS_6layout10TensorNHWCES4_S6_S4_S6_S4_S4_NS_16NumericConverterIS4_S4_LNS_15FloatRoundStyleE2EEENS_12multiply_addIS4_S4_S4_EELi2ELi4ELi16ELi8EEEvNS_4conv17Conv2dProblemSizeENS_9TensorRefIT_T0_EENSE_IT1_T2_EENSE_IT3_T4_EESN_T5_SO_) ;  /* 0xffffd3f008007950 */ /* 0x000fea0003c3ffff */
.L_x_190:
        /* <DEDUP_REMOVED lines=15> */
.L_x_331:


//--------------------- .text._ZN7cutlass9reference6device6kernel11Conv2dFpropINS_6half_tENS_6layout10TensorNHWCES4_S6_S4_S6_S4_S4_NS_16NumericConverterIS4_S4_LNS_15FloatRoundStyleE2EEENS_12multiply_addIS4_S4_S4_EELi4ELi4ELi16ELi8EEEvNS_4conv17Conv2dProblemSizeENS_9TensorRefIT_T0_EENSE_IT1_T2_EENSE_IT3_T4_EESN_T5_SO_ --------------------------
	.section	.text._ZN7cutlass9reference6device6kernel11Conv2dFpropINS_6half_tENS_6layout10TensorNHWCES4_S6_S4_S6_S4_S4_NS_16NumericConverterIS4_S4_LNS_15FloatRoundStyleE2EEENS_12multiply_addIS4_S4_S4_EELi4ELi4ELi16ELi8EEEvNS_4conv17Conv2dProblemSizeENS_9TensorRefIT_T0_EENSE_IT1_T2_EENSE_IT3_T4_EESN_T5_SO_,"ax",@progbits
	.sectioninfo	@"SHI_REGISTERS=106"
	.align	128
        .global         _ZN7cutlass9reference6device6kernel11Conv2dFpropINS_6half_tENS_6layout10TensorNHWCES4_S6_S4_S6_S4_S4_NS_16NumericConverterIS4_S4_LNS_15FloatRoundStyleE2EEENS_12multiply_addIS4_S4_S4_EELi4ELi4ELi16ELi8EEEvNS_4conv17Conv2dProblemSizeENS_9TensorRefIT_T0_EENSE_IT1_T2_EENSE_IT3_T4_EESN_T5_SO_
        .type           _ZN7cutlass9reference6device6kernel11Conv2dFpropINS_6half_tENS_6layout10TensorNHWCES4_S6_S4_S6_S4_S4_NS_16NumericConverterIS4_S4_LNS_15FloatRoundStyleE2EEENS_12multiply_addIS4_S4_S4_EELi4ELi4ELi16ELi8EEEvNS_4conv17Conv2dProblemSizeENS_9TensorRefIT_T0_EENSE_IT1_T2_EENSE_IT3_T4_EESN_T5_SO_,@function
        .size           _ZN7cutlass9reference6device6kernel11Conv2dFpropINS_6half_tENS_6layout10TensorNHWCES4_S6_S4_S6_S4_S4_NS_16NumericConverterIS4_S4_LNS_15FloatRoundStyleE2EEENS_12multiply_addIS4_S4_S4_EELi4ELi4ELi16ELi8EEEvNS_4conv17Conv2dProblemSizeENS_9TensorRefIT_T0_EENSE_IT1_T2_EENSE_IT3_T4_EESN_T5_SO_,(.L_x_332 - _ZN7cutlass9reference6device6kernel11Conv2dFpropINS_6half_tENS_6layout10TensorNHWCES4_S6_S4_S6_S4_S4_NS_16NumericConverterIS4_S4_LNS_15FloatRoundStyleE2EEENS_12multiply_addIS4_S4_S4_EELi4ELi4ELi16ELi8EEEvNS_4conv17Conv2dProblemSizeENS_9TensorRefIT_T0_EENSE_IT1_T2_EENSE_IT3_T4_EESN_T5_SO_)
        .other          _ZN7cutlass9reference6device6kernel11Conv2dFpropINS_6half_tENS_6layout10TensorNHWCES4_S6_S4_S6_S4_S4_NS_16NumericConverterIS4_S4_LNS_15FloatRoundStyleE2EEENS_12multiply_addIS4_S4_S4_EELi4ELi4ELi16ELi8EEEvNS_4conv17Conv2dProblemSizeENS_9TensorRefIT_T0_EENSE_IT1_T2_EENSE_IT3_T4_EESN_T5_SO_,@"STO_CUDA_ENTRY STV_DEFAULT"
_ZN7cutlass9reference6device6kernel11Conv2dFpropINS_6half_tENS_6layout10TensorNHWCES4_S6_S4_S6_S4_S4_NS_16NumericConverterIS4_S4_LNS_15FloatRoundStyleE2EEENS_12multiply_addIS4_S4_S4_EELi4ELi4ELi16ELi8EEEvNS_4conv17Conv2dProblemSizeENS_9TensorRefIT_T0_EENSE_IT1_T2_EENSE_IT3_T4_EESN_T5_SO_:
.text._ZN7cutlass9reference6device6kernel11Conv2dFpropINS_6half_tENS_6layout10TensorNHWCES4_S6_S4_S6_S4_S4_NS_16NumericConverterIS4_S4_LNS_15FloatRoundStyleE2EEENS_12multiply_addIS4_S4_S4_EELi4ELi4ELi16ELi8EEEvNS_4conv17Conv2dProblemSizeENS_9TensorRefIT_T0_EENSE_IT1_T2_EENSE_IT3_T4_EESN_T5_SO_:
        /* <DEDUP_REMOVED lines=21> */
[----:B------:R-:W-:Y:S02]  /*0150*/  IMAD.MOV.U32 R23, RZ, RZ, R3 ;  /* 0x000000ffff177224 */ /* 0x000fe400078e0003 */
[----:B------:R-:W-:Y:S05]  /*0160*/  CALL.REL.NOINC `($__internal_4_$__cuda_sm20_div_s64) ;  /* 0x00003dc000007944 */ /* 0x000fea0003c00000 */
        /* <DEDUP_REMOVED lines=9> */
.L_x_192:
        /* <DEDUP_REMOVED lines=21> */
.L_x_193:
[----:B------:R-:W-:Y:S05]  /*0350*/  BSYNC B0 ;  /* 0x0000000000007941 */ /* 0x000fea0003800000 */
.L_x_191:
        /* <DEDUP_REMOVED lines=8> */
[----:B------:R-:W-:Y:S05]  /*03e0*/  CALL.REL.NOINC `($__internal_4_$__cuda_sm20_div_s64) ;  /* 0x00003b4000007944 */ /* 0x000fea0003c00000 */
[--C-:B------:R-:W-:Y:S02]  /*03f0*/  IMAD.MOV R13, RZ, RZ, -R21.reuse ;  /* 0x000000ffff0d7224 */ /* 0x100fe400078e0a15 */
[----:B------:R-:W-:Y:S02]  /*0400*/  IMAD.MOV.U32 R12, RZ, RZ, R21 ;  /* 0x000000ffff0c7224 */ /* 0x000fe400078e0015 */
[----:B------:R-:W-:Y:S01]  /*0410*/  IMAD R13, R13, c[0x0][0x174], R14 ;  /* 0x00005d000d0d7a24 */ /* 0x000fe200078e020e */
[----:B------:R-:W-:Y:S05]  /*0420*/  BRA `(.L_x_196) ;  /* 0x0000014000007947 */ /* 0x000fea0003800000 */
.L_x_195:
        /* <DEDUP_REMOVED lines=20> */
.L_x_196:
[----:B------:R-:W-:Y:S05]  /*0570*/  BSYNC B0 ;  /* 0x0000000000007941 */ /* 0x000fea0003800000 */
.L_x_194:
        /* <DEDUP_REMOVED lines=16> */
[----:B------:R-:W-:Y:S01]  /*0680*/  IADD3 R7, P0, RZ, -R21, RZ ;  /* 0x80000015ff077210 */ /* 0x000fe20007f1e0ff */
[----:B------:R-:W-:-:S04]  /*0690*/  IMAD.MOV.U32 R14, RZ, RZ, R21 ;  /* 0x000000ffff0e7224 */ /* 0x000fc800078e0015 */
[----:B------:R-:W-:Y:S02]  /*06a0*/  IMAD.X R8, RZ, RZ, ~R8, P0 ;  /* 0x000000ffff087224 */ /* 0x000fe400000e0e08 */
[----:B------:R-:W-:-:S04]  /*06b0*/  IMAD.WIDE.U32 R4, R7, UR4, R4 ;  /* 0x0000000407047c25 */ /* 0x000fc8000f8e0004 */
[----:B------:R-:W-:Y:S02]  /*06c0*/  IMAD R8, R8, UR4, RZ ;  /* 0x0000000408087c24 */ /* 0x000fe4000f8e02ff */
[----:B------:R-:W-:Y:S02]  /*06d0*/  IMAD.MOV.U32 R16, RZ, RZ, R4 ;  /* 0x000000ffff107224 */ /* 0x000fe400078e0004 */
[----:B------:R-:W-:-:S04]  /*06e0*/  IMAD R7, R7, UR5, R8 ;  /* 0x0000000507077c24 */ /* 0x000fc8000f8e0208 */
[----:B------:R-:W-:Y:S01]  /*06f0*/  IMAD.IADD R23, R7, 0x1, R5 ;  /* 0x0000000107177824 */ /* 0x000fe200078e0205 */
[----:B------:R-:W-:Y:S05]  /*0700*/  BRA `(.L_x_199) ;  /* 0x0000015000007947 */ /* 0x000fea0003800000 */
.L_x_198:
        /* <DEDUP_REMOVED lines=21> */
.L_x_199:
[----:B------:R-:W-:Y:S05]  /*0860*/  BSYNC B0 ;  /* 0x0000000000007941 */ /* 0x000fea0003800000 */
.L_x_197:
        /* <DEDUP_REMOVED lines=13> */
.L_x_201:
        /* <DEDUP_REMOVED lines=20> */
.L_x_202:
[----:B------:R-:W-:Y:S05]  /*0a80*/  BSYNC B0 ;  /* 0x0000000000007941 */ /* 0x000fea0003800000 */
.L_x_200:
        /* <DEDUP_REMOVED lines=25> */
.L_x_204:
        /* <DEDUP_REMOVED lines=21> */
.L_x_205:
[----:B------:R-:W-:Y:S05]  /*0d70*/  BSYNC B0 ;  /* 0x0000000000007941 */ /* 0x000fea0003800000 */
.L_x_203:
        /* <DEDUP_REMOVED lines=13> */
.L_x_207:
        /* <DEDUP_REMOVED lines=20> */
.L_x_208:
[----:B------:R-:W-:Y:S05]  /*0f90*/  BSYNC B0 ;  /* 0x0000000000007941 */ /* 0x000fea0003800000 */
.L_x_206:
        /* <DEDUP_REMOVED lines=25> */
.L_x_210:
        /* <DEDUP_REMOVED lines=21> */
.L_x_211:
[----:B------:R-:W-:Y:S05]  /*1280*/  BSYNC B0 ;  /* 0x0000000000007941 */ /* 0x000fea0003800000 */
.L_x_209:
        /* <DEDUP_REMOVED lines=9> */
[----:B------:R-:W-:-:S04]  /*1320*/  IMAD.MOV R3, RZ, RZ, -R21 ;  /* 0x000000ffff037224 */ /* 0x000fc800078e0a15 */
[----:B------:R-:W-:Y:S01]  /*1330*/  IMAD R22, R3, c[0x0][0x174], R4 ;  /* 0x00005d0003167a24 */ /* 0x000fe200078e0204 */
[----:B------:R-:W-:Y:S05]  /*1340*/  BRA `(.L_x_214) ;  /* 0x0000014000007947 */ /* 0x000fea0003800000 */
.L_x_213:
        /* <DEDUP_REMOVED lines=20> */
.L_x_214:
[----:B------:R-:W-:Y:S05]  /*1490*/  BSYNC B0 ;  /* 0x0000000000007941 */ /* 0x000fea0003800000 */
.L_x_212:
[----:B------:R-:W-:Y:S01]  /*14a0*/  IABS R8, c[0x0][0x1a4] ;  /* 0x0000690000087a13 */ /* 0x000fe20000000000 */
[----:B------:R-:W0:Y:S01]  /*14b0*/  S2R R7, SR_CTAID.Y ;  /* 0x0000000000077919 */ /* 0x000e220000002600 */
[----:B------:R-:W-:Y:S01]  /*14c0*/  IABS R6, c[0x0][0x16c] ;  /* 0x00005b0000067a13 */ /* 0x000fe20000000000 */
[----:B------:R-:W-:Y:S01]  /*14d0*/  ULDC UR4, c[0x0][0x16c] ;  /* 0x00005b0000047ab9 */ /* 0x000fe20000000800 */
[----:B------:R-:W1:Y:S01]  /*14e0*/  I2F.RP R4, R8 ;  /* 0x0000000800047306 */ /* 0x000e620000209400 */
[----:B------:R-:W-:Y:S01]  /*14f0*/  ULDC UR5, c[0x0][0x1a4] ;  /* 0x0000690000057ab9 */ /* 0x000fe20000000800 */
[----:B------:R-:W-:Y:S01]  /*1500*/  PRMT R23, RZ, 0x5410, RZ ;  /* 0x00005410ff177816 */ /* 0x000fe200000000ff */
[----:B------:R-:W-:Y:S01]  /*1510*/  ULOP3.LUT UR4, UR4, UR5, URZ, 0x3c, !UPT ;  /* 0x0000000504047292 */ /* 0x000fe2000f8e3c3f */
[----:B------:R-:W-:Y:S02]  /*1520*/  PRMT R24, RZ, 0x5410, RZ ;  /* 0x00005410ff187816 */ /* 0x000fe400000000ff */
[----:B------:R-:W-:-:S02]  /*1530*/  PRMT R26, RZ, 0x5410, RZ ;  /* 0x00005410ff1a7816 */ /* 0x000fc400000000ff */
[----:B------:R-:W-:Y:S02]  /*1540*/  PRMT R27, RZ, 0x5410, RZ ;  /* 0x00005410ff1b7816 */ /* 0x000fe400000000ff */
[----:B------:R-:W-:Y:S01]  /*1550*/  ISETP.LE.AND P3, PT, RZ, UR4, PT ;  /* 0x00000004ff007c0c */ /* 0x000fe2000bf63270 */
[----:B------:R-:W-:Y:S01]  /*1560*/  ULDC.64 UR4, c[0x0][0x118] ;  /* 0x0000460000047ab9 */ /* 0x000fe20000000a00 */
[----:B------:R-:W-:Y:S02]  /*1570*/  PRMT R28, RZ, 0x5410, RZ ;  /* 0x00005410ff1c7816 */ /* 0x000fe400000000ff */
[----:B------:R-:W-:Y:S01]  /*1580*/  PRMT R29, RZ, 0x5410, RZ ;  /* 0x00005410ff1d7816 */ /* 0x000fe200000000ff */
[----:B-1----:R-:W1:Y:S01]  /*1590*/  MUFU.RCP R4, R4 ;  /* 0x0000000400047308 */ /* 0x002e620000001000 */
[----:B------:R-:W-:Y:S02]  /*15a0*/  PRMT R30, RZ, 0x5410, RZ ;  /* 0x00005410ff1e7816 */ /* 0x000fe400000000ff */
[----:B------:R-:W-:-:S02]  /*15b0*/  PRMT R31, RZ, 0x5410, RZ ;  /* 0x00005410ff1f7816 */ /* 0x000fc400000000ff */
[----:B-1----:R-:W-:-:S04]  /*15c0*/  IADD3 R2, R4, 0xffffffe, RZ ;  /* 0x0ffffffe04027810 */ /* 0x002fc80007ffe0ff */
[----:B------:R1:W2:Y:S02]  /*15d0*/  F2I.FTZ.U32.TRUNC.NTZ R3, R2 ;  /* 0x0000000200037305 */ /* 0x0002a4000021f000 */
[----:B-1----:R-:W-:Y:S02]  /*15e0*/  IMAD.MOV.U32 R2, RZ, RZ, RZ ;  /* 0x000000ffff027224 */ /* 0x002fe400078e00ff */
[----:B--2---:R-:W-:-:S04]  /*15f0*/  IMAD.MOV R5, RZ, RZ, -R3 ;  /* 0x000000ffff057224 */ /* 0x004fc800078e0a03 */
[----:B------:R-:W-:-:S04]  /*1600*/  IMAD R5, R5, R8, RZ ;  /* 0x0000000805057224 */ /* 0x000fc800078e02ff */
[----:B------:R-:W-:-:S04]  /*1610*/  IMAD.HI.U32 R3, R3, R5, R2 ;  /* 0x0000000503037227 */ /* 0x000fc800078e0002 */
[----:B------:R-:W-:Y:S01]  /*1620*/  IMAD.MOV.U32 R5, RZ, RZ, R6 ;  /* 0x000000ffff057224 */ /* 0x000fe200078e0006 */
[----:B------:R-:W-:-:S03]  /*1630*/  IABS R6, c[0x0][0x178] ;  /* 0x00005e0000067a13 */ /* 0x000fc60000000000 */
[----:B------:R-:W-:-:S04]  /*1640*/  IMAD.HI.U32 R4, R3, R5, RZ ;  /* 0x0000000503047227 */ /* 0x000fc800078e00ff */
[----:B------:R-:W-:Y:S02]  /*1650*/  IMAD.MOV R2, RZ, RZ, -R4 ;  /* 0x000000ffff027224 */ /* 0x000fe400078e0a04 */
[----:B------:R-:W-:-:S04]  /*1660*/  IMAD.HI.U32 R3, R3, R6, RZ ;  /* 0x0000000603037227 */ /* 0x000fc800078e00ff */
[----:B------:R-:W-:Y:S02]  /*1670*/  IMAD R2, R8, R2, R5 ;  /* 0x0000000208027224 */ /* 0x000fe400078e0205 */
[----:B------:R-:W-:-:S03]  /*1680*/  IMAD.MOV R5, RZ, RZ, -R3 ;  /* 0x000000ffff057224 */ /* 0x000fc600078e0a03 */
[C---:B------:R-:W-:Y:S01]  /*1690*/  ISETP.GT.U32.AND P2, PT, R8.reuse, R2, PT ;  /* 0x000000020800720c */ /* 0x040fe20003f44070 */
[C---:B------:R-:W-:Y:S02]  /*16a0*/  IMAD R5, R8.reuse, R5, R6 ;  /* 0x0000000508057224 */ /* 0x040fe400078e0206 */
[----:B------:R-:W0:Y:S03]  /*16b0*/  S2R R6, SR_TID.Y ;  /* 0x0000000000067919 */ /* 0x000e260000002200 */
[----:B------:R-:W-:-:S07]  /*16c0*/  ISETP.GT.U32.AND P4, PT, R8, R5, PT ;  /* 0x000000050800720c */ /* 0x000fce0003f84070 */
[----:B------:R-:W-:Y:S01]  /*16d0*/  @!P2 IMAD.IADD R2, R2, 0x1, -R8 ;  /* 0x000000010202a824 */ /* 0x000fe200078e0a08 */
[----:B------:R-:W-:-:S04]  /*16e0*/  @!P2 IADD3 R4, R4, 0x1, RZ ;  /* 0x000000010404a810 */ /* 0x000fc80007ffe0ff */
[----:B------:R-:W-:Y:S01]  /*16f0*/  ISETP.GE.U32.AND P0, PT, R2, R8, PT ;  /* 0x000000080200720c */ /* 0x000fe20003f06070 */
[----:B------:R-:W-:Y:S01]  /*1700*/  @!P4 IMAD.IADD R5, R5, 0x1, -R8 ;  /* 0x000000010505c824 */ /* 0x000fe200078e0a08 */
[----:B------:R-:W-:Y:S01]  /*1710*/  @!P4 IADD3 R3, R3, 0x1, RZ ;  /* 0x000000010303c810 */ /* 0x000fe20007ffe0ff */
[----:B------:R-:W-:-:S03]  /*1720*/  IMAD.MOV.U32 R2, RZ, RZ, c[0x0][0x178] ;  /* 0x00005e00ff027624 */ /* 0x000fc600078e00ff */
[----:B------:R-:W-:Y:S02]  /*1730*/  ISETP.GE.U32.AND P1, PT, R5, R8, PT ;  /* 0x000000080500720c */ /* 0x000fe40003f26070 */
[----:B------:R-:W-:Y:S01]  /*1740*/  LOP3.LUT R2, R2, c[0x0][0x1a4], RZ, 0x3c, !PT ;  /* 0x0000690002027a12 */ /* 0x000fe200078e3cff */
[----:B0-----:R-:W-:-:S03]  /*1750*/  IMAD R6, R7, 0x8, R6 ;  /* 0x0000000807067824 */ /* 0x001fc600078e0206 */
[----:B------:R-:W-:Y:S01]  /*1760*/  ISETP.GE.AND P5, PT, R2, RZ, PT ;  /* 0x000000ff0200720c */ /* 0x000fe20003fa6270 */
[----:B------:R-:W-:Y:S01]  /*1770*/  IMAD.MOV.U32 R2, RZ, RZ, c[0x0][0x17c] ;  /* 0x00005f00ff027624 */ /* 0x000fe200078e00ff */
[----:B------:R-:W-:Y:S01]  /*1780*/  @P0 IADD3 R4, R4, 0x1, RZ ;  /* 0x0000000104040810 */ /* 0x000fe20007ffe0ff */
[----:B------:R-:W-:Y:S01]  /*1790*/  IMAD.SHL.U32 R25, R6, 0x4, RZ ;  /* 0x0000000406197824 */ /* 0x000fe200078e00ff */
[----:B------:R-:W-:-:S03]  /*17a0*/  ISETP.NE.AND P0, PT, RZ, c[0x0][0x1a4], PT ;  /* 0x00006900ff007a0c */ /* 0x000fc60003f05270 */
[----:B------:R-:W-:Y:S01]  /*17b0*/  @P1 IADD3 R3, R3, 0x1, RZ ;  /* 0x0000000103031810 */ /* 0x000fe20007ffe0ff */
[----:B------:R-:W-:Y:S01]  /*17c0*/  @!P3 IMAD.MOV R4, RZ, RZ, -R4 ;  /* 0x000000ffff04b224 */ /* 0x000fe200078e0a04 */
[----:B------:R-:W-:-:S03]  /*17d0*/  ISETP.GE.AND P1, PT, R2, 0x1, PT ;  /* 0x000000010200780c */ /* 0x000fc60003f26270 */
[----:B------:R-:W-:Y:S01]  /*17e0*/  IMAD.MOV.U32 R34, RZ, RZ, R3 ;  /* 0x000000ffff227224 */ /* 0x000fe200078e0003 */
[----:B------:R-:W-:-:S03]  /*17f0*/  LOP3.LUT R3, RZ, c[0x0][0x1a4], RZ, 0x33, !PT ;  /* 0x00006900ff037a12 */ /* 0x000fc600078e33ff */
[----:B------:R-:W-:Y:S01]  /*1800*/  @!P5 IMAD.MOV R34, RZ, RZ, -R34 ;  /* 0x000000ffff22d224 */ /* 0x000fe200078e0a22 */
[----:B------:R-:W-:-:S04]  /*1810*/  SEL R32, R3, R4, !P0 ;  /* 0x0000000403207207 */ /* 0x000fc80004000000 */
[----:B------:R-:W-:Y:S01]  /*1820*/  SEL R34, R3, R34, !P0 ;  /* 0x0000002203227207 */ /* 0x000fe20004000000 */
[----:B------:R-:W-:Y:S05]  /*1830*/  @!P1 BRA `(.L_x_215) ;  /* 0x0000140000009947 */ /* 0x000fea0003800000 */
[C---:B------:R-:W-:Y:S01]  /*1840*/  IMAD R38, R25.reuse, c[0x0][0x1d0], RZ ;  /* 0x0000740019267a24 */ /* 0x040fe200078e02ff */
[C---:B------:R-:W-:Y:S01]  /*1850*/  IADD3 R39, R25.reuse, 0x1, RZ ;  /* 0x0000000119277810 */ /* 0x040fe20007ffe0ff */
[----:B------:R-:W-:Y:S01]  /*1860*/  IMAD.MOV.U32 R46, RZ, RZ, c[0x0][0x18c] ;  /* 0x00006300ff2e7624 */ /* 0x000fe200078e00ff */
[C---:B------:R-:W-:Y:S01]  /*1870*/  IADD3 R41, R25.reuse, 0x2, RZ ;  /* 0x0000000219297810 */ /* 0x040fe20007ffe0ff */
[----:B------:R-:W-:Y:S01]  /*1880*/  IMAD.MOV.U32 R51, RZ, RZ, c[0x0][0x190] ;  /* 0x00006400ff337624 */ /* 0x000fe200078e00ff */
[----:B------:R-:W-:Y:S01]  /*1890*/  IADD3 R49, R38, c[0x0][0x1d0], RZ ;  /* 0x0000740026317a10 */ /* 0x000fe20007ffe0ff */
[----:B------:R-:W-:Y:S01]  /*18a0*/  IMAD R33, R0, c[0x0][0x1b8], RZ ;  /* 0x00006e0000217a24 */ /* 0x000fe200078e02ff */
[----:B------:R-:W-:Y:S01]  /*18b0*/  IADD3 R43, R25, 0x3, RZ ;  /* 0x00000003192b7810 */ /* 0x000fe20007ffe0ff */
[----:B------:R-:W-:Y:S01]  /*18c0*/  IMAD R35, R14, c[0x0][0x1b8], RZ ;  /* 0x00006e000e237a24 */ /* 0x000fe200078e02ff */
[----:B------:R-:W-:Y:S01]  /*18d0*/  IADD3 R53, R49, c[0x0][0x1d0], RZ ;  /* 0x0000740031357a10 */ /* 0x000fe20007ffe0ff */
[----:B------:R-:W-:Y:S01]  /*18e0*/  IMAD R36, R17, c[0x0][0x1b8], RZ ;  /* 0x00006e0011247a24 */ /* 0x000fe200078e02ff */
[----:B------:R-:W-:Y:S01]  /*18f0*/  PRMT R23, R23, 0x5410, RZ ;  /* 0x0000541017177816 */ /* 0x000fe200000000ff */
[----:B------:R-:W-:Y:S01]  /*1900*/  IMAD R37, R20, c[0x0][0x1b8], RZ ;  /* 0x00006e0014257a24 */ /* 0x000fe200078e02ff */
[----:B------:R-:W-:Y:S01]  /*1910*/  IADD3 R57, R53, c[0x0][0x1d0], RZ ;  /* 0x0000740035397a10 */ /* 0x000fe20007ffe0ff */
[-C--:B------:R-:W-:Y:S01]  /*1920*/  IMAD R42, R12, R46.reuse, -c[0x0][0x184] ;  /* 0x800061000c2a7624 */ /* 0x080fe200078e022e */
[----:B------:R-:W-:Y:S01]  /*1930*/  SHF.R.S32.HI R52, RZ, 0x1f, R33 ;  /* 0x0000001fff347819 */ /* 0x000fe20000011421 */
        /* <DEDUP_REMOVED lines=10> */
[----:B------:R-:W-:Y:S01]  /*19e0*/  IMAD.MOV.U32 R40, RZ, RZ, RZ ;  /* 0x000000ffff287224 */ /* 0x000fe200078e00ff */
[----:B------:R-:W-:Y:S01]  /*19f0*/  SHF.R.S32.HI R60, RZ, 0x1f, R53 ;  /* 0x0000001fff3c7819 */ /* 0x000fe20000011435 */
[----:B------:R-:W-:Y:S01]  /*1a00*/  IMAD R46, R21, R46, -c[0x0][0x184] ;  /* 0x80006100152e7624 */ /* 0x000fe200078e022e */
[----:B------:R-:W-:Y:S01]  /*1a10*/  SHF.R.S32.HI R61, RZ, 0x1f, R57 ;  /* 0x0000001fff3d7819 */ /* 0x000fe20000011439 */
[----:B------:R-:W-:-:S02]  /*1a20*/  IMAD R51, R22, R51, -c[0x0][0x188] ;  /* 0x8000620016337624 */ /* 0x000fc400078e0233 */
.L_x_227:
[----:B0-----:R-:W-:-:S05]  /*1a30*/  IMAD.MOV.U32 R3, RZ, RZ, 0x1 ;  /* 0x00000001ff037424 */ /* 0x001fca00078e00ff */
[----:B------:R-:W-:-:S04]  /*1a40*/  ISETP.LE.AND P0, PT, R3, c[0x0][0x16c], PT ;  /* 0x00005b0003007a0c */ /* 0x000fc80003f03270 */
[----:B------:R-:W-:-:S13]  /*1a50*/  ISETP.GT.OR P0, PT, R3, c[0x0][0x180], !P0 ;  /* 0x0000600003007a0c */ /* 0x000fda0004704670 */
[----:B------:R-:W-:Y:S05]  /*1a60*/  @P0 BRA `(.L_x_216) ;  /* 0x0000119000000947 */ /* 0x000fea0003800000 */
[----:B------:R-:W-:Y:S01]  /*1a70*/  LOP3.LUT R2, RZ, R40, RZ, 0x33, !PT ;  /* 0x00000028ff027212 */ /* 0x000fe200078e33ff */
[----:B------:R-:W-:Y:S01]  /*1a80*/  IMAD.MOV.U32 R65, RZ, RZ, RZ ;  /* 0x000000ffff417224 */ /* 0x000fe200078e00ff */
[----:B------:R-:W-:Y:S02]  /*1a90*/  ISETP.NE.AND P0, PT, R3, c[0x0][0x19c], PT ;  /* 0x0000670003007a0c */ /* 0x000fe40003f05270 */
[----:B------:R-:W-:-:S04]  /*1aa0*/  IADD3 R3, R2, c[0x0][0x17c], RZ ;  /* 0x00005f0002037a10 */ /* 0x000fc80007ffe0ff */
[----:B------:R-:W-:-:S05]  /*1ab0*/  SEL R3, R3, R40, !P0 ;  /* 0x0000002803037207 */ /* 0x000fca0004000000 */
[C---:B------:R-:W-:Y:S02]  /*1ac0*/  IMAD R4, R3.reuse, c[0x0][0x194], R44 ;  /* 0x0000650003047a24 */ /* 0x040fe400078e022c */
[C---:B------:R-:W-:Y:S02]  /*1ad0*/  IMAD R2, R3.reuse, c[0x0][0x194], R42 ;  /* 0x0000650003027a24 */ /* 0x040fe400078e022a */
[C---:B------:R-:W-:Y:S01]  /*1ae0*/  IMAD R5, R3.reuse, c[0x0][0x194], R45 ;  /* 0x0000650003057a24 */ /* 0x040fe200078e022d */
[----:B------:R-:W-:Y:S01]  /*1af0*/  ISETP.GT.AND P1, PT, R4, -0x1, PT ;  /* 0xffffffff0400780c */ /* 0x000fe20003f24270 */
[----:B------:R-:W-:Y:S01]  /*1b00*/  IMAD R3, R3, c[0x0][0x194], R46 ;  /* 0x0000650003037a24 */ /* 0x000fe200078e022e */
[----:B------:R-:W-:Y:S02]  /*1b10*/  ISETP.GT.AND P0, PT, R2, -0x1, PT ;  /* 0xffffffff0200780c */ /* 0x000fe40003f04270 */
[----:B------:R-:W-:Y:S01]  /*1b20*/  ISETP.LT.AND P1, PT, R14, c[0x0][0x160], P1 ;  /* 0x000058000e007a0c */ /* 0x000fe20000f21270 */
[----:B------:R-:W-:Y:S01]  /*1b30*/  IMAD R70, R3, c[0x0][0x1b4], RZ ;  /* 0x00006d0003467a24 */ /* 0x000fe200078e02ff */
[----:B------:R-:W-:-:S02]  /*1b40*/  ISETP.GT.AND P2, PT, R5, -0x1, PT ;  /* 0xffffffff0500780c */ /* 0x000fc40003f44270 */
[----:B------:R-:W-:Y:S02]  /*1b50*/  ISETP.LT.AND P0, PT, R0, c[0x0][0x160], P0 ;  /* 0x0000580000007a0c */ /* 0x000fe40000701270 */
[C---:B------:R-:W-:Y:S01]  /*1b60*/  ISETP.LT.AND P1, PT, R4.reuse, c[0x0][0x164], P1 ;  /* 0x0000590004007a0c */ /* 0x040fe20000f21270 */
[----:B------:R-:W-:Y:S01]  /*1b70*/  IMAD R4, R4, c[0x0][0x1b4], RZ ;  /* 0x00006d0004047a24 */ /* 0x000fe200078e02ff */
[----:B------:R-:W-:Y:S02]  /*1b80*/  ISETP.LT.AND P2, PT, R17, c[0x0][0x160], P2 ;  /* 0x0000580011007a0c */ /* 0x000fe40001741270 */
[C---:B------:R-:W-:Y:S01]  /*1b90*/  ISETP.LT.AND P3, PT, R2.reuse, c[0x0][0x164], P0 ;  /* 0x0000590002007a0c */ /* 0x040fe20000761270 */
[----:B------:R-:W-:Y:S01]  /*1ba0*/  IMAD R2, R2, c[0x0][0x1b4], RZ ;  /* 0x00006d0002027a24 */ /* 0x000fe200078e02ff */
[----:B------:R-:W-:Y:S02]  /*1bb0*/  P2R R95, PR, RZ, 0x2 ;  /* 0x00000002ff5f7803 */ /* 0x000fe40000000000 */
[C---:B------:R-:W-:Y:S01]  /*1bc0*/  ISETP.LT.AND P1, PT, R5.reuse, c[0x0][0x164], P2 ;  /* 0x0000590005007a0c */ /* 0x040fe20001721270 */
[----:B------:R-:W-:Y:S01]  /*1bd0*/  IMAD R5, R5, c[0x0][0x1b4], RZ ;  /* 0x00006d0005057a24 */ /* 0x000fe200078e02ff */
[----:B------:R-:W-:-:S02]  /*1be0*/  ISETP.GT.AND P0, PT, R3, -0x1, PT ;  /* 0xffffffff0300780c */ /* 0x000fc40003f04270 */
[----:B------:R-:W-:Y:S02]  /*1bf0*/  P2R R96, PR, RZ, 0x2 ;  /* 0x00000002ff607803 */ /* 0x000fe40000000000 */
[----:B------:R-:W-:Y:S02]  /*1c00*/  ISETP.LT.AND P0, PT, R20, c[0x0][0x160], P0 ;  /* 0x0000580014007a0c */ /* 0x000fe40000701270 */
[----:B------:R-:W-:Y:S02]  /*1c10*/  IADD3 R62, P1, R33, R2, RZ ;  /* 0x00000002213e7210 */ /* 0x000fe40007f3e0ff */
[----:B------:R-:W-:Y:S02]  /*1c20*/  P2R R94, PR, RZ, 0x8 ;  /* 0x00000008ff5e7803 */ /* 0x000fe40000000000 */
[----:B------:R-:W-:Y:S02]  /*1c30*/  ISETP.LT.AND P3, PT, R3, c[0x0][0x164], P0 ;  /* 0x0000590003007a0c */ /* 0x000fe40000761270 */
[----:B------:R-:W-:-:S02]  /*1c40*/  LEA.HI.X.SX32 R67, R2, R52, 0x1, P1 ;  /* 0x0000003402437211 */ /* 0x000fc400008f0eff */
[----:B------:R-:W-:Y:S02]  /*1c50*/  IADD3 R63, P2, R35, R4, RZ ;  /* 0x00000004233f7210 */ /* 0x000fe40007f5e0ff */
[----:B------:R-:W-:Y:S02]  /*1c60*/  IADD3 R64, P0, R36, R5, RZ ;  /* 0x0000000524407210 */ /* 0x000fe40007f1e0ff */
[----:B------:R-:W-:Y:S02]  /*1c70*/  IADD3 R66, P1, R37, R70, RZ ;  /* 0x0000004625427210 */ /* 0x000fe40007f3e0ff */
[----:B------:R-:W-:Y:S02]  /*1c80*/  P2R R97, PR, RZ, 0x8 ;  /* 0x00000008ff617803 */ /* 0x000fe40000000000 */
[----:B------:R-:W-:Y:S02]  /*1c90*/  LEA.HI.X.SX32 R68, R4, R54, 0x1, P2 ;  /* 0x0000003604447211 */ /* 0x000fe400010f0eff */
[----:B------:R-:W-:-:S02]  /*1ca0*/  LEA.HI.X.SX32 R69, R5, R55, 0x1, P0 ;  /* 0x0000003705457211 */ /* 0x000fc400000f0eff */
[----:B------:R-:W-:Y:S02]  /*1cb0*/  LEA.HI.X.SX32 R70, R70, R56, 0x1, P1 ;  /* 0x0000003846467211 */ /* 0x000fe400008f0eff */
.L_x_226:
[----:B------:R-:W-:Y:S01]  /*1cc0*/  IMAD R2, R40, c[0x0][0x1cc], RZ ;  /* 0x0000730028027a24 */ /* 0x000fe200078e02ff */
[----:B0-----:R-:W-:Y:S01]  /*1cd0*/  LOP3.LUT R3, RZ, R65, RZ, 0x33, !PT ;  /* 0x00000041ff037212 */ /* 0x001fe200078e33ff */
[----:B------:R-:W-:Y:S01]  /*1ce0*/  IMAD R77, R65, c[0x0][0x1c8], RZ ;  /* 0x00007200414d7a24 */ /* 0x000fe200078e02ff */
[----:B------:R-:W-:Y:S01]  /*1cf0*/  ISETP.NE.AND P6, PT, R94, RZ, PT ;  /* 0x000000ff5e00720c */ /* 0x000fe20003fc5270 */
[----:B------:R-:W-:Y:S01]  /*1d00*/  IMAD.MOV.U32 R4, RZ, RZ, 0x1 ;  /* 0x00000001ff047424 */ /* 0x000fe200078e00ff */
[----:B------:R-:W-:Y:S01]  /*1d10*/  SHF.R.S32.HI R79, RZ, 0x1f, R2 ;  /* 0x0000001fff4f7819 */ /* 0x000fe20000011402 */
[----:B------:R-:W-:Y:S01]  /*1d20*/  IMAD.MOV.U32 R87, RZ, RZ, RZ ;  /* 0x000000ffff577224 */ /* 0x000fe200078e00ff */
[----:B------:R-:W-:Y:S02]  /*1d30*/  SHF.R.S32.HI R6, RZ, 0x1f, R77 ;  /* 0x0000001fff067819 */ /* 0x000fe4000001144d */
[----:B------:R-:W-:Y:S02]  /*1d40*/  IADD3 R71, P0, P1, R77, R2, R38 ;  /* 0x000000024d477210 */ /* 0x000fe4000791e026 */
[----:B------:R-:W-:-:S02]  /*1d50*/  ISETP.NE.AND P5, PT, R95, RZ, PT ;  /* 0x000000ff5f00720c */ /* 0x000fc40003fa5270 */
[----:B------:R-:W-:Y:S02]  /*1d60*/  IADD3.X R72, R6, R79, R58, P0, P1 ;  /* 0x0000004f06487210 */ /* 0x000fe400007e243a */
[----:B------:R-:W-:Y:S02]  /*1d70*/  ISETP.NE.AND P0, PT, R4, c[0x0][0x19c], PT ;  /* 0x0000670004007a0c */ /* 0x000fe40003f05270 */
[----:B------:R-:W-:Y:S02]  /*1d80*/  IADD3 R4, R3, c[0x0][0x180], RZ ;  /* 0x0000600003047a10 */ /* 0x000fe40007ffe0ff */
[----:B------:R-:W-:Y:S02]  /*1d90*/  IADD3 R73, P1, P2, R77, R2, R49 ;  /* 0x000000024d497210 */ /* 0x000fe40007a3e031 */
[----:B------:R-:W-:Y:S02]  /*1da0*/  SEL R4, R4, R65, !P0 ;  /* 0x0000004104047207 */ /* 0x000fe40004000000 */
[----:B------:R-:W-:-:S02]  /*1db0*/  IADD3.X R74, R6, R79, R59, P1, P2 ;  /* 0x0000004f064a7210 */ /* 0x000fc40000fe443b */
[CC--:B------:R-:W-:Y:S01]  /*1dc0*/  IADD3 R75, P1, P2, R77.reuse, R2.reuse, R53 ;  /* 0x000000024d4b7210 */ /* 0x0c0fe20007a3e035 */
[----:B------:R-:W-:Y:S01]  /*1dd0*/  IMAD R5, R4, c[0x0][0x198], R47 ;  /* 0x0000660004057a24 */ /* 0x000fe200078e022f */
[----:B------:R-:W-:Y:S01]  /*1de0*/  ISETP.NE.AND P3, PT, R96, RZ, PT ;  /* 0x000000ff6000720c */ /* 0x000fe20003f65270 */
[----:B------:R-:W-:Y:S01]  /*1df0*/  IMAD R7, R4, c[0x0][0x198], R48 ;  /* 0x0000660004077a24 */ /* 0x000fe200078e0230 */
[-C--:B------:R-:W-:Y:S01]  /*1e00*/  IADD3.X R76, R6, R79.reuse, R60, P1, P2 ;  /* 0x0000004f064c7210 */ /* 0x080fe20000fe443c */
[----:B------:R-:W-:Y:S01]  /*1e10*/  IMAD R8, R4, c[0x0][0x198], R50 ;  /* 0x0000660004087a24 */ /* 0x000fe200078e0232 */
[----:B------:R-:W-:Y:S01]  /*1e20*/  IADD3 R77, P1, P2, R77, R2, R57 ;  /* 0x000000024d4d7210 */ /* 0x000fe20007a3e039 */
[----:B------:R-:W-:Y:S01]  /*1e30*/  IMAD R83, R5, c[0x0][0x1b0], RZ ;  /* 0x00006c0005537a24 */ /* 0x000fe200078e02ff */
[----:B------:R-:W-:Y:S01]  /*1e40*/  ISETP.NE.AND P4, PT, R97, RZ, PT ;  /* 0x000000ff6100720c */ /* 0x000fe20003f85270 */
[----:B------:R-:W-:Y:S01]  /*1e50*/  IMAD R84, R7, c[0x0][0x1b0], RZ ;  /* 0x00006c0007547a24 */ /* 0x000fe200078e02ff */
[----:B------:R-:W-:Y:S01]  /*1e60*/  IADD3.X R79, R6, R79, R61, P1, P2 ;  /* 0x0000004f064f7210 */ /* 0x000fe20000fe443d */
[----:B------:R-:W-:Y:S01]  /*1e70*/  IMAD R85, R8, c[0x0][0x1b0], RZ ;  /* 0x00006c0008557a24 */ /* 0x000fe200078e02ff */
[----:B------:R-:W-:Y:S01]  /*1e80*/  IADD3 R78, P0, R83, R62, RZ ;  /* 0x0000003e534e7210 */ /* 0x000fe20007f1e0ff */
[----:B------:R-:W-:Y:S01]  /*1e90*/  IMAD R4, R4, c[0x0][0x198], R51 ;  /* 0x0000660004047a24 */ /* 0x000fe200078e0233 */
[----:B------:R-:W-:-:S02]  /*1ea0*/  IADD3 R80, P1, R84, R63, RZ ;  /* 0x0000003f54507210 */ /* 0x000fc40007f3e0ff */
[----:B------:R-:W-:Y:S01]  /*1eb0*/  IADD3 R81, P2, R85, R64, RZ ;  /* 0x0000004055517210 */ /* 0x000fe20007f5e0ff */
[----:B------:R-:W-:Y:S01]  /*1ec0*/  IMAD R3, R4, c[0x0][0x1b0], RZ ;  /* 0x00006c0004037a24 */ /* 0x000fe200078e02ff */
[----:B------:R-:W-:Y:S02]  /*1ed0*/  LEA.HI.X.SX32 R83, R83, R67, 0x1, P0 ;  /* 0x0000004353537211 */ /* 0x000fe400000f0eff */
[----:B------:R-:W-:Y:S02]  /*1ee0*/  LEA.HI.X.SX32 R84, R84, R68, 0x1, P1 ;  /* 0x0000004454547211 */ /* 0x000fe400008f0eff */
[----:B------:R-:W-:Y:S02]  /*1ef0*/  LEA.HI.X.SX32 R85, R85, R69, 0x1, P2 ;  /* 0x0000004555557211 */ /* 0x000fe400010f0eff */
[----:B------:R-:W-:Y:S02]  /*1f00*/  IADD3 R82, P0, R3, R66, RZ ;  /* 0x0000004203527210 */ /* 0x000fe40007f1e0ff */
[----:B------:R-:W-:-:S02]  /*1f10*/  ISETP.GT.AND P1, PT, R5, -0x1, P6 ;  /* 0xffffffff0500780c */ /* 0x000fc40003724270 */
[----:B------:R-:W-:Y:S02]  /*1f20*/  ISETP.GT.AND P2, PT, R7, -0x1, P5 ;  /* 0xffffffff0700780c */ /* 0x000fe40002f44270 */
[----:B------:R-:W-:Y:S02]  /*1f30*/  ISETP.GT.AND P3, PT, R8, -0x1, P3 ;  /* 0xffffffff0800780c */ /* 0x000fe40001f64270 */
[----:B------:R-:W-:Y:S02]  /*1f40*/  ISETP.GT.AND P4, PT, R4, -0x1, P4 ;  /* 0xffffffff0400780c */ /* 0x000fe40002784270 */
[----:B------:R-:W-:Y:S02]  /*1f50*/  LEA.HI.X.SX32 R86, R3, R70, 0x1, P0 ;  /* 0x0000004603567211 */ /* 0x000fe400000f0eff */
[----:B------:R-:W-:Y:S02]  /*1f60*/  ISETP.LT.AND P1, PT, R5, c[0x0][0x168], P1 ;  /* 0x00005a0005007a0c */ /* 0x000fe40000f21270 */
[----:B------:R-:W-:-:S02]  /*1f70*/  ISETP.LT.AND P2, PT, R7, c[0x0][0x168], P2 ;  /* 0x00005a0007007a0c */ /* 0x000fc40001741270 */
[----:B------:R-:W-:Y:S02]  /*1f80*/  ISETP.LT.AND P3, PT, R8, c[0x0][0x168], P3 ;  /* 0x00005a0008007a0c */ /* 0x000fe40001f61270 */
[----:B------:R-:W-:-:S07]  /*1f90*/  ISETP.LT.AND P4, PT, R4, c[0x0][0x168], P4 ;  /* 0x00005a0004007a0c */ /* 0x000fce0002781270 */
.L_x_225:
[C---:B0-----:R-:W-:Y:S02]  /*1fa0*/  @P1 IADD3 R3, P0, R87.reuse, R78, RZ ;  /* 0x0000004e57031210 */ /* 0x041fe40007f1e0ff */
[----:B------:R-:W-:Y:S02]  /*1fb0*/  IABS R98, R34 ;  /* 0x0000002200627213 */ /* 0x000fe40000000000 */
[C---:B------:R-:W-:Y:S02]  /*1fc0*/  @P1 LEA.HI.X.SX32 R4, R87.reuse, R83, 0x1, P0 ;  /* 0x0000005357041211 */ /* 0x040fe400000f0eff */
[----:B------:R-:W-:Y:S01]  /*1fd0*/  @P3 IADD3 R5, P0, R87, R81, RZ ;  /* 0x0000005157053210 */ /* 0x000fe20007f1e0ff */
[----:B------:R-:W0:Y:S01]  /*1fe0*/  I2F.RP R88, R98 ;  /* 0x0000006200587306 */ /* 0x000e220000209400 */
[----:B------:R-:W-:-:S02]  /*1ff0*/  IABS R90, R25 ;  /* 0x00000019005a7213 */ /* 0x000fc40000000000 */
[C---:B------:R-:W-:Y:S02]  /*2000*/  @P3 LEA.HI.X.SX32 R6, R87.reuse, R85, 0x1, P0 ;  /* 0x0000005557063211 */ /* 0x040fe400000f0eff */
[C---:B------:R-:W-:Y:S02]  /*2010*/  @P4 IADD3 R7, P0, R87.reuse, R82, RZ ;  /* 0x0000005257074210 */ /* 0x040fe40007f1e0ff */
[----:B------:R-:W-:Y:S02]  /*2020*/  IABS R91, R34 ;  /* 0x00000022005b7213 */ /* 0x000fe40000000000 */
[----:B------:R-:W-:Y:S02]  /*2030*/  @P4 LEA.HI.X.SX32 R8, R87, R86, 0x1, P0 ;  /* 0x0000005657084211 */ /* 0x000fe400000f0eff */
[----:B------:R-:W-:Y:S01]  /*2040*/  @P1 LEA R2, P0, R3, c[0x0][0x1a8], 0x1 ;  /* 0x00006a0003021a11 */ /* 0x000fe200078008ff */
[----:B------:R-:W-:Y:S01]  /*2050*/  IMAD.MOV R99, RZ, RZ, -R91 ;  /* 0x000000ffff637224 */ /* 0x000fe200078e0a5b */
[----:B------:R-:W-:-:S02]  /*2060*/  IABS R91, R41 ;  /* 0x00000029005b7213 */ /* 0x000fc40000000000 */
[----:B------:R-:W-:Y:S01]  /*2070*/  @P1 LEA.HI.X R3, R3, c[0x0][0x1ac], R4, 0x1, P0 ;  /* 0x00006b0003031a11 */ /* 0x000fe200000f0c04 */
[----:B0-----:R-:W0:Y:S01]  /*2080*/  MUFU.RCP R88, R88 ;  /* 0x0000005800587308 */ /* 0x001e220000001000 */
[C---:B------:R-:W-:Y:S02]  /*2090*/  @P3 LEA R4, P0, R5.reuse, c[0x0][0x1a8], 0x1 ;  /* 0x00006a0005043a11 */ /* 0x040fe400078008ff */
[----:B------:R-:W-:Y:S02]  /*20a0*/  IABS R93, R43 ;  /* 0x0000002b005d7213 */ /* 0x000fe40000000000 */
[----:B------:R-:W-:Y:S02]  /*20b0*/  @P3 LEA.HI.X R5, R5, c[0x0][0x1ac], R6, 0x1, P0 ;  /* 0x00006b0005053a11 */ /* 0x000fe400000f0c06 */
[----:B------:R-:W-:-:S04]  /*20c0*/  @P4 LEA R6, P0, R7, c[0x0][0x1a8], 0x1 ;  /* 0x00006a0007064a11 */ /* 0x000fc800078008ff */
[----:B------:R-:W-:Y:S02]  /*20d0*/  @P4 LEA.HI.X R7, R7, c[0x0][0x1ac], R8, 0x1, P0 ;  /* 0x00006b0007074a11 */ /* 0x000fe400000f0c08 */
[----:B------:R-:W-:-:S04]  /*20e0*/  @P2 IADD3 R9, P0, R87, R80, RZ ;  /* 0x0000005057092210 */ /* 0x000fc80007f1e0ff */
[----:B------:R-:W-:Y:S02]  /*20f0*/  @P2 LEA.HI.X.SX32 R10, R87, R84, 0x1, P0 ;  /* 0x00000054570a2211 */ /* 0x000fe400000f0eff */
[----:B------:R-:W-:-:S04]  /*2100*/  @P2 LEA R8, P0, R9, c[0x0][0x1a8], 0x1 ;  /* 0x00006a0009082a11 */ /* 0x000fc800078008ff */
[----:B------:R-:W-:Y:S02]  /*2110*/  @P2 LEA.HI.X R9, R9, c[0x0][0x1ac], R10, 0x1, P0 ;  /* 0x00006b0009092a11 */ /* 0x000fe400000f0c0a */
[----:B0-----:R-:W-:-:S04]  /*2120*/  IADD3 R10, R88, 0xffffffe, RZ ;  /* 0x0ffffffe580a7810 */ /* 0x001fc80007ffe0ff */
[----:B------:R0:W1:Y:S02]  /*2130*/  F2I.FTZ.U32.TRUNC.NTZ R11, R10 ;  /* 0x0000000a000b7305 */ /* 0x000064000021f000 */
[----:B0-----:R-:W-:Y:S02]  /*2140*/  IMAD.MOV.U32 R10, RZ, RZ, RZ ;  /* 0x000000ffff0a7224 */ /* 0x001fe400078e00ff */
[----:B-1----:R-:W-:-:S04]  /*2150*/  IMAD.MOV R89, RZ, RZ, -R11 ;  /* 0x000000ffff597224 */ /* 0x002fc800078e0a0b */
[----:B------:R-:W-:-:S04]  /*2160*/  IMAD R89, R89, R98, RZ ;  /* 0x0000006259597224 */ /* 0x000fc800078e02ff */
[----:B------:R-:W-:Y:S01]  /*2170*/  IMAD.HI.U32 R92, R11, R89, R10 ;  /* 0x000000590b5c7227 */ /* 0x000fe200078e000a */
[----:B------:R-:W-:-:S03]  /*2180*/  IABS R89, R39 ;  /* 0x0000002700597213 */ /* 0x000fc60000000000 */
[----:B------:R-:W-:Y:S02]  /*2190*/  IMAD.MOV.U32 R11, RZ, RZ, R90 ;  /* 0x000000ffff0b7224 */ /* 0x000fe400078e005a */
[----:B------:R-:W-:-:S04]  /*21a0*/  IMAD.HI.U32 R88, R92, R89, RZ ;  /* 0x000000595c587227 */ /* 0x000fc800078e00ff */
[----:B------:R-:W-:-:S04]  /*21b0*/  IMAD.HI.U32 R10, R92, R11, RZ ;  /* 0x0000000b5c0a7227 */ /* 0x000fc800078e00ff */
[-C--:B------:R-:W-:Y:S02]  /*21c0*/  IMAD R11, R10, R99.reuse, R11 ;  /* 0x000000630a0b7224 */ /* 0x080fe400078e020b */
[----:B------:R-:W-:Y:S02]  /*21d0*/  IMAD R89, R88, R99, R89 ;  /* 0x0000006358597224 */ /* 0x000fe400078e0259 */
[----:B------:R-:W-:Y:S01]  /*21e0*/  IMAD.HI.U32 R90, R92, R91, RZ ;  /* 0x0000005b5c5a7227 */ /* 0x000fe200078e00ff */
[----:B------:R-:W-:-:S03]  /*21f0*/  ISETP.GT.U32.AND P0, PT, R98, R11, PT ;  /* 0x0000000b6200720c */ /* 0x000fc60003f04070 */
[----:B------:R-:W-:Y:S02]  /*2200*/  IMAD R91, R90, R99, R91 ;  /* 0x000000635a5b7224 */ /* 0x000fe400078e025b */
[----:B------:R-:W-:-:S04]  /*2210*/  IMAD.HI.U32 R92, R92, R93, RZ ;  /* 0x0000005d5c5c7227 */ /* 0x000fc800078e00ff */
[----:B------:R-:W-:-:S04]  /*2220*/  IMAD R93, R92, R99, R93 ;  /* 0x000000635c5d7224 */ /* 0x000fc800078e025d */
[----:B------:R-:W-:Y:S01]  /*2230*/  @!P0 IADD3 R10, R10, 0x1, RZ ;  /* 0x000000010a0a8810 */ /* 0x000fe20007ffe0ff */
[----:B------:R-:W-:Y:S01]  /*2240*/  @!P0 IMAD.IADD R11, R11, 0x1, -R98 ;  /* 0x000000010b0b8824 */ /* 0x000fe200078e0a62 */
[----:B------:R-:W-:-:S13]  /*2250*/  ISETP.GT.U32.AND P0, PT, R98, R89, PT ;  /* 0x000000596200720c */ /* 0x000fda0003f04070 */
[----:B------:R-:W-:Y:S01]  /*2260*/  @!P0 IMAD.IADD R89, R89, 0x1, -R98 ;  /* 0x0000000159598824 */ /* 0x000fe200078e0a62 */
[----:B------:R-:W-:Y:S02]  /*2270*/  @!P0 IADD3 R88, R88, 0x1, RZ ;  /* 0x0000000158588810 */ /* 0x000fe40007ffe0ff */
[----:B------:R-:W-:-:S13]  /*2280*/  ISETP.GT.U32.AND P0, PT, R98, R91, PT ;  /* 0x0000005b6200720c */ /* 0x000fda0003f04070 */
[----:B------:R-:W-:Y:S01]  /*2290*/  @!P0 IMAD.IADD R91, R91, 0x1, -R98 ;  /* 0x000000015b5b8824 */ /* 0x000fe200078e0a62 */
[----:B------:R-:W-:Y:S02]  /*22a0*/  @!P0 IADD3 R90, R90, 0x1, RZ ;  /* 0x000000015a5a8810 */ /* 0x000fe40007ffe0ff */
[----:B------:R-:W-:-:S13]  /*22b0*/  ISETP.GT.U32.AND P0, PT, R98, R93, PT ;  /* 0x0000005d6200720c */ /* 0x000fda0003f04070 */
[----:B------:R-:W-:Y:S01]  /*22c0*/  @!P0 IADD3 R92, R92, 0x1, RZ ;  /* 0x000000015c5c8810 */ /* 0x000fe20007ffe0ff */
[----:B------:R-:W-:Y:S01]  /*22d0*/  @!P0 IMAD.IADD R93, R93, 0x1, -R98 ;  /* 0x000000015d5d8824 */ /* 0x000fe200078e0a62 */
[----:B------:R-:W-:Y:S02]  /*22e0*/  ISETP.GE.U32.AND P0, PT, R11, R98, PT ;  /* 0x000000620b00720c */ /* 0x000fe40003f06070 */
[----:B------:R-:W-:-:S11]  /*22f0*/  LOP3.LUT R11, R25, R34, RZ, 0x3c, !PT ;  /* 0x00000022190b7212 */ /* 0x000fd600078e3cff */
[----:B------:R-:W-:Y:S02]  /*2300*/  @P0 IADD3 R10, R10, 0x1, RZ ;  /* 0x000000010a0a0810 */ /* 0x000fe40007ffe0ff */
[----:B------:R-:W-:-:S13]  /*2310*/  ISETP.GE.U32.AND P0, PT, R89, R98, PT ;  /* 0x000000625900720c */ /* 0x000fda0003f06070 */
[----:B------:R-:W-:Y:S02]  /*2320*/  @P0 IADD3 R88, R88, 0x1, RZ ;  /* 0x0000000158580810 */ /* 0x000fe40007ffe0ff */
[----:B------:R-:W-:-:S13]  /*2330*/  ISETP.GE.U32.AND P0, PT, R91, R98, PT ;  /* 0x000000625b00720c */ /* 0x000fda0003f06070 */
[----:B------:R-:W-:Y:S02]  /*2340*/  @P0 IADD3 R90, R90, 0x1, RZ ;  /* 0x000000015a5a0810 */ /* 0x000fe40007ffe0ff */
[----:B------:R-:W-:Y:S02]  /*2350*/  ISETP.GE.U32.AND P0, PT, R93, R98, PT ;  /* 0x000000625d00720c */ /* 0x000fe40003f06070 */
[----:B------:R-:W-:-:S11]  /*2360*/  IABS R98, R32 ;  /* 0x0000002000627213 */ /* 0x000fd60000000000 */
[----:B------:R-:W-:Y:S02]  /*2370*/  @P0 IADD3 R92, R92, 0x1, RZ ;  /* 0x000000015c5c0810 */ /* 0x000fe40007ffe0ff */
[----:B------:R-:W-:Y:S02]  /*2380*/  ISETP.GE.AND P0, PT, R11, RZ, PT ;  /* 0x000000ff0b00720c */ /* 0x000fe40003f06270 */
[----:B------:R-:W-:Y:S01]  /*2390*/  LOP3.LUT R11, R39, R34, RZ, 0x3c, !PT ;  /* 0x00000022270b7212 */ /* 0x000fe200078e3cff */
[----:B------:R-:W-:-:S10]  /*23a0*/  IMAD.MOV.U32 R91, RZ, RZ, R92 ;  /* 0x000000ffff5b7224 */ /* 0x000fd400078e005c */
[----:B------:R-:W-:Y:S01]  /*23b0*/  @!P0 IMAD.MOV R10, RZ, RZ, -R10 ;  /* 0x000000ffff0a8224 */ /* 0x000fe200078e0a0a */
[----:B------:R-:W-:Y:S02]  /*23c0*/  ISETP.GE.AND P0, PT, R11, RZ, PT ;  /* 0x000000ff0b00720c */ /* 0x000fe40003f06270 */
[----:B------:R-:W-:-:S11]  /*23d0*/  LOP3.LUT R11, R41, R34, RZ, 0x3c, !PT ;  /* 0x00000022290b7212 */ /* 0x000fd600078e3cff */
[----:B------:R-:W-:Y:S01]  /*23e0*/  @!P0 IMAD.MOV R88, RZ, RZ, -R88 ;  /* 0x000000ffff588224 */ /* 0x000fe200078e0a58 */
[----:B------:R-:W-:Y:S02]  /*23f0*/  ISETP.GE.AND P0, PT, R11, RZ, PT ;  /* 0x000000ff0b00720c */ /* 0x000fe40003f06270 */
[----:B------:R-:W-:-:S11]  /*2400*/  LOP3.LUT R11, R43, R34, RZ, 0x3c, !PT ;  /* 0x000000222b0b7212 */ /* 0x000fd600078e3cff */
[----:B------:R-:W-:Y:S01]  /*2410*/  @!P0 IMAD.MOV R90, RZ, RZ, -R90 ;  /* 0x000000ffff5a8224 */ /* 0x000fe200078e0a5a */
[----:B------:R-:W-:Y:S02]  /*2420*/  ISETP.GE.AND P0, PT, R11, RZ, PT ;  /* 0x000000ff0b00720c */ /* 0x000fe40003f06270 */
[----:B------:R-:W-:-:S11]  /*2430*/  LOP3.LUT R11, RZ, R34, RZ, 0x33, !PT ;  /* 0x00000022ff0b7212 */ /* 0x000fd600078e33ff */
[----:B------:R-:W-:Y:S01]  /*2440*/  @!P0 IMAD.MOV R91, RZ, RZ, -R91 ;  /* 0x000000ffff5b8224 */ /* 0x000fe200078e0a5b */
[----:B------:R-:W-:-:S04]  /*2450*/  ISETP.NE.AND P0, PT, R34, RZ, PT ;  /* 0x000000ff2200720c */ /* 0x000fc80003f05270 */
[C---:B------:R-:W-:Y:S02]  /*2460*/  SEL R99, R11.reuse, R88, !P0 ;  /* 0x000000580b637207 */ /* 0x040fe40004000000 */
[----:B------:R-:W-:Y:S02]  /*2470*/  IABS R88, R32 ;  /* 0x0000002000587213 */ /* 0x000fe40000000000 */
[C---:B------:R-:W-:Y:S02]  /*2480*/  SEL R100, R11.reuse, R10, !P0 ;  /* 0x0000000a0b647207 */ /* 0x040fe40004000000 */
[----:B------:R-:W0:Y:S01]  /*2490*/  I2F.RP R89, R88 ;  /* 0x0000005800597306 */ /* 0x000e220000209400 */
[C---:B------:R-:W-:Y:S02]  /*24a0*/  SEL R92, R11.reuse, R90, !P0 ;  /* 0x0000005a0b5c7207 */ /* 0x040fe40004000000 */
[----:B------:R-:W-:Y:S02]  /*24b0*/  SEL R91, R11, R91, !P0 ;  /* 0x0000005b0b5b7207 */ /* 0x000fe40004000000 */
[----:B------:R-:W-:-:S03]  /*24c0*/  IABS R90, R87 ;  /* 0x00000057005a7213 */ /* 0x000fc60000000000 */
[----:B0-----:R-:W0:Y:S02]  /*24d0*/  MUFU.RCP R89, R89 ;  /* 0x0000005900597308 */ /* 0x001e240000001000 */
[----:B0-----:R-:W-:-:S06]  /*24e0*/  IADD3 R10, R89, 0xffffffe, RZ ;  /* 0x0ffffffe590a7810 */ /* 0x001fcc0007ffe0ff */
[----:B------:R0:W1:Y:S02]  /*24f0*/  F2I.FTZ.U32.TRUNC.NTZ R11, R10 ;  /* 0x0000000a000b7305 */ /* 0x000064000021f000 */
[----:B0-----:R-:W-:Y:S02]  /*2500*/  IMAD.MOV.U32 R10, RZ, RZ, RZ ;  /* 0x000000ffff0a7224 */ /* 0x001fe400078e00ff */
[----:B-1----:R-:W-:-:S04]  /*2510*/  IMAD.MOV R93, RZ, RZ, -R11 ;  /* 0x000000ffff5d7224 */ /* 0x002fc800078e0a0b */
[----:B------:R-:W-:-:S04]  /*2520*/  IMAD R93, R93, R88, RZ ;  /* 0x000000585d5d7224 */ /* 0x000fc800078e02ff */
[----:B------:R-:W-:Y:S01]  /*2530*/  IMAD.HI.U32 R11, R11, R93, R10 ;  /* 0x0000005d0b0b7227 */ /* 0x000fe200078e000a */
[----:B------:R-:W-:-:S03]  /*2540*/  LOP3.LUT R10, R87, R32, RZ, 0x3c, !PT ;  /* 0x00000020570a7212 */ /* 0x000fc600078e3cff */
[----:B------:R-:W-:Y:S02]  /*2550*/  IMAD.MOV R93, RZ, RZ, -R98 ;  /* 0x000000ffff5d7224 */ /* 0x000fe400078e0a62 */
[----:B------:R-:W-:-:S04]  /*2560*/  IMAD.HI.U32 R11, R11, R90, RZ ;  /* 0x0000005a0b0b7227 */ /* 0x000fc800078e00ff */
[----:B------:R-:W-:-:S05]  /*2570*/  IMAD R93, R11, R93, R90 ;  /* 0x0000005d0b5d7224 */ /* 0x000fca00078e025a */
[----:B------:R-:W-:-:S13]  /*2580*/  ISETP.GT.U32.AND P0, PT, R88, R93, PT ;  /* 0x0000005d5800720c */ /* 0x000fda0003f04070 */
[----:B------:R-:W-:Y:S01]  /*2590*/  @!P0 IMAD.IADD R93, R93, 0x1, -R88 ;  /* 0x000000015d5d8824 */ /* 0x000fe200078e0a58 */
[----:B------:R-:W-:-:S04]  /*25a0*/  @!P0 IADD3 R11, R11, 0x1, RZ ;  /* 0x000000010b0b8810 */ /* 0x000fc80007ffe0ff */
[----:B------:R-:W-:Y:S02]  /*25b0*/  ISETP.GE.U32.AND P0, PT, R93, R88, PT ;  /* 0x000000585d00720c */ /* 0x000fe40003f06070 */
[----:B------:R-:W-:Y:S02]  /*25c0*/  PRMT R89, RZ, 0x7610, R89 ;  /* 0x00007610ff597816 */ /* 0x000fe40000000059 */
[----:B------:R-:W-:-:S04]  /*25d0*/  PRMT R90, RZ, 0x7610, R90 ;  /* 0x00007610ff5a7816 */ /* 0x000fc8000000005a */
[----:B------:R0:W5:Y:S04]  /*25e0*/  @P4 LDG.E.U16 R89, [R6.64] ;  /* 0x0000000406594981 */ /* 0x000168000c1e1500 */
[----:B------:R0:W5:Y:S01]  /*25f0*/  @P2 LDG.E.U16 R90, [R8.64] ;  /* 0x00000004085a2981 */ /* 0x000162000c1e1500 */
[----:B------:R-:W-:Y:S02]  /*2600*/  @P0 IADD3 R11, R11, 0x1, RZ ;  /* 0x000000010b0b0810 */ /* 0x000fe40007ffe0ff */
[----:B------:R-:W-:Y:S02]  /*2610*/  ISETP.GE.AND P0, PT, R10, RZ, PT ;  /* 0x000000ff0a00720c */ /* 0x000fe40003f06270 */
[----:B------:R-:W-:Y:S01]  /*2620*/  PRMT R10, RZ, 0x7610, R10 ;  /* 0x00007610ff0a7816 */ /* 0x000fe2000000000a */
[----:B------:R-:W-:Y:S01]  /*2630*/  IMAD.MOV.U32 R98, RZ, RZ, R11 ;  /* 0x000000ffff627224 */ /* 0x000fe200078e000b */
[----:B------:R-:W-:-:S02]  /*2640*/  LOP3.LUT R103, RZ, R32, RZ, 0x33, !PT ;  /* 0x00000020ff677212 */ /* 0x000fc400078e33ff */
[----:B------:R-:W-:Y:S02]  /*2650*/  ISETP.NE.AND P5, PT, R32, RZ, PT ;  /* 0x000000ff2000720c */ /* 0x000fe40003fa5270 */
[----:B------:R0:W5:Y:S01]  /*2660*/  @P1 LDG.E.U16 R10, [R2.64] ;  /* 0x00000004020a1981 */ /* 0x000162000c1e1500 */
[----:B------:R-:W-:-:S04]  /*2670*/  PRMT R11, RZ, 0x7610, R11 ;  /* 0x00007610ff0b7816 */ /* 0x000fc8000000000b */
[----:B------:R-:W-:Y:S01]  /*2680*/  @!P0 IMAD.MOV R98, RZ, RZ, -R98 ;  /* 0x000000ffff628224 */ /* 0x000fe200078e0a62 */
[----:B------:R-:W-:Y:S01]  /*2690*/  BSSY B0, `(.L_x_217) ;  /* 0x0000015000007945 */ /* 0x000fe20003800000 */
[----:B------:R1:W5:Y:S03]  /*26a0*/  @P3 LDG.E.U16 R11, [R4.64] ;  /* 0x00000004040b3981 */ /* 0x000366000c1e1500 */
[----:B------:R-:W-:-:S04]  /*26b0*/  SEL R101, R103, R98, !P5 ;  /* 0x0000006267657207 */ /* 0x000fc80006800000 */
[----:B------:R-:W-:-:S04]  /*26c0*/  ISETP.NE.AND P6, PT, R100, R101, PT ;  /* 0x000000656400720c */ /* 0x000fc80003fc5270 */
[----:B------:R-:W-:Y:S02]  /*26d0*/  ISETP.GE.OR P6, PT, R25, c[0x0][0x178], P6 ;  /* 0x00005e0019007a0c */ /* 0x000fe400037c6670 */
[----:B------:R-:W-:Y:S02]  /*26e0*/  ISETP.NE.AND P0, PT, R99, R101, PT ;  /* 0x000000656300720c */ /* 0x000fe40003f05270 */
[----:B------:R-:W-:Y:S02]  /*26f0*/  PRMT R98, RZ, 0x7610, R98 ;  /* 0x00007610ff627816 */ /* 0x000fe40000000062 */
[----:B------:R-:W-:Y:S02]  /*2700*/  ISETP.GE.OR P0, PT, R39, c[0x0][0x178], P0 ;  /* 0x00005e0027007a0c */ /* 0x000fe40000706670 */
[----:B-1----:R-:W-:-:S05]  /*2710*/  PRMT R5, RZ, 0x7610, R5 ;  /* 0x00007610ff057816 */ /* 0x002fca0000000005 */
[----:B------:R-:W-:Y:S05]  /*2720*/  @P6 BRA `(.L_x_218) ;  /* 0x000000b000006947 */ /* 0x000fea0003800000 */
[----:B0-----:R-:W-:Y:S01]  /*2730*/  IMAD.IADD R2, R93, 0x1, -R88 ;  /* 0x000000015d027824 */ /* 0x001fe200078e0a58 */
[----:B------:R-:W-:-:S04]  /*2740*/  ISETP.GT.U32.AND P6, PT, R88, R93, PT ;  /* 0x0000005d5800720c */ /* 0x000fc80003fc4070 */
[----:B------:R-:W-:Y:S02]  /*2750*/  SEL R2, R2, R93, !P6 ;  /* 0x0000005d02027207 */ /* 0x000fe40007000000 */
[----:B------:R-:W-:-:S13]  /*2760*/  ISETP.GE.AND P6, PT, R87, RZ, PT ;  /* 0x000000ff5700720c */ /* 0x000fda0003fc6270 */
[----:B------:R-:W-:-:S05]  /*2770*/  @!P6 IMAD.MOV R2, RZ, RZ, -R2 ;  /* 0x000000ffff02e224 */ /* 0x000fca00078e0a02 */
[----:B------:R-:W-:-:S04]  /*2780*/  SEL R2, R103, R2, !P5 ;  /* 0x0000000267027207 */ /* 0x000fc80006800000 */
[----:B------:R-:W-:-:S04]  /*2790*/  IADD3 R3, P6, R2, R71, RZ ;  /* 0x0000004702037210 */ /* 0x000fc80007fde0ff */
[----:B------:R-:W-:Y:S02]  /*27a0*/  LEA.HI.X.SX32 R4, R2, R72, 0x1, P6 ;  /* 0x0000004802047211 */ /* 0x000fe400030f0eff */
[----:B------:R-:W-:-:S04]  /*27b0*/  LEA R2, P6, R3, c[0x0][0x1c0], 0x1 ;  /* 0x0000700003027a11 */ /* 0x000fc800078c08ff */
[----:B------:R-:W-:-:S05]  /*27c0*/  LEA.HI.X R3, R3, c[0x0][0x1c4], R4, 0x1, P6 ;  /* 0x0000710003037a11 */ /* 0x000fca00030f0c04 */
[----:B------:R0:W5:Y:S04]  /*27d0*/  LDG.E.U16 R5, [R2.64] ;  /* 0x0000000402057981 */ /* 0x000168000c1e1500 */
.L_x_218:
[----:B0-----:R-:W-:Y:S05]  /*27e0*/  BSYNC B0 ;  /* 0x0000000000007941 */ /* 0x001fea0003800000 */
.L_x_217:
[----:B------:R-:W-:Y:S01]  /*27f0*/  ISETP.NE.AND P6, PT, R92, R101, PT ;  /* 0x000000655c00720c */ /* 0x000fe20003fc5270 */
[----:B------:R-:W-:Y:S03]  /*2800*/  BSSY B0, `(.L_x_219) ;  /* 0x000000e000007945 */ /* 0x000fe60003800000 */
[----:B------:R-:W-:Y:S01]  /*2810*/  ISETP.GE.OR P6, PT, R41, c[0x0][0x178], P6 ;  /* 0x00005e0029007a0c */ /* 0x000fe200037c6670 */
[----:B------:R-:W-:Y:S07]  /*2820*/  @P0 BRA `(.L_x_220) ;  /* 0x000000b000000947 */ /* 0x000fee0003800000 */
[----:B------:R-:W-:Y:S01]  /*2830*/  IMAD.IADD R2, R93, 0x1, -R88 ;  /* 0x000000015d027824 */ /* 0x000fe200078e0a58 */
        /* <DEDUP_REMOVED lines=10> */
.L_x_220:
[----:B------:R-:W-:Y:S05]  /*28e0*/  BSYNC B0 ;  /* 0x0000000000007941 */ /* 0x000fea0003800000 */
.L_x_219:
[----:B------:R-:W-:Y:S01]  /*28f0*/  ISETP.NE.AND P0, PT, R91, R101, PT ;  /* 0x000000655b00720c */ /* 0x000fe20003f05270 */
[----:B------:R-:W-:Y:S01]  /*2900*/  BSSY B0, `(.L_x_221) ;  /* 0x000000f000007945 */ /* 0x000fe20003800000 */
[----:B------:R-:W-:Y:S02]  /*2910*/  PRMT R7, RZ, 0x7610, R7 ;  /* 0x00007610ff077816 */ /* 0x000fe40000000007 */
[----:B------:R-:W-:Y:S01]  /*2920*/  ISETP.GE.OR P0, PT, R43, c[0x0][0x178], P0 ;  /* 0x00005e002b007a0c */ /* 0x000fe20000706670 */
[----:B------:R-:W-:Y:S07]  /*2930*/  @P6 BRA `(.L_x_222) ;  /* 0x000000b000006947 */ /* 0x000fee0003800000 */
        /* <DEDUP_REMOVED lines=11> */
.L_x_222:
[----:B------:R-:W-:Y:S05]  /*29f0*/  BSYNC B0 ;  /* 0x0000000000007941 */ /* 0x000fea0003800000 */
.L_x_221:
[----:B------:R-:W-:Y:S01]  /*2a00*/  BSSY B0, `(.L_x_223) ;  /* 0x000000e000007945 */ /* 0x000fe20003800000 */
[----:B0-----:R-:W-:Y:S01]  /*2a10*/  PRMT R2, RZ, 0x7610, R2 ;  /* 0x00007610ff027816 */ /* 0x001fe20000000002 */
[----:B------:R-:W-:Y:S05]  /*2a20*/  @P0 BRA `(.L_x_224) ;  /* 0x000000b000000947 */ /* 0x000fea0003800000 */
        /* <DEDUP_REMOVED lines=11> */
.L_x_224:
[----:B------:R-:W-:Y:S05]  /*2ae0*/  BSYNC B0 ;  /* 0x0000000000007941 */ /* 0x000fea0003800000 */
.L_x_223:
[----:B------:R-:W-:Y:S02]  /*2af0*/  IADD3 R87, R87, 0x1, RZ ;  /* 0x0000000157577810 */ /* 0x000fe40007ffe0ff */
[----:B-----5:R-:W-:Y:S02]  /*2b00*/  PRMT R5, R5, 0x5410, R98 ;  /* 0x0000541005057816 */ /* 0x020fe40000000062 */
[----:B------:R-:W-:Y:S02]  /*2b10*/  ISETP.GE.AND P0, PT, R87, c[0x0][0x16c], PT ;  /* 0x00005b0057007a0c */ /* 0x000fe40003f06270 */
[----:B------:R-:W-:Y:S01]  /*2b20*/  PRMT R2, R7, 0x5410, R2 ;  /* 0x0000541007027816 */ /* 0x000fe20000000002 */
[-C--:B------:R-:W-:Y:S02]  /*2b30*/  HFMA2 R24, R89.H0_H0, R5.reuse, R24 ;  /* 0x0000000559187231 */ /* 0x080fe40000000818 */
[-C--:B------:R-:W-:Y:S02]  /*2b40*/  HFMA2 R27, R11.H0_H0, R5.reuse, R27 ;  /* 0x000000050b1b7231 */ /* 0x080fe4000000081b */
[----:B------:R-:W-:-:S02]  /*2b50*/  HFMA2 R29, R90.H0_H0, R5, R29 ;  /* 0x000000055a1d7231 */ /* 0x000fc4000000081d */
[----:B------:R-:W-:Y:S02]  /*2b60*/  HFMA2 R31, R10.H0_H0, R5, R31 ;  /* 0x000000050a1f7231 */ /* 0x000fe4000000081f */
[-C--:B------:R-:W-:Y:S02]  /*2b70*/  HFMA2 R23, R89.H0_H0, R2.reuse, R23 ;  /* 0x0000000259177231 */ /* 0x080fe40000000817 */
[-C--:B------:R-:W-:Y:S02]  /*2b80*/  HFMA2 R26, R11.H0_H0, R2.reuse, R26 ;  /* 0x000000020b1a7231 */ /* 0x080fe4000000081a */
[-C--:B------:R-:W-:Y:S02]  /*2b90*/  HFMA2 R28, R90.H0_H0, R2.reuse, R28 ;  /* 0x000000025a1c7231 */ /* 0x080fe4000000081c */
[----:B------:R-:W-:Y:S01]  /*2ba0*/  HFMA2 R30, R10.H0_H0, R2, R30 ;  /* 0x000000020a1e7231 */ /* 0x000fe2000000081e */
[----:B------:R-:W-:Y:S05]  /*2bb0*/  @!P0 BRA `(.L_x_225) ;  /* 0xfffff3e000008947 */ /* 0x000fea000383ffff */
[----:B------:R-:W-:-:S04]  /*2bc0*/  IADD3 R65, R65, 0x1, RZ ;  /* 0x0000000141417810 */ /* 0x000fc80007ffe0ff */
[----:B------:R-:W-:-:S13]  /*2bd0*/  ISETP.GE.AND P0, PT, R65, c[0x0][0x180], PT ;  /* 0x0000600041007a0c */ /* 0x000fda0003f06270 */
[----:B------:R-:W-:Y:S01]  /*2be0*/  @P0 CALL.REL.NOINC `(.L_x_216) ;  /* 0x0000001000000944 */ /* 0x000fe20003c00000 */
[----:B------:R-:W-:Y:S05]  /*2bf0*/  BRA `(.L_x_226) ;  /* 0xfffff0c000007947 */ /* 0x000fea000383ffff */
.L_x_216:
[----:B------:R-:W-:-:S04]  /*2c00*/  IADD3 R40, R40, 0x1, RZ ;  /* 0x0000000128287810 */ /* 0x000fc80007ffe0ff */
[----:B------:R-:W-:-:S13]  /*2c10*/  ISETP.GE.AND P0, PT, R40, c[0x0][0x17c], PT ;  /* 0x00005f0028007a0c */ /* 0x000fda0003f06270 */
[----:B------:R-:W-:Y:S01]  /*2c20*/  @P0 CALL.REL.NOINC `(.L_x_215) ;  /* 0x0000001000000944 */ /* 0x000fe20003c00000 */
[----:B------:R-:W-:Y:S05]  /*2c30*/  BRA `(.L_x_227) ;  /* 0xffffedf000007947 */ /* 0x000fea000383ffff */
.L_x_215:
[----:B------:R-:W-:Y:S01]  /*2c40*/  ISETP.GE.AND P0, PT, R12, c[0x0][0x170], PT ;  /* 0x00005c000c007a0c */ /* 0x000fe20003f06270 */
[----:B------:R-:W-:Y:S03]  /*2c50*/  BSSY B0, `(.L_x_228) ;  /* 0x000004a000007945 */ /* 0x000fe60003800000 */
[----:B------:R-:W-:-:S04]  /*2c60*/  ISETP.GE.OR P0, PT, R0, c[0x0][0x160], P0 ;  /* 0x0000580000007a0c */ /* 0x000fc80000706670 */
[----:B------:R-:W-:-:S13]  /*2c70*/  ISETP.GE.OR P0, PT, R13, c[0x0][0x174], P0 ;  /* 0x00005d000d007a0c */ /* 0x000fda0000706670 */
[----:B------:R-:W-:Y:S05]  /*2c80*/  @P0 BRA `(.L_x_229) ;  /* 0x0000046000000947 */ /* 0x000fea0003800000 */
[----:B------:R-:W-:Y:S01]  /*2c90*/  IMAD R2, R0, c[0x0][0x1e8], RZ ;  /* 0x00007a0000027a24 */ /* 0x000fe200078e02ff */
[----:B------:R-:W-:Y:S01]  /*2ca0*/  BSSY B1, `(.L_x_230) ;  /* 0x0000022000017945 */ /* 0x000fe20003800000 */
[----:B0-----:R-:W-:Y:S02]  /*2cb0*/  IMAD R3, R12, c[0x0][0x1e4], RZ ;  /* 0x000079000c037a24 */ /* 0x001fe400078e02ff */
        /* <DEDUP_REMOVED lines=9> */
[----:B------:R-:W-:Y:S02]  /*2d50*/  IADD3 R8, P2, P3, R13, R5, R0 ;  /* 0x000000050d087210 */ /* 0x000fe40007b5e000 */
[----:B------:R-:W-:Y:S02]  /*2d60*/  IADD3.X R7, R4, R3, R6, P0, P1 ;  /* 0x0000000304077210 */ /* 0x000fe400007e2406 */
[----:B------:R-:W-:Y:S02]  /*2d70*/  SHF.R.S32.HI R0, RZ, 0x1f, R25 ;  /* 0x0000001fff007819 */ /* 0x000fe40000011419 */
[----:B------:R-:W-:-:S02]  /*2d80*/  IADD3 R3, P0, R25, R10, RZ ;  /* 0x0000000a19037210 */ /* 0x000fc40007f1e0ff */
[----:B------:R-:W-:Y:S02]  /*2d90*/  SHF.R.S32.HI R5, RZ, 0x1f, R5 ;  /* 0x0000001fff057819 */ /* 0x000fe40000011405 */
[----:B------:R-:W-:Y:S01]  /*2da0*/  SHF.R.S32.HI R13, RZ, 0x1f, R13 ;  /* 0x0000001fff0d7819 */ /* 0x000fe2000001140d */
[----:B------:R-:W-:Y:S01]  /*2db0*/  IMAD.X R6, R0, 0x1, R7, P0 ;  /* 0x0000000100067824 */ /* 0x000fe200000e0607 */
[----:B------:R-:W-:Y:S02]  /*2dc0*/  ISETP.GE.AND P0, PT, R25, c[0x0][0x178], PT ;  /* 0x00005e0019007a0c */ /* 0x000fe40003f06270 */
[----:B------:R-:W-:Y:S02]  /*2dd0*/  IADD3.X R13, R13, R5, R2, P2, P3 ;  /* 0x000000050d0d7210 */ /* 0x000fe400017e6402 */
[----:B------:R-:W-:-:S04]  /*2de0*/  IADD3 R5, P1, R25, R8, RZ ;  /* 0x0000000819057210 */ /* 0x000fc80007f3e0ff */
[----:B------:R-:W-:Y:S01]  /*2df0*/  LEA R4, P2, R5, c[0x0][0x1f0], 0x1 ;  /* 0x00007c0005047a11 */ /* 0x000fe200078408ff */
[----:B------:R-:W-:Y:S01]  /*2e00*/  IMAD.X R0, R0, 0x1, R13, P1 ;  /* 0x0000000100007824 */ /* 0x000fe200008e060d */
[----:B------:R-:W-:-:S04]  /*2e10*/  LEA R2, P1, R3, c[0x0][0x1d8], 0x1 ;  /* 0x0000760003027a11 */ /* 0x000fc800078208ff */
[----:B------:R-:W-:Y:S02]  /*2e20*/  LEA.HI.X R3, R3, c[0x0][0x1dc], R6, 0x1, P1 ;  /* 0x0000770003037a11 */ /* 0x000fe400008f0c06 */
[----:B------:R-:W-:Y:S01]  /*2e30*/  LEA.HI.X R5, R5, c[0x0][0x1f4], R0, 0x1, P2 ;  /* 0x00007d0005057a11 */ /* 0x000fe200010f0c00 */
[----:B------:R-:W-:Y:S05]  /*2e40*/  @P0 BRA `(.L_x_231) ;  /* 0x0000007000000947 */ /* 0x000fea0003800000 */
[----:B------:R-:W-:Y:S01]  /*2e50*/  HSETP2.NE.AND P0, PT, RZ.H0_H0, c[0x0] [0x208].H1_H1, PT ;  /* 0x30008200ff007634 */ /* 0x000fe20003f05800 */
[----:B------:R-:W-:-:S12]  /*2e60*/  PRMT R0, RZ, 0x7610, R0 ;  /* 0x00007610ff007816 */ /* 0x000fd80000000000 */
[----:B------:R-:W-:Y:S05]  /*2e70*/  @!P0 BRA `(.L_x_232) ;  /* 0x0000001000008947 */ /* 0x000fea0003800000 */
[----:B------:R0:W5:Y:S02]  /*2e80*/  LDG.E.U16 R0, [R2.64] ;  /* 0x0000000402007981 */ /* 0x000164000c1e1500 */
.L_x_232:
[----:B-----5:R-:W-:-:S04]  /*2e90*/  HMUL2 R0, R0.H0_H0, c[0x0] [0x208].H1_H1 ;  /* 0x3000820000007a32 */ /* 0x020fc80000000800 */
[----:B------:R-:W-:-:S05]  /*2ea0*/  HFMA2 R0, R31.H0_H0, c[0x0] [0x208].H0_H0, R0.H0_H0 ;  /* 0x200082001f007a31 */ /* 0x000fca0000040800 */
[----:B------:R1:W-:Y:S02]  /*2eb0*/  STG.E.U16 [R4.64], R0 ;  /* 0x0000000004007986 */ /* 0x0003e4000c101504 */
.L_x_231:
[----:B------:R-:W-:Y:S05]  /*2ec0*/  BSYNC B1 ;  /* 0x0000000000017941 */ /* 0x000fea0003800000 */
.L_x_230:
        /* <DEDUP_REMOVED lines=8> */
.L_x_235:
[----:B-----5:R-:W-:-:S04]  /*2f50*/  HMUL2 R0, R0.H0_H0, c[0x0] [0x208].H1_H1 ;  /* 0x3000820000007a32 */ /* 0x020fc80000000800 */
[----:B------:R-:W-:-:S05]  /*2f60*/  HFMA2 R0, R31.H1_H1, c[0x0] [0x208].H0_H0, R0.H0_H0 ;  /* 0x200082001f007a31 */ /* 0x000fca0000040c00 */
[----:B------:R2:W-:Y:S02]  /*2f70*/  STG.E.U16 [R4.64+0x2], R0 ;  /* 0x0000020004007986 */ /* 0x0005e4000c101504 */
.L_x_234:
[----:B------:R-:W-:Y:S05]  /*2f80*/  BSYNC B1 ;  /* 0x0000000000017941 */ /* 0x000fea0003800000 */
.L_x_233:
        /* <DEDUP_REMOVED lines=8> */
.L_x_238:
[----:B-----5:R-:W-:-:S04]  /*3010*/  HMUL2 R0, R0.H0_H0, c[0x0] [0x208].H1_H1 ;  /* 0x3000820000007a32 */ /* 0x020fc80000000800 */
[----:B------:R-:W-:-:S05]  /*3020*/  HFMA2 R0, R30.H0_H0, c[0x0] [0x208].H0_H0, R0.H0_H0 ;  /* 0x200082001e007a31 */ /* 0x000fca0000040800 */
[----:B------:R3:W-:Y:S02]  /*3030*/  STG.E.U16 [R4.64+0x4], R0 ;  /* 0x0000040004007986 */ /* 0x0007e4000c101504 */
.L_x_237:
[----:B------:R-:W-:Y:S05]  /*3040*/  BSYNC B1 ;  /* 0x0000000000017941 */ /* 0x000fea0003800000 */
.L_x_236:
[----:B---3--:R-:W-:-:S04]  /*3050*/  IADD3 R0, R25, 0x3, RZ ;  /* 0x0000000319007810 */ /* 0x008fc80007ffe0ff */
[----:B------:R-:W-:-:S13]  /*3060*/  ISETP.GE.AND P0, PT, R0, c[0x0][0x178], PT ;  /* 0x00005e0000007a0c */ /* 0x000fda0003f06270 */
[----:B------:R-:W-:Y:S05]  /*3070*/  @P0 BRA `(.L_x_229) ;  /* 0x0000007000000947 */ /* 0x000fea0003800000 */
[----:B------:R-:W-:Y:S01]  /*3080*/  HSETP2.NE.AND P0, PT, RZ.H0_H0, c[0x0] [0x208].H1_H1, PT ;  /* 0x30008200ff007634 */ /* 0x000fe20003f05800 */
[----:B------:R-:W-:-:S12]  /*3090*/  PRMT R0, RZ, 0x7610, R0 ;  /* 0x00007610ff007816 */ /* 0x000fd80000000000 */
[----:B------:R-:W-:Y:S05]  /*30a0*/  @!P0 BRA `(.L_x_239) ;  /* 0x0000001000008947 */ /* 0x000fea0003800000 */
[----:B------:R3:W5:Y:S02]  /*30b0*/  LDG.E.U16 R0, [R2.64+0x6] ;  /* 0x0000060402007981 */ /* 0x000764000c1e1500 */
.L_x_239:
[----:B-----5:R-:W-:-:S04]  /*30c0*/  HMUL2 R0, R0.H0_H0, c[0x0] [0x208].H1_H1 ;  /* 0x3000820000007a32 */ /* 0x020fc80000000800 */
[----:B------:R-:W-:-:S05]  /*30d0*/  HFMA2 R0, R30.H1_H1, c[0x0] [0x208].H0_H0, R0.H0_H0 ;  /* 0x200082001e007a31 */ /* 0x000fca0000040c00 */
[----:B------:R4:W-:Y:S02]  /*30e0*/  STG.E.U16 [R4.64+0x6], R0 ;  /* 0x0000060004007986 */ /* 0x0009e4000c101504 */
.L_x_229:
[----:B------:R-:W-:Y:S05]  /*30f0*/  BSYNC B0 ;  /* 0x0000000000007941 */ /* 0x000fea0003800000 */
.L_x_228:
[----:B------:R-:W-:Y:S01]  /*3100*/  ISETP.GE.AND P0, PT, R15, c[0x0][0x170], PT ;  /* 0x00005c000f007a0c */ /* 0x000fe20003f06270 */
[----:B------:R-:W-:Y:S03]  /*3110*/  BSSY B0, `(.L_x_240) ;  /* 0x000004a000007945 */ /* 0x000fe60003800000 */
[----:B------:R-:W-:-:S04]  /*3120*/  ISETP.GE.OR P0, PT, R14, c[0x0][0x160], P0 ;  /* 0x000058000e007a0c */ /* 0x000fc80000706670 */
[----:B------:R-:W-:-:S13]  /*3130*/  ISETP.GE.OR P0, PT, R16, c[0x0][0x174], P0 ;  /* 0x00005d0010007a0c */ /* 0x000fda0000706670 */
[----:B------:R-:W-:Y:S05]  /*3140*/  @P0 BRA `(.L_x_241) ;  /* 0x0000046000000947 */ /* 0x000fea0003800000 */
[----:B----4-:R-:W-:Y:S01]  /*3150*/  IMAD R0, R14, c[0x0][0x1e8], RZ ;  /* 0x00007a000e007a24 */ /* 0x010fe200078e02ff */
[----:B------:R-:W-:Y:S01]  /*3160*/  BSSY B1, `(.L_x_242) ;  /* 0x0000022000017945 */ /* 0x000fe20003800000 */
[C---:B0123--:R-:W-:Y:S02]  /*3170*/  IMAD R3, R15.reuse, c[0x0][0x1e4], RZ ;  /* 0x000079000f037a24 */ /* 0x04ffe400078e02ff */
        /* <DEDUP_REMOVED lines=13> */
[C---:B------:R-:W-:Y:S02]  /*3250*/  ISETP.GE.AND P2, PT, R25.reuse, c[0x0][0x178], PT ;  /* 0x00005e0019007a0c */ /* 0x040fe40003f46270 */
[----:B------:R-:W-:Y:S02]  /*3260*/  IADD3.X R2, R2, R3, R4, P0, P1 ;  /* 0x0000000302027210 */ /* 0x000fe400007e2404 */
[----:B------:R-:W-:Y:S02]  /*3270*/  SHF.R.S32.HI R4, RZ, 0x1f, R25 ;  /* 0x0000001fff047819 */ /* 0x000fe40000011419 */
        /* <DEDUP_REMOVED lines=13> */
.L_x_244:
[----:B-----5:R-:W-:-:S04]  /*3350*/  HMUL2 R0, R0.H0_H0, c[0x0] [0x208].H1_H1 ;  /* 0x3000820000007a32 */ /* 0x020fc80000000800 */
[----:B------:R-:W-:-:S05]  /*3360*/  HFMA2 R0, R29.H0_H0, c[0x0] [0x208].H0_H0, R0.H0_H0 ;  /* 0x200082001d007a31 */ /* 0x000fca0000040800 */
[----:B------:R1:W-:Y:S02]  /*3370*/  STG.E.U16 [R4.64], R0 ;  /* 0x0000000004007986 */ /* 0x0003e4000c101504 */
.L_x_243:
[----:B------:R-:W-:Y:S05]  /*3380*/  BSYNC B1 ;  /* 0x0000000000017941 */ /* 0x000fea0003800000 */
.L_x_242:
        /* <DEDUP_REMOVED lines=8> */
.L_x_247:
[----:B-----5:R-:W-:-:S04]  /*3410*/  HMUL2 R0, R0.H0_H0, c[0x0] [0x208].H1_H1 ;  /* 0x3000820000007a32 */ /* 0x020fc80000000800 */
[----:B------:R-:W-:-:S05]  /*3420*/  HFMA2 R0, R29.H1_H1, c[0x0] [0x208].H0_H0, R0.H0_H0 ;  /* 0x200082001d007a31 */ /* 0x000fca0000040c00 */
[----:B------:R2:W-:Y:S02]  /*3430*/  STG.E.U16 [R4.64+0x2], R0 ;  /* 0x0000020004007986 */ /* 0x0005e4000c101504 */
.L_x_246:
[----:B------:R-:W-:Y:S05]  /*3440*/  BSYNC B1 ;  /* 0x0000000000017941 */ /* 0x000fea0003800000 */
.L_x_245:
        /* <DEDUP_REMOVED lines=8> */
.L_x_250:
[----:B-----5:R-:W-:-:S04]  /*34d0*/  HMUL2 R14, R0.H0_H0, c[0x0] [0x208].H1_H1 ;  /* 0x30008200000e7a32 */ /* 0x020fc80000000800 */
[----:B------:R-:W-:-:S05]  /*34e0*/  HFMA2 R14, R28.H0_H0, c[0x0] [0x208].H0_H0, R14.H0_H0 ;  /* 0x200082001c0e7a31 */ /* 0x000fca000004080e */
[----:B------:R3:W-:Y:S02]  /*34f0*/  STG.E.U16 [R4.64+0x4], R14 ;  /* 0x0000040e04007986 */ /* 0x0007e4000c101504 */
.L_x_249:
[----:B------:R-:W-:Y:S05]  /*3500*/  BSYNC B1 ;  /* 0x0000000000017941 */ /* 0x000fea0003800000 */
.L_x_248:
[----:B------:R-:W-:-:S04]  /*3510*/  IADD3 R0, R25, 0x3, RZ ;  /* 0x0000000319007810 */ /* 0x000fc80007ffe0ff */
[----:B------:R-:W-:-:S13]  /*3520*/  ISETP.GE.AND P0, PT, R0, c[0x0][0x178], PT ;  /* 0x00005e0000007a0c */ /* 0x000fda0003f06270 */
[----:B------:R-:W-:Y:S05]  /*3530*/  @P0 BRA `(.L_x_241) ;  /* 0x0000007000000947 */ /* 0x000fea0003800000 */
[----:B------:R-:W-:Y:S01]  /*3540*/  HSETP2.NE.AND P0, PT, RZ.H0_H0, c[0x0] [0x208].H1_H1, PT ;  /* 0x30008200ff007634 */ /* 0x000fe20003f05800 */
[----:B------:R-:W-:-:S12]  /*3550*/  PRMT R0, RZ, 0x7610, R0 ;  /* 0x00007610ff007816 */ /* 0x000fd80000000000 */
[----:B------:R-:W-:Y:S05]  /*3560*/  @!P0 BRA `(.L_x_251) ;  /* 0x0000001000008947 */ /* 0x000fea0003800000 */
[----:B------:R4:W5:Y:S02]  /*3570*/  LDG.E.U16 R0, [R2.64+0x6] ;  /* 0x0000060402007981 */ /* 0x000964000c1e1500 */
.L_x_251:
[----:B---3-5:R-:W-:-:S04]  /*3580*/  HMUL2 R14, R0.H0_H0, c[0x0] [0x208].H1_H1 ;  /* 0x30008200000e7a32 */ /* 0x028fc80000000800 */
[----:B------:R-:W-:-:S05]  /*3590*/  HFMA2 R14, R28.H1_H1, c[0x0] [0x208].H0_H0, R14.H0_H0 ;  /* 0x200082001c0e7a31 */ /* 0x000fca0000040c0e */
[----:B------:R3:W-:Y:S02]  /*35a0*/  STG.E.U16 [R4.64+0x6], R14 ;  /* 0x0000060e04007986 */ /* 0x0007e4000c101504 */
.L_x_241:
[----:B------:R-:W-:Y:S05]  /*35b0*/  BSYNC B0 ;  /* 0x0000000000007941 */ /* 0x000fea0003800000 */
.L_x_240:
        /* <DEDUP_REMOVED lines=19> */
[----:B------:R-:W-:Y:S02]  /*36f0*/  IADD3.X R5, R19, R5, R0, P2, P3 ;  /* 0x0000000513057210 */ /* 0x000fe400017e6400 */
[----:B------:R-:W-:-:S02]  /*3700*/  SHF.R.S32.HI R2, RZ, 0x1f, R2 ;  /* 0x0000001fff027819 */ /* 0x000fc40000011402 */
        /* <DEDUP_REMOVED lines=16> */
.L_x_256:
[----:B-----5:R-:W-:-:S04]  /*3810*/  HMUL2 R0, R0.H0_H0, c[0x0] [0x208].H1_H1 ;  /* 0x3000820000007a32 */ /* 0x020fc80000000800 */
[----:B------:R-:W-:-:S05]  /*3820*/  HFMA2 R0, R27.H0_H0, c[0x0] [0x208].H0_H0, R0.H0_H0 ;  /* 0x200082001b007a31 */ /* 0x000fca0000040800 */
[----:B------:R1:W-:Y:S02]  /*3830*/  STG.E.U16 [R4.64], R0 ;  /* 0x0000000004007986 */ /* 0x0003e4000c101504 */
.L_x_255:
[----:B------:R-:W-:Y:S05]  /*3840*/  BSYNC B1 ;  /* 0x0000000000017941 */ /* 0x000fea0003800000 */
.L_x_254:
        /* <DEDUP_REMOVED lines=8> */
.L_x_259:
[----:B-----5:R-:W-:-:S04]  /*38d0*/  HMUL2 R0, R0.H0_H0, c[0x0] [0x208].H1_H1 ;  /* 0x3000820000007a32 */ /* 0x020fc80000000800 */
[----:B------:R-:W-:-:S05]  /*38e0*/  HFMA2 R0, R27.H1_H1, c[0x0] [0x208].H0_H0, R0.H0_H0 ;  /* 0x200082001b007a31 */ /* 0x000fca0000040c00 */
[----:B------:R2:W-:Y:S02]  /*38f0*/  STG.E.U16 [R4.64+0x2], R0 ;  /* 0x0000020004007986 */ /* 0x0005e4000c101504 */
.L_x_258:
[----:B------:R-:W-:Y:S05]  /*3900*/  BSYNC B1 ;  /* 0x0000000000017941 */ /* 0x000fea0003800000 */
.L_x_257:
        /* <DEDUP_REMOVED lines=8> */
.L_x_262:
[----:B-----5:R-:W-:-:S04]  /*3990*/  HMUL2 R13, R0.H0_H0, c[0x0] [0x208].H1_H1 ;  /* 0x30008200000d7a32 */ /* 0x020fc80000000800 */
[----:B------:R-:W-:-:S05]  /*39a0*/  HFMA2 R13, R26.H0_H0, c[0x0] [0x208].H0_H0, R13.H0_H0 ;  /* 0x200082001a0d7a31 */ /* 0x000fca000004080d */
[----:B------:R3:W-:Y:S02]  /*39b0*/  STG.E.U16 [R4.64+0x4], R13 ;  /* 0x0000040d04007986 */ /* 0x0007e4000c101504 */
.L_x_261:
[----:B------:R-:W-:Y:S05]  /*39c0*/  BSYNC B1 ;  /* 0x0000000000017941 */ /* 0x000fea0003800000 */
.L_x_260:
[----:B------:R-:W-:-:S04]  /*39d0*/  IADD3 R0, R25, 0x3, RZ ;  /* 0x0000000319007810 */ /* 0x000fc80007ffe0ff */
[----:B------:R-:W-:-:S13]  /*39e0*/  ISETP.GE.AND P0, PT, R0, c[0x0][0x178], PT ;  /* 0x00005e0000007a0c */ /* 0x000fda0003f06270 */
[----:B------:R-:W-:Y:S05]  /*39f0*/  @P0 BRA `(.L_x_253) ;  /* 0x0000007000000947 */ /* 0x000fea0003800000 */
[----:B------:R-:W-:Y:S01]  /*3a00*/  HSETP2.NE.AND P0, PT, RZ.H0_H0, c[0x0] [0x208].H1_H1, PT ;  /* 0x30008200ff007634 */ /* 0x000fe20003f05800 */
[----:B------:R-:W-:-:S12]  /*3a10*/  PRMT R0, RZ, 0x7610, R0 ;  /* 0x00007610ff007816 */ /* 0x000fd80000000000 */
[----:B------:R-:W-:Y:S05]  /*3a20*/  @!P0 BRA `(.L_x_263) ;  /* 0x0000001000008947 */ /* 0x000fea0003800000 */
[----:B------:R4:W5:Y:S02]  /*3a30*/  LDG.E.U16 R0, [R2.64+0x6] ;  /* 0x0000060402007981 */ /* 0x000964000c1e1500 */
.L_x_263:
[----:B---3-5:R-:W-:-:S04]  /*3a40*/  HMUL2 R13, R0.H0_H0, c[0x0] [0x208].H1_H1 ;  /* 0x30008200000d7a32 */ /* 0x028fc80000000800 */
[----:B------:R-:W-:-:S05]  /*3a50*/  HFMA2 R13, R26.H1_H1, c[0x0] [0x208].H0_H0, R13.H0_H0 ;  /* 0x200082001a0d7a31 */ /* 0x000fca0000040c0d */
[----:B------:R3:W-:Y:S02]  /*3a60*/  STG.E.U16 [R4.64+0x6], R13 ;  /* 0x0000060d04007986 */ /* 0x0007e4000c101504 */
.L_x_253:
[----:B------:R-:W-:Y:S05]  /*3a70*/  BSYNC B0 ;  /* 0x0000000000007941 */ /* 0x000fea0003800000 */
.L_x_252:
[----:B------:R-:W-:-:S04]  /*3a80*/  ISETP.GE.AND P0, PT, R21, c[0x0][0x170], PT ;  /* 0x00005c0015007a0c */ /* 0x000fc80003f06270 */
[----:B------:R-:W-:-:S04]  /*3a90*/  ISETP.GE.OR P0, PT, R20, c[0x0][0x160], P0 ;  /* 0x0000580014007a0c */ /* 0x000fc80000706670 */
[----:B------:R-:W-:-:S13]  /*3aa0*/  ISETP.GE.OR P0, PT, R22, c[0x0][0x174], P0 ;  /* 0x00005d0016007a0c */ /* 0x000fda0000706670 */
[----:B------:R-:W-:Y:S05]  /*3ab0*/  @P0 EXIT ;  /* 0x000000000000094d */ /* 0x000fea0003800000 */
        /* <DEDUP_REMOVED lines=32> */
.L_x_266:
[----:B-----5:R-:W-:-:S04]  /*3cc0*/  HMUL2 R12, R0.H0_H0, c[0x0] [0x208].H1_H1 ;  /* 0x30008200000c7a32 */ /* 0x020fc80000000800 */
[----:B------:R-:W-:-:S05]  /*3cd0*/  HFMA2 R12, R24.H0_H0, c[0x0] [0x208].H0_H0, R12.H0_H0 ;  /* 0x20008200180c7a31 */ /* 0x000fca000004080c */
[----:B------:R1:W-:Y:S02]  /*3ce0*/  STG.E.U16 [R4.64], R12 ;  /* 0x0000000c04007986 */ /* 0x0003e4000c101504 */
.L_x_265:
[----:B------:R-:W-:Y:S05]  /*3cf0*/  BSYNC B0 ;  /* 0x0000000000007941 */ /* 0x000fea0003800000 */
.L_x_264:
        /* <DEDUP_REMOVED lines=8> */
.L_x_269:
[----:B-1---5:R-:W-:-:S04]  /*3d80*/  HMUL2 R12, R0.H0_H0, c[0x0] [0x208].H1_H1 ;  /* 0x30008200000c7a32 */ /* 0x022fc80000000800 */
[----:B------:R-:W-:-:S05]  /*3d90*/  HFMA2 R12, R24.H1_H1, c[0x0] [0x208].H0_H0, R12.H0_H0 ;  /* 0x20008200180c7a31 */ /* 0x000fca0000040c0c */
[----:B------:R1:W-:Y:S02]  /*3da0*/  STG.E.U16 [R4.64+0x2], R12 ;  /* 0x0000020c04007986 */ /* 0x0003e4000c101504 */
.L_x_268:
[----:B------:R-:W-:Y:S05]  /*3db0*/  BSYNC B0 ;  /* 0x0000000000007941 */ /* 0x000fea0003800000 */
.L_x_267:
        /* <DEDUP_REMOVED lines=8> */
.L_x_272:
[----:B-----5:R-:W-:-:S04]  /*3e40*/  HMUL2 R0, R0.H0_H0, c[0x0] [0x208].H1_H1 ;  /* 0x3000820000007a32 */ /* 0x020fc80000000800 */
[----:B------:R-:W-:-:S05]  /*3e50*/  HFMA2 R0, R23.H0_H0, c[0x0] [0x208].H0_H0, R0.H0_H0 ;  /* 0x2000820017007a31 */ /* 0x000fca0000040800 */
[----:B------:R4:W-:Y:S02]  /*3e60*/  STG.E.U16 [R4.64+0x4], R0 ;  /* 0x0000040004007986 */ /* 0x0009e4000c101504 */
.L_x_271:
[----:B------:R-:W-:Y:S05]  /*3e70*/  BSYNC B0 ;  /* 0x0000000000007941 */ /* 0x000fea0003800000 */
.L_x_270:
[----:B------:R-:W-:-:S04]  /*3e80*/  IADD3 R25, R25, 0x3, RZ ;  /* 0x0000000319197810 */ /* 0x000fc80007ffe0ff */
[----:B------:R-:W-:-:S13]  /*3e90*/  ISETP.GE.AND P0, PT, R25, c[0x0][0x178], PT ;  /* 0x00005e0019007a0c */ /* 0x000fda0003f06270 */
[----:B------:R-:W-:Y:S05]  /*3ea0*/  @P0 EXIT ;  /* 0x000000000000094d */ /* 0x000fea0003800000 */
[----:B------:R-:W-:Y:S01]  /*3eb0*/  HSETP2.NE.AND P0, PT, RZ.H0_H0, c[0x0] [0x208].H1_H1, PT ;  /* 0x30008200ff007634 */ /* 0x000fe20003f05800 */
[----:B----4-:R-:W-:-:S12]  /*3ec0*/  PRMT R0, RZ, 0x7610, R0 ;  /* 0x00007610ff007816 */ /* 0x010fd80000000000 */
[----:B------:R-:W-:Y:S05]  /*3ed0*/  @!P0 BRA `(.L_x_273) ;  /* 0x0000001000008947 */ /* 0x000fea0003800000 */
[----:B------:R4:W5:Y:S02]  /*3ee0*/  LDG.E.U16 R0, [R2.64+0x6] ;  /* 0x0000060402007981 */ /* 0x000964000c1e1500 */
.L_x_273:
[----:B-----5:R-:W-:-:S04]  /*3ef0*/  HMUL2 R0, R0.H0_H0, c[0x0] [0x208].H1_H1 ;  /* 0x3000820000007a32 */ /* 0x020fc80000000800 */
[----:B------:R-:W-:-:S05]  /*3f00*/  HFMA2 R0, R23.H1_H1, c[0x0] [0x208].H0_H0, R0.H0_H0 ;  /* 0x2000820017007a31 */ /* 0x000fca0000040c00 */
[----:B------:R-:W-:Y:S01]  /*3f10*/  STG.E.U16 [R4.64+0x6], R0 ;  /* 0x0000060004007986 */ /* 0x000fe2000c101504 */
[----:B------:R-:W-:Y:S05]  /*3f20*/  EXIT ;  /* 0x000000000000794d */ /* 0x000fea0003800000 */
        .weak           $__internal_4_$__cuda_sm20_div_s64
        .type           $__internal_4_$__cuda_sm20_div_s64,@function
        .size           $__internal_4_$__cuda_sm20_div_s64,(.L_x_332 - $__internal_4_$__cuda_sm20_div_s64)
$__internal_4_$__cuda_sm20_div_s64:
        /* <DEDUP_REMOVED lines=28> */
[----:B------:R-:W-:Y:S01]  /*40f0*/  IADD3 R27, P0, RZ, -R8, RZ ;  /* 0x80000008ff1b7210 */ /* 0x000fe20007f1e0ff */
[----:B------:R-:W-:Y:S02]  /*4100*/  IMAD.X R22, RZ, RZ, ~R23, P4 ;  /* 0x000000ffff167224 */ /* 0x000fe400020e0e17 */
[----:B------:R-:W-:Y:S02]  /*4110*/  IMAD R9, R21, R6, R9 ;  /* 0x0000000615097224 */ /* 0x000fe400078e0209 */
[----:B------:R-:W-:Y:S01]  /*4120*/  IMAD.HI.U32 R10, R11, R27, RZ ;  /* 0x0000001b0b0a7227 */ /* 0x000fe200078e00ff */
[----:B------:R-:W-:-:S03]  /*4130*/  SEL R22, R22, R23, !P3 ;  /* 0x0000001716167207 */ /* 0x000fc60005800000 */
[----:B------:R-:W-:Y:S02]  /*4140*/  IMAD.X R8, RZ, RZ, ~R9, P0 ;  /* 0x000000ffff087224 */ /* 0x000fe400000e0e09 */
[----:B------:R-:W-:Y:S02]  /*4150*/  IMAD.MOV.U32 R9, RZ, RZ, RZ ;  /* 0x000000ffff097224 */ /* 0x000fe400078e00ff */
[----:B------:R-:W-:-:S06]  /*4160*/  IMAD.WIDE.U32 R10, P0, R11, R8, R10 ;  /* 0x000000080b0a7225 */ /* 0x000fcc000780000a */
        /* <DEDUP_REMOVED lines=38> */
[----:B------:R-:W-:Y:S02]  /*43d0*/  ISETP.NE.U32.AND P0, PT, R24, RZ, PT ;  /* 0x000000ff1800720c */ /* 0x000fe40003f05070 */
[----:B------:R-:W-:Y:S01]  /*43e0*/  SEL R21, R6, R21, !P1 ;  /* 0x0000001506157207 */ /* 0x000fe20004800000 */
[----:B------:R-:W-:Y:S01]  /*43f0*/  IMAD.X R7, RZ, RZ, ~R8, P2 ;  /* 0x000000ffff077224 */ /* 0x000fe200010e0e08 */
[----:B------:R-:W-:Y:S01]  /*4400*/  ISETP.NE.AND.EX P0, PT, R26, RZ, PT, P0 ;  /* 0x000000ff1a00720c */ /* 0x000fe20003f05300 */
[----:B------:R-:W-:-:S03]  /*4410*/  IMAD.MOV.U32 R6, RZ, RZ, R25 ;  /* 0x000000ffff067224 */ /* 0x000fc600078e0019 */
[----:B------:R-:W-:Y:S01]  /*4420*/  SEL R8, R7, R8, !P1 ;  /* 0x0000000807087207 */ /* 0x000fe20004800000 */
[----:B------:R-:W-:Y:S01]  /*4430*/  IMAD.MOV.U32 R7, RZ, RZ, 0x0 ;  /* 0x00000000ff077424 */ /* 0x000fe200078e00ff */
[----:B------:R-:W-:Y:S02]  /*4440*/  SEL R21, R21, 0xffffffff, P0 ;  /* 0xffffffff15157807 */ /* 0x000fe40000000000 */
[----:B------:R-:W-:Y:S01]  /*4450*/  SEL R8, R8, 0xffffffff, P0 ;  /* 0xffffffff08087807 */ /* 0x000fe20000000000 */
[----:B------:R-:W-:Y:S06]  /*4460*/  RET.REL.NODEC R6 `(_ZN7cutlass9reference6device6kernel11Conv2dFpropINS_6half_tENS_6layout10TensorNHWCES4_S6_S4_S6_S4_S4_NS_16NumericConverterIS4_S4_LNS_15FloatRoundStyleE2EEENS_12multiply_addIS4_S4_S4_EELi4ELi4ELi16ELi8EEEvNS_4conv17Conv2dProblemSizeENS_9TensorRefIT_T0_EENSE_IT1_T2_EENSE_IT3_T4_EESN_T5_SO_) ;  /* 0xffffbb9006007950 */ /* 0x000fec0003c3ffff */
.L_x_274:
        /* <DEDUP_REMOVED lines=9> */
.L_x_332:


//--------------------- .text._ZN7cutlass6KernelINS_4conv6kernel26B2bImplicitGemmConvolutionINS1_11threadblock40B2bImplicitGemmMultistageSmemAccumulatorINS_4gemm9GemmShapeILi64ELi64ELi32EEENS4_48Conv2dFpropActivationTileAccessIteratorOptimizedINS_11MatrixShapeILi64ELi32EEENS_6half_tENS_6layout10TensorNHWCENS_9transform29PitchLinearWarpRakedThreadMapINS_16PitchLinearShapeILi32ELi64EEELi128ENSH_ILi4ELi8EEELi8EEENS_12AlignedArrayISC_Li8ELi16EEEEENSF_11threadblock25RegularTileAccessIteratorISB_SC_NSD_37RowMajorTensorOpMultiplicandCrosswiseILi16ELi32EEELi0ESK_Li16EEELNS_4arch14CacheOperation4KindE0ENS4_44Conv2dFpropFilterTileAccessIteratorOptimizedINSA_ILi32ELi64EEESC_SE_SK_SM_Lb0EEENSP_ISX_SC_NSD_40ColumnMajorTensorOpMultiplicandCrosswiseILi16ELi32EEELi1ESK_Li16EEELSV_1ENSO_14VectorIteratorINSO_30PredicatedVectorAccessIteratorINSA_ILi64ELi64EEENSA_ILi32ELi32EEESC_NSD_8RowMajorELi2ELb0EEEEENS_8epilogue4warp24FragmentIteratorTensorOpINS7_ILi32ELi32ELi32EEENS7_ILi16ELi8ELi16EEESC_NS_5ArrayISC_Li4ELb0EEES16_EENS1A_20TileIteratorTensorOpIS1C_S1D_SC_S16_EENS7_ILi64ELi256ELi32EEENS6_4warp35MmaTensorOpMultiplicandTileIteratorINSA_ILi64ELi16EEELNS6_7OperandE0ESC_S16_NSA_ILi16ELi16EEELi1ELi32ELi1EEENSW_INSA_ILi32ELi256EEESC_SE_NSG_INSH_ILi32ELi256EEELi128ESJ_Li8EEESM_Lb0EEENSP_IS1Q_SC_S10_Li1ES1S_Li16EEELSV_1ENS19_6thread21LinearCombinationReluISC_Li4ESC_SC_LNS1V_9ScaleType4KindE2ELNS_15FloatRoundStyleE2EEENS6_11threadblock9MmaPolicyINS1K_11MmaTensorOpIS1C_SC_SR_SC_S10_SC_S16_NS1K_17MmaTensorOpPolicyINST_3MmaIS1D_Li32ESC_S16_SC_NSD_11ColumnMajorESC_S16_NST_13OpMultiplyAddEEENSA_ILi1ELi1EEEEELi1ELb0EbEENSA_ILi0ELi0EEES2C_Li1EEENS22_INS23_IS8_SC_SR_SC_S10_SC_S16_S2A_Li1ELb0EbEES2C_S2C_Li1EEELi3EbEENS19_11threadblock8EpilogueIS1J_S2E_Li1ENS2H_22PredicatedTileIteratorINS2H_26OutputTileOptimalThreadMapINS2H_15OutputTileShapeILi256ELi8ELi1ELi1ELi1EEENS2L_ILi1ELi8ELi1ELi1ELi8EEELi128ELi8ELi16EEESC_Lb0ENSD_9NoPermuteELb0EEENS1B_IS8_S1D_SC_S1F_S16_EENS1H_IS8_S1D_SC_S16_EENS2H_18SharedLoadIteratorINS2O_18CompactedThreadMapESC_Li16EEENS1W_ISC_Li8ESC_SC_LS1Y_1ELS1Z_2EEENSA_ILi0ELi16EEELi1ELi1EEENS21_30GemmIdentityThreadblockSwizzleILi1EEELNS1_8OperatorE0ENS1_17Conv2dProblemSizeEEEEEvNT_6ParamsE --------------------------
	.section	.text._ZN7cutlass6KernelINS_4conv6kernel26B2bImplicitGemmConvolutionINS1_11threadblock40B2bImplicitGemmMultistageSmemAccumulatorINS_4gemm9GemmShapeILi64ELi64ELi32EEENS4_48Conv2dFpropActivationTileAccessIteratorOptimizedINS_11MatrixShapeILi64ELi32EEENS_6half_tENS_6layout10TensorNHWCENS_9transform29PitchLinearWarpRakedThreadMapINS_16PitchLinearShapeILi32ELi64EEELi128ENSH_ILi4ELi8EEELi8EEENS_12AlignedArrayISC_Li8ELi16EEEEENSF_11threadblock25RegularTileAccessIteratorISB_SC_NSD_37RowMajorTensorOpMultiplicandCrosswiseILi16ELi32EEELi0ESK_Li16EEELNS_4arch14CacheOperation4KindE0ENS4_44Conv2dFpropFilterTileAccessIteratorOptimizedINSA_ILi32ELi64EEESC_SE_SK_SM_Lb0EEENSP_ISX_SC_NSD_40ColumnMajorTensorOpMultiplicandCrosswiseILi16ELi32EEELi1ESK_Li16EEELSV_1ENSO_14VectorIteratorINSO_30PredicatedVectorAccessIteratorINSA_ILi64ELi64EEENSA_ILi32ELi32EEESC_NSD_8RowMajorELi2ELb0EEEEENS_8epilogue4warp24FragmentIteratorTensorOpINS7_ILi32ELi32ELi32EEENS7_ILi16ELi8ELi16EEESC_NS_5ArrayISC_Li4ELb0EEES16_EENS1A_20TileIteratorTensorOpIS1C_S1D_SC_S16_EENS7_ILi64ELi256ELi32EEENS6_4warp35MmaTensorOpMultiplicandTileIteratorINSA_ILi64ELi16EEELNS6_7OperandE0ESC_S16_NSA_ILi16ELi16EEELi1ELi32ELi1EEENSW_INSA_ILi32ELi256EEESC_SE_NSG_INSH_ILi32ELi256EEELi128ESJ_Li8EEESM_Lb0EEENSP_IS1Q_SC_S10_Li1ES1S_Li16EEELSV_1ENS19_6thread21LinearCombinationReluISC_Li4ESC_SC_LNS1V_9ScaleType4KindE2ELNS_15FloatRoundStyleE2EEENS6_11threadblock9MmaPolicyINS1K_11MmaTensorOpIS1C_SC_SR_SC_S10_SC_S16_NS1K_17MmaTensorOpPolicyINST_3MmaIS1D_Li32ESC_S16_SC_NSD_11ColumnMajorESC_S16_NST_13OpMultiplyAddEEENSA_ILi1ELi1EEEEELi1ELb0EbEENSA_ILi0ELi0EEES2C_Li1EEENS22_INS23_IS8_SC_SR_SC_S10_SC_S16_S2A_Li1ELb0EbEES2C_S2C_Li1EEELi3EbEENS19_11threadblock8EpilogueIS1J_S2E_Li1ENS2H_22PredicatedTileIteratorINS2H_26OutputTileOptimalThreadMapINS2H_15OutputTileShapeILi256ELi8ELi1ELi1ELi1EEENS2L_ILi1ELi8ELi1ELi1ELi8EEELi128ELi8ELi16EEESC_Lb0ENSD_9NoPermuteELb0EEENS1B_IS8_S1D_SC_S1F_S16_EENS1H_IS8_S1D_SC_S16_EENS2H_18SharedLoadIteratorINS2O_18CompactedThreadMapESC_Li16EEENS1W_ISC_Li8ESC_SC_LS1Y_1ELS1Z_2EEENSA_ILi0ELi16EEELi1ELi1EEENS21_30GemmIdentityThreadblockSwizzleILi1EEELNS1_8OperatorE0ENS1_17Conv2dProblemSizeEEEEEvNT_6ParamsE,"ax",@progbits
	.sectioninfo	@"SHI_REGISTERS=130"
	.align	128
.text._ZN7cutlass6KernelINS_4conv6kernel26B2bImplicitGemmConvolutionINS1_11threadblock40B2bImplicitGemmMultistageSmemAccumulatorINS_4gemm9GemmShapeILi64ELi64ELi32EEENS4_48Conv2dFpropActivationTileAccessIteratorOptimizedINS_11MatrixShapeILi64ELi32EEENS_6half_tENS_6layout10TensorNHWCENS_9transform29PitchLinearWarpRakedThreadMapINS_16PitchLinearShapeILi32ELi64EEELi128ENSH_ILi4ELi8EEELi8EEENS_12AlignedArrayISC_Li8ELi16EEEEENSF_11threadblock25RegularTileAccessIteratorISB_SC_NSD_37RowMajorTensorOpMultiplicandCrosswiseILi16ELi32EEELi0ESK_Li16EEELNS_4arch14CacheOperation4KindE0ENS4_44Conv2dFpropFilterTileAccessIteratorOptimizedINSA_ILi32ELi64EEESC_SE_SK_SM_Lb0EEENSP_ISX_SC_NSD_40ColumnMajorTensorOpMultiplicandCrosswiseILi16ELi32EEELi1ESK_Li16EEELSV_1ENSO_14VectorIteratorINSO_30PredicatedVectorAccessIteratorINSA_ILi64ELi64EEENSA_ILi32ELi32EEESC_NSD_8RowMajorELi2ELb0EEEEENS_8epilogue4warp24FragmentIteratorTensorOpINS7_ILi32ELi32ELi32EEENS7_ILi16ELi8ELi16EEESC_NS_5ArrayISC_Li4ELb0EEES16_EENS1A_20TileIteratorTensorOpIS1C_S1D_SC_S16_EENS7_ILi64ELi256ELi32EEENS6_4warp35MmaTensorOpMultiplicandTileIteratorINSA_ILi64ELi16EEELNS6_7OperandE0ESC_S16_NSA_ILi16ELi16EEELi1ELi32ELi1EEENSW_INSA_ILi32ELi256EEESC_SE_NSG_INSH_ILi32ELi256EEELi128ESJ_Li8EEESM_Lb0EEENSP_IS1Q_SC_S10_Li1ES1S_Li16EEELSV_1ENS19_6thread21LinearCombinationReluISC_Li4ESC_SC_LNS1V_9ScaleType4KindE2ELNS_15FloatRoundStyleE2EEENS6_11threadblock9MmaPolicyINS1K_11MmaTensorOpIS1C_SC_SR_SC_S10_SC_S16_NS1K_17MmaTensorOpPolicyINST_3MmaIS1D_Li32ESC_S16_SC_NSD_11ColumnMajorESC_S16_NST_13OpMultiplyAddEEENSA_ILi1ELi1EEEEELi1ELb0EbEENSA_ILi0ELi0EEES2C_Li1EEENS22_INS23_IS8_SC_SR_SC_S10_SC_S16_S2A_Li1ELb0EbEES2C_S2C_Li1EEELi3EbEENS19_11threadblock8EpilogueIS1J_S2E_Li1ENS2H_22PredicatedTileIteratorINS2H_26OutputTileOptimalThreadMapINS2H_15OutputTileShapeILi256ELi8ELi1ELi1ELi1EEENS2L_ILi1ELi8ELi1ELi1ELi8EEELi128ELi8ELi16EEESC_Lb0ENSD_9NoPermuteELb0EEENS1B_IS8_S1D_SC_S1F_S16_EENS1H_IS8_S1D_SC_S16_EENS2H_18SharedLoadIteratorINS2O_18CompactedThreadMapESC_Li16EEENS1W_ISC_Li8ESC_SC_LS1Y_1ELS1Z_2EEENSA_ILi0ELi16EEELi1ELi1EEENS21_30GemmIdentityThreadblockSwizzleILi1EEELNS1_8OperatorE0ENS1_17Conv2dProblemSizeEEEEEvNT_6ParamsE:
        .type           _ZN7cutlass6KernelINS_4conv6kernel26B2bImplicitGemmConvolutionINS1_11threadblock40B2bImplicitGemmMultistageSmemAccumulatorINS_4gemm9GemmShapeILi64ELi64ELi32EEENS4_48Conv2dFpropActivationTileAccessIteratorOptimizedINS_11MatrixShapeILi64ELi32EEENS_6half_tENS_6layout10TensorNHWCENS_9transform29PitchLinearWarpRakedThreadMapINS_16PitchLinearShapeILi32ELi64EEELi128ENSH_ILi4ELi8EEELi8EEENS_12AlignedArrayISC_Li8ELi16EEEEENSF_11threadblock25RegularTileAccessIteratorISB_SC_NSD_37RowMajorTensorOpMultiplicandCrosswiseILi16ELi32EEELi0ESK_Li16EEELNS_4arch14CacheOperation4KindE0ENS4_44Conv2dFpropFilterTileAccessIteratorOptimizedINSA_ILi32ELi64EEESC_SE_SK_SM_Lb0EEENSP_ISX_SC_NSD_40ColumnMajorTensorOpMultiplicandCrosswiseILi16ELi32EEELi1ESK_Li16EEELSV_1ENSO_14VectorIteratorINSO_30PredicatedVectorAccessIteratorINSA_ILi64ELi64EEENSA_ILi32ELi32EEESC_NSD_8RowMajorELi2ELb0EEEEENS_8epilogue4warp24FragmentIteratorTensorOpINS7_ILi32ELi32ELi32EEENS7_ILi16ELi8ELi16EEESC_NS_5ArrayISC_Li4ELb0EEES16_EENS1A_20TileIteratorTensorOpIS1C_S1D_SC_S16_EENS7_ILi64ELi256ELi32EEENS6_4warp35MmaTensorOpMultiplicandTileIteratorINSA_ILi64ELi16EEELNS6_7OperandE0ESC_S16_NSA_ILi16ELi16EEELi1ELi32ELi1EEENSW_INSA_ILi32ELi256EEESC_SE_NSG_INSH_ILi32ELi256EEELi128ESJ_Li8EEESM_Lb0EEENSP_IS1Q_SC_S10_Li1ES1S_Li16EEELSV_1ENS19_6thread21LinearCombinationReluISC_Li4ESC_SC_LNS1V_9ScaleType4KindE2ELNS_15FloatRoundStyleE2EEENS6_11threadblock9MmaPolicyINS1K_11MmaTensorOpIS1C_SC_SR_SC_S10_SC_S16_NS1K_17MmaTensorOpPolicyINST_3MmaIS1D_Li32ESC_S16_SC_NSD_11ColumnMajorESC_S16_NST_13OpMultiplyAddEEENSA_ILi1ELi1EEEEELi1ELb0EbEENSA_ILi0ELi0EEES2C_Li1EEENS22_INS23_IS8_SC_SR_SC_S10_SC_S16_S2A_Li1ELb0EbEES2C_S2C_Li1EEELi3EbEENS19_11threadblock8EpilogueIS1J_S2E_Li1ENS2H_22PredicatedTileIteratorINS2H_26OutputTileOptimalThreadMapINS2H_15OutputTileShapeILi256ELi8ELi1ELi1ELi1EEENS2L_ILi1ELi8ELi1ELi1ELi8EEELi128ELi8ELi16EEESC_Lb0ENSD_9NoPermuteELb0EEENS1B_IS8_S1D_SC_S1F_S16_EENS1H_IS8_S1D_SC_S16_EENS2H_18SharedLoadIteratorINS2O_18CompactedThreadMapESC_Li16EEENS1W_ISC_Li8ESC_SC_LS1Y_1ELS1Z_2EEENSA_ILi0ELi16EEELi1ELi1EEENS21_30GemmIdentityThreadblockSwizzleILi1EEELNS1_8OperatorE0ENS1_17Conv2dProblemSizeEEEEEvNT_6ParamsE,@function
        .size           _ZN7cutlass6KernelINS_4conv6kernel26B2bImplicitGemmConvolutionINS1_11threadblock40B2bImplicitGemmMultistageSmemAccumulatorINS_4gemm9GemmShapeILi64ELi64ELi32EEENS4_48Conv2dFpropActivationTileAccessIteratorOptimizedINS_11MatrixShapeILi64ELi32EEENS_6half_tENS_6layout10TensorNHWCENS_9transform29PitchLinearWarpRakedThreadMapINS_16PitchLinearShapeILi32ELi64EEELi128ENSH_ILi4ELi8EEELi8EEENS_12AlignedArrayISC_Li8ELi16EEEEENSF_11threadblock25RegularTileAccessIteratorISB_SC_NSD_37RowMajorTensorOpMultiplicandCrosswiseILi16ELi32EEELi0ESK_Li16EEELNS_4arch14CacheOperation4KindE0ENS4_44Conv2dFpropFilterTileAccessIteratorOptimizedINSA_ILi32ELi64EEESC_SE_SK_SM_Lb0EEENSP_ISX_SC_NSD_40ColumnMajorTensorOpMultiplicandCrosswiseILi16ELi32EEELi1ESK_Li16EEELSV_1ENSO_14VectorIteratorINSO_30PredicatedVectorAccessIteratorINSA_ILi64ELi64EEENSA_ILi32ELi32EEESC_NSD_8RowMajorELi2ELb0EEEEENS_8epilogue4warp24FragmentIteratorTensorOpINS7_ILi32ELi32ELi32EEENS7_ILi16ELi8ELi16EEESC_NS_5ArrayISC_Li4ELb0EEES16_EENS1A_20TileIteratorTensorOpIS1C_S1D_SC_S16_EENS7_ILi64ELi256ELi32EEENS6_4warp35MmaTensorOpMultiplicandTileIteratorINSA_ILi64ELi16EEELNS6_7OperandE0ESC_S16_NSA_ILi16ELi16EEELi1ELi32ELi1EEENSW_INSA_ILi32ELi256EEESC_SE_NSG_INSH_ILi32ELi256EEELi128ESJ_Li8EEESM_Lb0EEENSP_IS1Q_SC_S10_Li1ES1S_Li16EEELSV_1ENS19_6thread21LinearCombinationReluISC_Li4ESC_SC_LNS1V_9ScaleType4KindE2ELNS_15FloatRoundStyleE2EEENS6_11threadblock9MmaPolicyINS1K_11MmaTensorOpIS1C_SC_SR_SC_S10_SC_S16_NS1K_17MmaTensorOpPolicyINST_3MmaIS1D_Li32ESC_S16_SC_NSD_11ColumnMajorESC_S16_NST_13OpMultiplyAddEEENSA_ILi1ELi1EEEEELi1ELb0EbEENSA_ILi0ELi0EEES2C_Li1EEENS22_INS23_IS8_SC_SR_SC_S10_SC_S16_S2A_Li1ELb0EbEES2C_S2C_Li1EEELi3EbEENS19_11threadblock8EpilogueIS1J_S2E_Li1ENS2H_22PredicatedTileIteratorINS2H_26OutputTileOptimalThreadMapINS2H_15OutputTileShapeILi256ELi8ELi1ELi1ELi1EEENS2L_ILi1ELi8ELi1ELi1ELi8EEELi128ELi8ELi16EEESC_Lb0ENSD_9NoPermuteELb0EEENS1B_IS8_S1D_SC_S1F_S16_EENS1H_IS8_S1D_SC_S16_EENS2H_18SharedLoadIteratorINS2O_18CompactedThreadMapESC_Li16EEENS1W_ISC_Li8ESC_SC_LS1Y_1ELS1Z_2EEENSA_ILi0ELi16EEELi1ELi1EEENS21_30GemmIdentityThreadblockSwizzleILi1EEELNS1_8OperatorE0ENS1_17Conv2dProblemSizeEEEEEvNT_6ParamsE,(.L_x_333 - _ZN7cutlass6KernelINS_4conv6kernel26B2bImplicitGemmConvolutionINS1_11threadblock40B2bImplicitGemmMultistageSmemAccumulatorINS_4gemm9GemmShapeILi64ELi64ELi32EEENS4_48Conv2dFpropActivationTileAccessIteratorOptimizedINS_11MatrixShapeILi64ELi32EEENS_6half_tENS_6layout10TensorNHWCENS_9transform29PitchLinearWarpRakedThreadMapINS_16PitchLinearShapeILi32ELi64EEELi128ENSH_ILi4ELi8EEELi8EEENS_12AlignedArrayISC_Li8ELi16EEEEENSF_11threadblock25RegularTileAccessIteratorISB_SC_NSD_37RowMajorTensorOpMultiplicandCrosswiseILi16ELi32EEELi0ESK_Li16EEELNS_4arch14CacheOperation4KindE0ENS4_44Conv2dFpropFilterTileAccessIteratorOptimizedINSA_ILi32ELi64EEESC_SE_SK_SM_Lb0EEENSP_ISX_SC_NSD_40ColumnMajorTensorOpMultiplicandCrosswiseILi16ELi32EEELi1ESK_Li16EEELSV_1ENSO_14VectorIteratorINSO_30PredicatedVectorAccessIteratorINSA_ILi64ELi64EEENSA_ILi32ELi32EEESC_NSD_8RowMajorELi2ELb0EEEEENS_8epilogue4warp24FragmentIteratorTensorOpINS7_ILi32ELi32ELi32EEENS7_ILi16ELi8ELi16EEESC_NS_5ArrayISC_Li4ELb0EEES16_EENS1A_20TileIteratorTensorOpIS1C_S1D_SC_S16_EENS7_ILi64ELi256ELi32EEENS6_4warp35MmaTensorOpMultiplicandTileIteratorINSA_ILi64ELi16EEELNS6_7OperandE0ESC_S16_NSA_ILi16ELi16EEELi1ELi32ELi1EEENSW_INSA_ILi32ELi256EEESC_SE_NSG_INSH_ILi32ELi256EEELi128ESJ_Li8EEESM_Lb0EEENSP_IS1Q_SC_S10_Li1ES1S_Li16EEELSV_1ENS19_6thread21LinearCombinationReluISC_Li4ESC_SC_LNS1V_9ScaleType4KindE2ELNS_15FloatRoundStyleE2EEENS6_11threadblock9MmaPolicyINS1K_11MmaTensorOpIS1C_SC_SR_SC_S10_SC_S16_NS1K_17MmaTensorOpPolicyINST_3MmaIS1D_Li32ESC_S16_SC_NSD_11ColumnMajorESC_S16_NST_13OpMultiplyAddEEENSA_ILi1ELi1EEEEELi1ELb0EbEENSA_ILi0ELi0EEES2C_Li1EEENS22_INS23_IS8_SC_SR_SC_S10_SC_S16_S2A_Li1ELb0EbEES2C_S2C_Li1EEELi3EbEENS19_11threadblock8EpilogueIS1J_S2E_Li1ENS2H_22PredicatedTileIteratorINS2H_26OutputTileOptimalThreadMapINS2H_15OutputTileShapeILi256ELi8ELi1ELi1ELi1EEENS2L_ILi1ELi8ELi1ELi1ELi8EEELi128ELi8ELi16EEESC_Lb0ENSD_9NoPermuteELb0EEENS1B_IS8_S1D_SC_S1F_S16_EENS1H_IS8_S1D_SC_S16_EENS2H_18SharedLoadIteratorINS2O_18CompactedThreadMapESC_Li16EEENS1W_ISC_Li8ESC_SC_LS1Y_1ELS1Z_2EEENSA_ILi0ELi16EEELi1ELi1EEENS21_30GemmIdentityThreadblockSwizzleILi1EEELNS1_8OperatorE0ENS1_17Conv2dProblemSizeEEEEEvNT_6ParamsE)
        .other          _ZN7cutlass6KernelINS_4conv6kernel26B2bImplicitGemmConvolutionINS1_11threadblock40B2bImplicitGemmMultistageSmemAccumulatorINS_4gemm9GemmShapeILi64ELi64ELi32EEENS4_48Conv2dFpropActivationTileAccessIteratorOptimizedINS_11MatrixShapeILi64ELi32EEENS_6half_tENS_6layout10TensorNHWCENS_9transform29PitchLinearWarpRakedThreadMapINS_16PitchLinearShapeILi32ELi64EEELi128ENSH_ILi4ELi8EEELi8EEENS_12AlignedArrayISC_Li8ELi16EEEEENSF_11threadblock25RegularTileAccessIteratorISB_SC_NSD_37RowMajorTensorOpMultiplicandCrosswiseILi16ELi32EEELi0ESK_Li16EEELNS_4arch14CacheOperation4KindE0ENS4_44Conv2dFpropFilterTileAccessIteratorOptimizedINSA_ILi32ELi64EEESC_SE_SK_SM_Lb0EEENSP_ISX_SC_NSD_40ColumnMajorTensorOpMultiplicandCrosswiseILi16ELi32EEELi1ESK_Li16EEELSV_1ENSO_14VectorIteratorINSO_30PredicatedVectorAccessIteratorINSA_ILi64ELi64EEENSA_ILi32ELi32EEESC_NSD_8RowMajorELi2ELb0EEEEENS_8epilogue4warp24FragmentIteratorTensorOpINS7_ILi32ELi32ELi32EEENS7_ILi16ELi8ELi16EEESC_NS_5ArrayISC_Li4ELb0EEES16_EENS1A_20TileIteratorTensorOpIS1C_S1D_SC_S16_EENS7_ILi64ELi256ELi32EEENS6_4warp35MmaTensorOpMultiplicandTileIteratorINSA_ILi64ELi16EEELNS6_7OperandE0ESC_S16_NSA_ILi16ELi16EEELi1ELi32ELi1EEENSW_INSA_ILi32ELi256EEESC_SE_NSG_INSH_ILi32ELi256EEELi128ESJ_Li8EEESM_Lb0EEENSP_IS1Q_SC_S10_Li1ES1S_Li16EEELSV_1ENS19_6thread21LinearCombinationReluISC_Li4ESC_SC_LNS1V_9ScaleType4KindE2ELNS_15FloatRoundStyleE2EEENS6_11threadblock9MmaPolicyINS1K_11MmaTensorOpIS1C_SC_SR_SC_S10_SC_S16_NS1K_17MmaTensorOpPolicyINST_3MmaIS1D_Li32ESC_S16_SC_NSD_11ColumnMajorESC_S16_NST_13OpMultiplyAddEEENSA_ILi1ELi1EEEEELi1ELb0EbEENSA_ILi0ELi0EEES2C_Li1EEENS22_INS23_IS8_SC_SR_SC_S10_SC_S16_S2A_Li1ELb0EbEES2C_S2C_Li1EEELi3EbEENS19_11threadblock8EpilogueIS1J_S2E_Li1ENS2H_22PredicatedTileIteratorINS2H_26OutputTileOptimalThreadMapINS2H_15OutputTileShapeILi256ELi8ELi1ELi1ELi1EEENS2L_ILi1ELi8ELi1ELi1ELi8EEELi128ELi8ELi16EEESC_Lb0ENSD_9NoPermuteELb0EEENS1B_IS8_S1D_SC_S1F_S16_EENS1H_IS8_S1D_SC_S16_EENS2H_18SharedLoadIteratorINS2O_18CompactedThreadMapESC_Li16EEENS1W_ISC_Li8ESC_SC_LS1Y_1ELS1Z_2EEENSA_ILi0ELi16EEELi1ELi1EEENS21_30GemmIdentityThreadblockSwizzleILi1EEELNS1_8OperatorE0ENS1_17Conv2dProblemSizeEEEEEvNT_6ParamsE,@"STO_CUDA_ENTRY STV_DEFAULT"
_ZN7cutlass6KernelINS_4conv6kernel26B2bImplicitGemmConvolutionINS1_11threadblock40B2bImplicitGemmMultistageSmemAccumulatorINS_4gemm9GemmShapeILi64ELi64ELi32EEENS4_48Conv2dFpropActivationTileAccessIteratorOptimizedINS_11MatrixShapeILi64ELi32EEENS_6half_tENS_6layout10TensorNHWCENS_9transform29PitchLinearWarpRakedThreadMapINS_16PitchLinearShapeILi32ELi64EEELi128ENSH_ILi4ELi8EEELi8EEENS_12AlignedArrayISC_Li8ELi16EEEEENSF_11threadblock25RegularTileAccessIteratorISB_SC_NSD_37RowMajorTensorOpMultiplicandCrosswiseILi16ELi32EEELi0ESK_Li16EEELNS_4arch14CacheOperation4KindE0ENS4_44Conv2dFpropFilterTileAccessIteratorOptimizedINSA_ILi32ELi64EEESC_SE_SK_SM_Lb0EEENSP_ISX_SC_NSD_40ColumnMajorTensorOpMultiplicandCrosswiseILi16ELi32EEELi1ESK_Li16EEELSV_1ENSO_14VectorIteratorINSO_30PredicatedVectorAccessIteratorINSA_ILi64ELi64EEENSA_ILi32ELi32EEESC_NSD_8RowMajorELi2ELb0EEEEENS_8epilogue4warp24FragmentIteratorTensorOpINS7_ILi32ELi32ELi32EEENS7_ILi16ELi8ELi16EEESC_NS_5ArrayISC_Li4ELb0EEES16_EENS1A_20TileIteratorTensorOpIS1C_S1D_SC_S16_EENS7_ILi64ELi256ELi32EEENS6_4warp35MmaTensorOpMultiplicandTileIteratorINSA_ILi64ELi16EEELNS6_7OperandE0ESC_S16_NSA_ILi16ELi16EEELi1ELi32ELi1EEENSW_INSA_ILi32ELi256EEESC_SE_NSG_INSH_ILi32ELi256EEELi128ESJ_Li8EEESM_Lb0EEENSP_IS1Q_SC_S10_Li1ES1S_Li16EEELSV_1ENS19_6thread21LinearCombinationReluISC_Li4ESC_SC_LNS1V_9ScaleType4KindE2ELNS_15FloatRoundStyleE2EEENS6_11threadblock9MmaPolicyINS1K_11MmaTensorOpIS1C_SC_SR_SC_S10_SC_S16_NS1K_17MmaTensorOpPolicyINST_3MmaIS1D_Li32ESC_S16_SC_NSD_11ColumnMajorESC_S16_NST_13OpMultiplyAddEEENSA_ILi1ELi1EEEEELi1ELb0EbEENSA_ILi0ELi0EEES2C_Li1EEENS22_INS23_IS8_SC_SR_SC_S10_SC_S16_S2A_Li1ELb0EbEES2C_S2C_Li1EEELi3EbEENS19_11threadblock8EpilogueIS1J_S2E_Li1ENS2H_22PredicatedTileIteratorINS2H_26OutputTileOptimalThreadMapINS2H_15OutputTileShapeILi256ELi8ELi1ELi1ELi1EEENS2L_ILi1ELi8ELi1ELi1ELi8EEELi128ELi8ELi16EEESC_Lb0ENSD_9NoPermuteELb0EEENS1B_IS8_S1D_SC_S1F_S16_EENS1H_IS8_S1D_SC_S16_EENS2H_18SharedLoadIteratorINS2O_18CompactedThreadMapESC_Li16EEENS1W_ISC_Li8ESC_SC_LS1Y_1ELS1Z_2EEENSA_ILi0ELi16EEELi1ELi1EEENS21_30GemmIdentityThreadblockSwizzleILi1EEELNS1_8OperatorE0ENS1_17Conv2dProblemSizeEEEEEvNT_6ParamsE:
[----:B------:R-:W-:Y:S02]  /*0000*/  MOV R1, c[0x0][0x28] ;  /* 0x00000a0000017a02 */ /* 0x000fe40000000f00 */
[----:B------:R-:W1:Y:S01]  /*0010*/  S2UR UR5, SR_CTAID.Y ;  /* 0x00000000000579c3 */ /* 0x000e620000002600 */
[----:B------:R-:W-:Y:S02]  /*0020*/  ULDC UR6, c[0x0][0x214] ;  /* 0x0000850000067ab9 */ /* 0x000fe40000000800 */
[----:B------:R-:W-:Y:S02]  /*0030*/  UMOV UR4, 0xffffffff ;  /* 0xffffffff00047882 */ /* 0x000fe40000000000 */
[----:B------:R-:W-:-:S03]  /*0040*/  USHF.L.U32 UR4, UR4, UR6, URZ ;  /* 0x0000000604047299 */ /* 0x000fc6000800063f */
[----:B------:R-:W2:Y:S01]  /*0050*/  S2UR UR7, SR_CTAID.X ;  /* 0x00000000000779c3 */ /* 0x000ea20000002500 */
[----:B-1----:R-:W-:Y:S02]  /*0060*/  USHF.L.U32 UR5, UR5, UR6, URZ ;  /* 0x0000000605057299 */ /* 0x002fe4000800063f */
[----:B--2---:R-:W-:Y:S02]  /*0070*/  ULOP3.LUT UR4, UR7, UR4, URZ, 0x30, !UPT ;  /* 0x0000000407047292 */ /* 0x004fe4000f8e303f */
[----:B------:R-:W-:Y:S02]  /*0080*/  USHF.R.S32.HI UR6, URZ, UR6, UR7 ;  /* 0x000000063f067299 */ /* 0x000fe40008011407 */
[----:B------:R-:W-:-:S03]  /*0090*/  UIADD3 UR9, UR5, UR4, URZ ;  /* 0x0000000405097290 */ /* 0x000fc6000fffe03f */
[----:B------:R-:W-:Y:S02]  /*00a0*/  ULDC.64 UR4, c[0x0][0x1f0] ;  /* 0x00007c0000047ab9 */ /* 0x000fe40000000a00 */
[----:B------:R-:W-:-:S04]  /*00b0*/  UISETP.GE.AND UP0, UPT, UR9, UR5, UPT ;  /* 0x000000050900728c */ /* 0x000fc8000bf06270 */
[----:B------:R-:W-:-:S06]  /*00c0*/  UISETP.GE.OR UP0, UPT, UR6, UR4, UP0 ;  /* 0x000000040600728c */ /* 0x000fcc0008706670 */
[----:B------:R-:W-:-:S13]  /*00d0*/  PLOP3.LUT P0, PT, PT, PT, UP0, 0x80, 0x0 ;  /* 0x000000000000781c */ /* 0x000fda0003f0f008 */
[----:B------:R-:W-:Y:S05]  /*00e0*/  @P0 EXIT ;  /* 0x000000000000094d */ /* 0x000fea0003800000 */
[----:B------:R-:W1:Y:S01]  /*00f0*/  S2R R114, SR_TID.X ;  /* 0x0000000000727919 */ /* 0x000e620000002100 */
[----:B------:R-:W-:Y:S02]  /*0100*/  IMAD.MOV.U32 R0, RZ, RZ, c[0x0][0x250] ;  /* 0x00009400ff007624 */ /* 0x000fe400078e00ff */
[----:B------:R-:W-:Y:S01]  /*0110*/  IMAD.MOV.U32 R82, RZ, RZ, 0x1 ;  /* 0x00000001ff527424 */ /* 0x000fe200078e00ff */
[----:B------:R-:W2:Y:S02]  /*0120*/  S2R R116, SR_CTAID.Z ;  /* 0x0000000000747919 */ /* 0x000ea40000002700 */
[----:B------:R-:W-:Y:S01]  /*0130*/  ISETP.NE.AND P0, PT, R0, 0x1, PT ;  /* 0x000000010000780c */ /* 0x000fe20003f05270 */
[----:B------:R-:W-:Y:S01]  /*0140*/  IMAD.MOV.U32 R0, RZ, RZ, c[0x0][0x190] ;  /* 0x00006400ff007624 */ /* 0x000fe200078e00ff */
[----:B-1----:R-:W-:-:S04]  /*0150*/  SHF.R.S32.HI R5, RZ, 0x1f, R114 ;  /* 0x0000001fff057819 */ /* 0x002fc80000011472 */
[----:B------:R-:W-:-:S04]  /*0160*/  LEA.HI R5, R5, R114, RZ, 0x5 ;  /* 0x0000007205057211 */ /* 0x000fc800078f28ff */
[----:B------:R-:W-:Y:S02]  /*0170*/  LOP3.LUT R3, R5, 0xffffffe0, RZ, 0xc0, !PT ;  /* 0xffffffe005037812 */ /* 0x000fe400078ec0ff */
[----:B------:R-:W-:-:S03]  /*0180*/  SHF.R.S32.HI R5, RZ, 0x5, R5 ;  /* 0x00000005ff057819 */ /* 0x000fc60000011405 */
[----:B------:R-:W-:-:S05]  /*0190*/  IMAD.IADD R3, R114, 0x1, -R3 ;  /* 0x0000000172037824 */ /* 0x000fca00078e0a03 */
[----:B------:R-:W-:-:S04]  /*01a0*/  SHF.R.S32.HI R26, RZ, 0x1f, R3 ;  /* 0x0000001fff1a7819 */ /* 0x000fc80000011403 */
[----:B------:R-:W-:-:S04]  /*01b0*/  LEA.HI R26, R26, R3, RZ, 0x2 ;  /* 0x000000031a1a7211 */ /* 0x000fc800078f10ff */
[----:B------:R-:W-:Y:S02]  /*01c0*/  LOP3.LUT R22, R26, 0xfffffffc, RZ, 0xc0, !PT ;  /* 0xfffffffc1a167812 */ /* 0x000fe400078ec0ff */
[----:B------:R-:W-:-:S03]  /*01d0*/  SHF.R.S32.HI R26, RZ, 0x2, R26 ;  /* 0x00000002ff1a7819 */ /* 0x000fc6000001141a */
[----:B------:R-:W-:Y:S02]  /*01e0*/  IMAD.IADD R22, R3, 0x1, -R22 ;  /* 0x0000000103167824 */ /* 0x000fe400078e0a16 */
[----:B------:R-:W-:Y:S02]  /*01f0*/  IMAD.U32 R3, RZ, RZ, UR6 ;  /* 0x00000006ff037e24 */ /* 0x000fe4000f8e00ff */
[----:B------:R-:W-:Y:S01]  /*0200*/  IMAD R14, R5, 0x10, R26 ;  /* 0x00000010050e7824 */ /* 0x000fe200078e021a */
[----:B--2---:R-:W-:-:S04]  /*0210*/  LEA R118, R116, R22, 0x2 ;  /* 0x0000001674767211 */ /* 0x004fc800078e10ff */
[----:B------:R-:W-:Y:S01]  /*0220*/  LEA R3, R3, R14, 0x6 ;  /* 0x0000000e03037211 */ /* 0x000fe200078e30ff */
[----:B------:R-:W-:Y:S01]  /*0230*/  IMAD.SHL.U32 R118, R118, 0x8, RZ ;  /* 0x0000000876767824 */ /* 0x000fe200078e00ff */
[----:B------:R-:W-:Y:S05]  /*0240*/  @!P0 BRA `(.L_x_275) ;  /* 0x0000038000008947 */ /* 0x000fea0003800000 */
[C---:B------:R-:W-:Y:S01]  /*0250*/  IADD3 R7, R3.reuse, 0x8, RZ ;  /* 0x0000000803077810 */ /* 0x040fe20007ffe0ff */
[----:B------:R-:W-:Y:S01]  /*0260*/  IMAD.MOV.U32 R2, RZ, RZ, c[0x0][0x25c] ;  /* 0x00009700ff027624 */ /* 0x000fe200078e00ff */
[----:B------:R-:W-:Y:S01]  /*0270*/  SHF.R.S32.HI R17, RZ, 0x1f, R118 ;  /* 0x0000001fff117819 */ /* 0x000fe20000011476 */
[----:B------:R-:W-:-:S03]  /*0280*/  IMAD.HI.U32 R4, R3, c[0x0][0x254], RZ ;  /* 0x0000950003047a27 */ /* 0x000fc600078e00ff */
[----:B------:R-:W-:Y:S01]  /*0290*/  ISETP.NE.AND P0, PT, R2, 0x1, PT ;  /* 0x000000010200780c */ /* 0x000fe20003f05270 */
[----:B------:R-:W-:Y:S01]  /*02a0*/  IMAD.HI.U32 R10, R7, c[0x0][0x254], RZ ;  /* 0x00009500070a7a27 */ /* 0x000fe200078e00ff */
[----:B------:R-:W-:Y:S02]  /*02b0*/  SHF.R.U32.HI R4, RZ, c[0x0][0x258], R4 ;  /* 0x00009600ff047a19 */ /* 0x000fe40000011604 */
[----:B------:R-:W-:Y:S01]  /*02c0*/  MOV R2, c[0x0][0x19c] ;  /* 0x0000670000027a02 */ /* 0x000fe20000000f00 */
[----:B------:R-:W-:Y:S01]  /*02d0*/  IMAD.MOV.U32 R16, RZ, RZ, c[0x0][0x18c] ;  /* 0x00006300ff107624 */ /* 0x000fe200078e00ff */
[----:B------:R-:W-:Y:S01]  /*02e0*/  SHF.R.U32.HI R10, RZ, c[0x0][0x258], R10 ;  /* 0x00009600ff0a7a19 */ /* 0x000fe2000001160a */
[C---:B------:R-:W-:Y:S01]  /*02f0*/  IMAD R19, R4.reuse, c[0x0][0x228], RZ ;  /* 0x00008a0004137a24 */ /* 0x040fe200078e02ff */
[----:B------:R-:W-:Y:S02]  /*0300*/  IADD3 R8, -R4, RZ, RZ ;  /* 0x000000ff04087210 */ /* 0x000fe40007ffe1ff */
[----:B------:R-:W-:Y:S01]  /*0310*/  ISETP.NE.AND P6, PT, R2, 0x1, PT ;  /* 0x000000010200780c */ /* 0x000fe20003fc5270 */
[----:B------:R-:W-:Y:S01]  /*0320*/  IMAD.MOV R6, RZ, RZ, -R10 ;  /* 0x000000ffff067224 */ /* 0x000fe200078e0a0a */
[----:B------:R-:W-:Y:S01]  /*0330*/  IADD3 R2, -R82, c[0x0][0x180], RZ ;  /* 0x0000600052027a10 */ /* 0x000fe20007ffe1ff */
[----:B------:R-:W-:-:S02]  /*0340*/  IMAD R8, R8, c[0x0][0x250], R3 ;  /* 0x0000940008087a24 */ /* 0x000fc400078e0203 */
[----:B------:R-:W-:Y:S02]  /*0350*/  IMAD R6, R6, c[0x0][0x250], R7 ;  /* 0x0000940006067a24 */ /* 0x000fe400078e0207 */
[----:B------:R-:W-:Y:S01]  /*0360*/  @P0 IMAD.HI.U32 R7, R8, c[0x0][0x260], RZ ;  /* 0x0000980008070a27 */ /* 0x000fe200078e00ff */
[----:B------:R-:W-:-:S03]  /*0370*/  MOV R12, R8 ;  /* 0x00000008000c7202 */ /* 0x000fc60000000f00 */
[----:B------:R-:W-:Y:S01]  /*0380*/  @P0 IMAD.HI.U32 R3, R6, c[0x0][0x260], RZ ;  /* 0x0000980006030a27 */ /* 0x000fe200078e00ff */
[----:B------:R-:W-:Y:S02]  /*0390*/  @P0 SHF.R.U32.HI R12, RZ, c[0x0][0x264], R7 ;  /* 0x00009900ff0c0a19 */ /* 0x000fe40000011607 */
[----:B------:R-:W-:Y:S01]  /*03a0*/  IADD3 R7, -R82, c[0x0][0x17c], RZ ;  /* 0x00005f0052077a10 */ /* 0x000fe20007ffe1ff */
[----:B------:R-:W-:Y:S01]  /*03b0*/  IMAD.MOV.U32 R13, RZ, RZ, R6 ;  /* 0x000000ffff0d7224 */ /* 0x000fe200078e0006 */
[----:B------:R-:W-:Y:S01]  /*03c0*/  @P0 SHF.R.U32.HI R13, RZ, c[0x0][0x264], R3 ;  /* 0x00009900ff0d0a19 */ /* 0x000fe20000011603 */
[----:B------:R-:W-:Y:S01]  /*03d0*/  IMAD.MOV R11, RZ, RZ, -R12 ;  /* 0x000000ffff0b7224 */ /* 0x000fe200078e0a0c */
[----:B------:R-:W-:Y:S01]  /*03e0*/  SEL R7, R7, RZ, !P6 ;  /* 0x000000ff07077207 */ /* 0x000fe20007000000 */
[----:B------:R-:W-:Y:S01]  /*03f0*/  IMAD R18, R12, R16, -c[0x0][0x184] ;  /* 0x800061000c127624 */ /* 0x000fe200078e0210 */
[----:B------:R-:W-:Y:S01]  /*0400*/  IADD3 R3, -R13, RZ, RZ ;  /* 0x000000ff0d037210 */ /* 0x000fe20007ffe1ff */
[----:B------:R-:W-:-:S02]  /*0410*/  IMAD R11, R11, c[0x0][0x25c], R8 ;  /* 0x000097000b0b7a24 */ /* 0x000fc400078e0208 */
[----:B------:R-:W-:Y:S02]  /*0420*/  IMAD R16, R13, R16, -c[0x0][0x184] ;  /* 0x800061000d107624 */ /* 0x000fe400078e0210 */
[----:B------:R-:W-:Y:S01]  /*0430*/  IMAD R3, R3, c[0x0][0x25c], R6 ;  /* 0x0000970003037a24 */ /* 0x000fe200078e0206 */
[----:B------:R-:W-:Y:S01]  /*0440*/  SEL R6, R2, RZ, !P6 ;  /* 0x000000ff02067207 */ /* 0x000fe20007000000 */
[-C--:B------:R-:W-:Y:S02]  /*0450*/  IMAD R21, R11, R0.reuse, -c[0x0][0x188] ;  /* 0x800062000b157624 */ /* 0x080fe400078e0200 */
[----:B------:R-:W-:Y:S02]  /*0460*/  IMAD R15, R3, R0, -c[0x0][0x188] ;  /* 0x80006200030f7624 */ /* 0x000fe400078e0200 */
[C---:B------:R-:W-:Y:S02]  /*0470*/  IMAD R16, R7.reuse, c[0x0][0x194], R16 ;  /* 0x0000650007107a24 */ /* 0x040fe400078e0210 */
[----:B------:R-:W-:-:S02]  /*0480*/  IMAD R18, R7, c[0x0][0x194], R18 ;  /* 0x0000650007127a24 */ /* 0x000fc400078e0212 */
[C---:B------:R-:W-:Y:S02]  /*0490*/  IMAD R15, R6.reuse, c[0x0][0x198], R15 ;  /* 0x00006600060f7a24 */ /* 0x040fe400078e020f */
[----:B------:R-:W-:Y:S02]  /*04a0*/  IMAD R21, R6, c[0x0][0x198], R21 ;  /* 0x0000660006157a24 */ /* 0x000fe400078e0215 */
[----:B------:R-:W-:Y:S02]  /*04b0*/  IMAD R16, R16, c[0x0][0x224], RZ ;  /* 0x0000890010107a24 */ /* 0x000fe400078e02ff */
[----:B------:R-:W-:Y:S02]  /*04c0*/  IMAD R18, R18, c[0x0][0x224], RZ ;  /* 0x0000890012127a24 */ /* 0x000fe400078e02ff */
[----:B------:R-:W-:Y:S01]  /*04d0*/  IMAD R15, R15, c[0x0][0x220], RZ ;  /* 0x000088000f0f7a24 */ /* 0x000fe200078e02ff */
[----:B------:R-:W-:Y:S01]  /*04e0*/  SHF.R.S32.HI R8, RZ, 0x1f, R16 ;  /* 0x0000001fff087819 */ /* 0x000fe20000011410 */
[----:B------:R-:W-:Y:S01]  /*04f0*/  IMAD R21, R21, c[0x0][0x220], RZ ;  /* 0x0000880015157a24 */ /* 0x000fe200078e02ff */
[----:B------:R-:W-:Y:S01]  /*0500*/  SHF.R.S32.HI R7, RZ, 0x1f, R18 ;  /* 0x0000001fff077819 */ /* 0x000fe20000011412 */
[----:B------:R-:W-:Y:S01]  /*0510*/  IMAD R9, R10, c[0x0][0x228], RZ ;  /* 0x00008a000a097a24 */ /* 0x000fe200078e02ff */
[----:B------:R-:W-:-:S02]  /*0520*/  IADD3 R16, P5, P4, R16, R15, R118 ;  /* 0x0000000f10107210 */ /* 0x000fc40007cbe076 */
[----:B------:R-:W-:Y:S02]  /*0530*/  IADD3 R18, P2, P1, R18, R21, R118 ;  /* 0x0000001512127210 */ /* 0x000fe4000795e076 */
[----:B------:R-:W-:Y:S02]  /*0540*/  SHF.R.S32.HI R6, RZ, 0x1f, R21 ;  /* 0x0000001fff067819 */ /* 0x000fe40000011415 */
[----:B------:R-:W-:Y:S02]  /*0550*/  SHF.R.S32.HI R15, RZ, 0x1f, R15 ;  /* 0x0000001fff0f7819 */ /* 0x000fe4000001140f */
[----:B------:R-:W-:Y:S02]  /*0560*/  IADD3 R18, P0, R19, R18, RZ ;  /* 0x0000001213127210 */ /* 0x000fe40007f1e0ff */
[----:B------:R-:W-:Y:S02]  /*0570*/  IADD3 R16, P3, R9, R16, RZ ;  /* 0x0000001009107210 */ /* 0x000fe40007f7e0ff */
[----:B------:R-:W-:-:S02]  /*0580*/  IADD3.X R6, R7, R6, R17, P2, P1 ;  /* 0x0000000607067210 */ /* 0x000fc400017e2411 */
[----:B------:R-:W-:Y:S02]  /*0590*/  IADD3.X R8, R8, R15, R17, P5, P4 ;  /* 0x0000000f08087210 */ /* 0x000fe40002fe8411 */
[----:B------:R-:W-:Y:S02]  /*05a0*/  LEA.HI.X.SX32 R15, R19, R6, 0x1, P0 ;  /* 0x00000006130f7211 */ /* 0x000fe400000f0eff */
[----:B------:R-:W-:Y:S01]  /*05b0*/  LEA.HI.X.SX32 R9, R9, R8, 0x1, P3 ;  /* 0x0000000809097211 */ /* 0x000fe200018f0eff */
[----:B------:R-:W-:Y:S05]  /*05c0*/  BRA `(.L_x_276) ;  /* 0x0000023000007947 */ /* 0x000fea0003800000 */
.L_x_275:
[----:B------:R-:W-:Y:S01]  /*05d0*/  IMAD.MOV.U32 R2, RZ, RZ, c[0x0][0x19c] ;  /* 0x00006700ff027624 */ /* 0x000fe200078e00ff */
[----:B------:R-:W-:Y:S01]  /*05e0*/  IADD3 R7, -R82, c[0x0][0x17c], RZ ;  /* 0x00005f0052077a10 */ /* 0x000fe20007ffe1ff */
[----:B------:R-:W-:Y:S01]  /*05f0*/  IMAD.MOV.U32 R11, RZ, RZ, RZ ;  /* 0x000000ffff0b7224 */ /* 0x000fe200078e00ff */
[----:B------:R-:W-:Y:S01]  /*0600*/  SHF.R.S32.HI R8, RZ, 0x1f, R118 ;  /* 0x0000001fff087819 */ /* 0x000fe20000011476 */
[----:B------:R-:W-:Y:S01]  /*0610*/  IMAD.MOV.U32 R17, RZ, RZ, c[0x0][0x198] ;  /* 0x00006600ff117624 */ /* 0x000fe200078e00ff */
[----:B------:R-:W-:Y:S01]  /*0620*/  ISETP.NE.AND P6, PT, R2, 0x1, PT ;  /* 0x000000010200780c */ /* 0x000fe20003fc5270 */
[----:B------:R-:W-:Y:S01]  /*0630*/  IMAD.MOV.U32 R6, RZ, RZ, c[0x0][0x194] ;  /* 0x00006500ff067624 */ /* 0x000fe200078e00ff */
[----:B------:R-:W-:Y:S01]  /*0640*/  IADD3 R2, -R82, c[0x0][0x180], RZ ;  /* 0x0000600052027a10 */ /* 0x000fe20007ffe1ff */
[----:B------:R-:W-:Y:S01]  /*0650*/  IMAD R15, R11, R0, -c[0x0][0x188] ;  /* 0x800062000b0f7624 */ /* 0x000fe200078e0200 */
[----:B------:R-:W-:Y:S01]  /*0660*/  SEL R7, R7, RZ, !P6 ;  /* 0x000000ff07077207 */ /* 0x000fe20007000000 */
[----:B------:R-:W-:Y:S01]  /*0670*/  IMAD.MOV.U32 R9, RZ, RZ, 0x8 ;  /* 0x00000008ff097424 */ /* 0x000fe200078e00ff */
[----:B------:R-:W-:-:S02]  /*0680*/  SEL R4, R2, RZ, !P6 ;  /* 0x000000ff02047207 */ /* 0x000fc40007000000 */
[----:B------:R-:W-:Y:S01]  /*0690*/  IADD3 R10, R3, 0x8, RZ ;  /* 0x00000008030a7810 */ /* 0x000fe20007ffe0ff */
[----:B------:R-:W-:Y:S02]  /*06a0*/  IMAD R7, R7, R6, -c[0x0][0x184] ;  /* 0x8000610007077624 */ /* 0x000fe400078e0206 */
[C---:B------:R-:W-:Y:S02]  /*06b0*/  IMAD R17, R4.reuse, R17, -c[0x0][0x188] ;  /* 0x8000620004117624 */ /* 0x040fe400078e0211 */
[----:B------:R-:W-:Y:S02]  /*06c0*/  IMAD R15, R4, c[0x0][0x198], R15 ;  /* 0x00006600040f7a24 */ /* 0x000fe400078e020f */
[----:B------:R-:W-:Y:S02]  /*06d0*/  IMAD R4, R3, c[0x0][0x228], RZ ;  /* 0x00008a0003047a24 */ /* 0x000fe400078e02ff */
[----:B------:R-:W-:Y:S02]  /*06e0*/  IMAD R17, R17, c[0x0][0x220], RZ ;  /* 0x0000880011117a24 */ /* 0x000fe400078e02ff */
[----:B------:R-:W-:-:S02]  /*06f0*/  IMAD R7, R7, c[0x0][0x224], RZ ;  /* 0x0000890007077a24 */ /* 0x000fc400078e02ff */
[----:B------:R-:W-:Y:S02]  /*0700*/  IMAD R15, R15, c[0x0][0x220], RZ ;  /* 0x000088000f0f7a24 */ /* 0x000fe400078e02ff */
[----:B------:R-:W-:Y:S01]  /*0710*/  IMAD R6, R9, c[0x0][0x228], R4 ;  /* 0x00008a0009067a24 */ /* 0x000fe200078e0204 */
[----:B------:R-:W-:Y:S02]  /*0720*/  SHF.R.S32.HI R9, RZ, 0x1f, R17 ;  /* 0x0000001fff097819 */ /* 0x000fe40000011411 */
[C-C-:B------:R-:W-:Y:S02]  /*0730*/  IADD3 R17, P4, P3, R7.reuse, R17, R118.reuse ;  /* 0x0000001107117210 */ /* 0x140fe40007b9e076 */
[----:B------:R-:W-:Y:S02]  /*0740*/  SHF.R.S32.HI R13, RZ, 0x1f, R7 ;  /* 0x0000001fff0d7819 */ /* 0x000fe40000011407 */
[----:B------:R-:W-:Y:S02]  /*0750*/  IADD3 R7, P1, P0, R7, R15, R118 ;  /* 0x0000000f07077210 */ /* 0x000fe4000783e076 */
[----:B------:R-:W-:-:S02]  /*0760*/  SHF.R.S32.HI R15, RZ, 0x1f, R15 ;  /* 0x0000001fff0f7819 */ /* 0x000fc4000001140f */
[----:B------:R-:W-:Y:S02]  /*0770*/  IADD3 R16, P2, R6, R17, RZ ;  /* 0x0000001106107210 */ /* 0x000fe40007f5e0ff */
[C-C-:B------:R-:W-:Y:S02]  /*0780*/  IADD3.X R15, R13.reuse, R15, R8.reuse, P1, P0 ;  /* 0x0000000f0d0f7210 */ /* 0x140fe40000fe0408 */
[C---:B------:R-:W-:Y:S02]  /*0790*/  IADD3 R18, P0, R4.reuse, R7, RZ ;  /* 0x0000000704127210 */ /* 0x040fe40007f1e0ff */
[----:B------:R-:W-:Y:S02]  /*07a0*/  IADD3.X R9, R13, R9, R8, P4, P3 ;  /* 0x000000090d097210 */ /* 0x000fe400027e6408 */
[----:B------:R-:W-:Y:S01]  /*07b0*/  LEA.HI.X.SX32 R15, R4, R15, 0x1, P0 ;  /* 0x0000000f040f7211 */ /* 0x000fe200000f0eff */
[----:B------:R-:W-:Y:S01]  /*07c0*/  IMAD.MOV.U32 R4, RZ, RZ, R3 ;  /* 0x000000ffff047224 */ /* 0x000fe200078e0003 */
[----:B------:R-:W-:Y:S01]  /*07d0*/  LEA.HI.X.SX32 R9, R6, R9, 0x1, P2 ;  /* 0x0000000906097211 */ /* 0x000fe200010f0eff */
[----:B------:R-:W-:Y:S01]  /*07e0*/  CS2R R12, SRZ ;  /* 0x00000000000c7805 */ /* 0x000fe2000001ff00 */
[----:B------:R-:W-:-:S02]  /*07f0*/  IMAD.MOV.U32 R3, RZ, RZ, RZ ;  /* 0x000000ffff037224 */ /* 0x000fc400078e00ff */
.L_x_276:
[----:B------:R-:W-:Y:S01]  /*0800*/  IMAD.MOV.U32 R7, RZ, RZ, c[0x0][0x17c] ;  /* 0x00005f00ff077624 */ /* 0x000fe200078e00ff */
[----:B------:R-:W-:Y:S01]  /*0810*/  LEA R6, P1, R16, c[0x0][0x268], 0x1 ;  /* 0x00009a0010067a11 */ /* 0x000fe200078208ff */
[----:B------:R-:W-:Y:S01]  /*0820*/  IMAD.MOV.U32 R74, RZ, RZ, RZ ;  /* 0x000000ffff4a7224 */ /* 0x000fe200078e00ff */
[----:B------:R-:W-:Y:S01]  /*0830*/  LEA R8, P0, R18, c[0x0][0x268], 0x1 ;  /* 0x00009a0012087a11 */ /* 0x000fe200078008ff */
[----:B------:R-:W-:Y:S01]  /*0840*/  IMAD.MOV.U32 R73, RZ, RZ, RZ ;  /* 0x000000ffff497224 */ /* 0x000fe200078e00ff */
[----:B------:R-:W-:Y:S01]  /*0850*/  ISETP.GE.AND P2, PT, R7, 0x1, PT ;  /* 0x000000010700780c */ /* 0x000fe20003f46270 */
[----:B------:R-:W-:Y:S01]  /*0860*/  IMAD.MOV.U32 R71, RZ, RZ, RZ ;  /* 0x000000ffff477224 */ /* 0x000fe200078e00ff */
[----:B------:R-:W-:-:S02]  /*0870*/  LEA.HI.X R7, R16, c[0x0][0x26c], R9, 0x1, P1 ;  /* 0x00009b0010077a11 */ /* 0x000fc400008f0c09 */
[----:B------:R-:W-:-:S09]  /*0880*/  LEA.HI.X R9, R18, c[0x0][0x26c], R15, 0x1, P0 ;  /* 0x00009b0012097a11 */ /* 0x000fd200000f0c0f */
[----:B------:R-:W-:Y:S05]  /*0890*/  @!P2 BRA `(.L_x_277) ;  /* 0x000001900000a947 */ /* 0x000fea0003800000 */
[----:B------:R-:W-:Y:S01]  /*08a0*/  IMAD.MOV.U32 R15, RZ, RZ, c[0x0][0x18c] ;  /* 0x00006300ff0f7624 */ /* 0x000fe200078e00ff */
[----:B------:R-:W-:Y:S01]  /*08b0*/  ISETP.GE.AND P1, PT, R4, c[0x0][0x160], PT ;  /* 0x0000580004007a0c */ /* 0x000fe20003f26270 */
[----:B------:R-:W-:Y:S01]  /*08c0*/  IMAD.MOV.U32 R73, RZ, RZ, RZ ;  /* 0x000000ffff497224 */ /* 0x000fe200078e00ff */
[----:B------:R-:W-:Y:S01]  /*08d0*/  ISETP.GE.AND P0, PT, R10, c[0x0][0x160], PT ;  /* 0x000058000a007a0c */ /* 0x000fe20003f06270 */
[-C--:B------:R-:W-:Y:S01]  /*08e0*/  IMAD R12, R12, R15.reuse, -c[0x0][0x184] ;  /* 0x800061000c0c7624 */ /* 0x080fe200078e020f */
[----:B------:R-:W-:Y:S01]  /*08f0*/  MOV R71, RZ ;  /* 0x000000ff00477202 */ /* 0x000fe20000000f00 */
[----:B------:R-:W-:Y:S01]  /*0900*/  IMAD R13, R13, R15, -c[0x0][0x184] ;  /* 0x800061000d0d7624 */ /* 0x000fe200078e020f */
[----:B------:R-:W-:-:S04]  /*0910*/  MOV R15, RZ ;  /* 0x000000ff000f7202 */ /* 0x000fc80000000f00 */
.L_x_278:
[----:B------:R-:W-:-:S04]  /*0920*/  IADD3 R4, -R15, c[0x0][0x17c], -R82 ;  /* 0x00005f000f047a10 */ /* 0x000fc80007ffe952 */
[----:B------:R-:W-:-:S05]  /*0930*/  SEL R4, R4, R15, !P6 ;  /* 0x0000000f04047207 */ /* 0x000fca0007000000 */
[C---:B------:R-:W-:Y:S02]  /*0940*/  IMAD R10, R4.reuse, c[0x0][0x194], R12 ;  /* 0x00006500040a7a24 */ /* 0x040fe400078e020c */
[----:B------:R-:W-:-:S03]  /*0950*/  IMAD R4, R4, c[0x0][0x194], R13 ;  /* 0x0000650004047a24 */ /* 0x000fc600078e020d */
[----:B------:R-:W-:Y:S02]  /*0960*/  ISETP.GT.AND P3, PT, R10, -0x1, !P1 ;  /* 0xffffffff0a00780c */ /* 0x000fe40004f64270 */
[----:B------:R-:W-:Y:S02]  /*0970*/  ISETP.GT.AND P2, PT, R4, -0x1, !P0 ;  /* 0xffffffff0400780c */ /* 0x000fe40004744270 */
[----:B------:R-:W-:Y:S02]  /*0980*/  ISETP.LT.AND P3, PT, R10, c[0x0][0x164], P3 ;  /* 0x000059000a007a0c */ /* 0x000fe40001f61270 */
[----:B------:R-:W-:Y:S02]  /*0990*/  ISETP.LT.AND P2, PT, R4, c[0x0][0x164], P2 ;  /* 0x0000590004007a0c */ /* 0x000fe40001741270 */
[----:B------:R-:W-:Y:S02]  /*09a0*/  SEL R10, RZ, 0x1, !P3 ;  /* 0x00000001ff0a7807 */ /* 0x000fe40005800000 */
[----:B------:R-:W-:-:S02]  /*09b0*/  SEL R4, RZ, 0x1, !P2 ;  /* 0x00000001ff047807 */ /* 0x000fc40005000000 */
[-C--:B------:R-:W-:Y:S02]  /*09c0*/  SHF.L.U32 R10, R10, R15.reuse, RZ ;  /* 0x0000000f0a0a7219 */ /* 0x080fe400000006ff */
[----:B------:R-:W-:Y:S02]  /*09d0*/  SHF.L.U32 R4, R4, R15, RZ ;  /* 0x0000000f04047219 */ /* 0x000fe400000006ff */
[----:B------:R-:W-:Y:S02]  /*09e0*/  IADD3 R15, R15, 0x1, RZ ;  /* 0x000000010f0f7810 */ /* 0x000fe40007ffe0ff */
[----:B------:R-:W-:Y:S02]  /*09f0*/  LOP3.LUT R71, R10, R71, RZ, 0xfc, !PT ;  /* 0x000000470a477212 */ /* 0x000fe400078efcff */
[----:B------:R-:W-:Y:S02]  /*0a00*/  ISETP.GE.AND P2, PT, R15, c[0x0][0x17c], PT ;  /* 0x00005f000f007a0c */ /* 0x000fe40003f46270 */
[----:B------:R-:W-:-:S11]  /*0a10*/  LOP3.LUT R73, R4, R73, RZ, 0xfc, !PT ;  /* 0x0000004904497212 */ /* 0x000fd600078efcff */
[----:B------:R-:W-:Y:S05]  /*0a20*/  @!P2 BRA `(.L_x_278) ;  /* 0xfffffef00000a947 */ /* 0x000fea000383ffff */
.L_x_277:
[----:B------:R-:W-:Y:S01]  /*0a30*/  IMAD.MOV.U32 R55, RZ, RZ, 0x1 ;  /* 0x00000001ff377424 */ /* 0x000fe200078e00ff */
[----:B------:R-:W-:-:S04]  /*0a40*/  MOV R72, RZ ;  /* 0x000000ff00487202 */ /* 0x000fc80000000f00 */
[----:B------:R-:W-:-:S13]  /*0a50*/  ISETP.LE.AND P0, PT, R55, c[0x0][0x180], PT ;  /* 0x0000600037007a0c */ /* 0x000fda0003f03270 */
[----:B------:R-:W-:Y:S05]  /*0a60*/  @!P0 BRA `(.L_x_279) ;  /* 0x0000017000008947 */ /* 0x000fea0003800000 */
[----:B------:R-:W-:Y:S01]  /*0a70*/  IMAD R11, R11, R0, -c[0x0][0x188] ;  /* 0x800062000b0b7624 */ /* 0x000fe200078e0200 */
[----:B------:R-:W-:Y:S01]  /*0a80*/  MOV R15, R2 ;  /* 0x00000002000f7202 */ /* 0x000fe20000000f00 */
[----:B------:R-:W-:Y:S01]  /*0a90*/  IMAD R0, R3, R0, -c[0x0][0x188] ;  /* 0x8000620003007624 */ /* 0x000fe200078e0200 */
[----:B------:R-:W-:Y:S02]  /*0aa0*/  MOV R74, RZ ;  /* 0x000000ff004a7202 */ /* 0x000fe40000000f00 */
[----:B------:R-:W-:Y:S02]  /*0ab0*/  MOV R72, RZ ;  /* 0x000000ff00487202 */ /* 0x000fe40000000f00 */
[----:B------:R-:W-:-:S04]  /*0ac0*/  MOV R2, RZ ;  /* 0x000000ff00027202 */ /* 0x000fc80000000f00 */
.L_x_280:
[C---:B------:R-:W-:Y:S02]  /*0ad0*/  SEL R3, R15.reuse, R2, !P6 ;  /* 0x000000020f037207 */ /* 0x040fe40007000000 */
[----:B------:R-:W-:-:S03]  /*0ae0*/  IADD3 R15, R15, -0x1, RZ ;  /* 0xffffffff0f0f7810 */ /* 0x000fc60007ffe0ff */
[C---:B------:R-:W-:Y:S02]  /*0af0*/  IMAD R4, R3.reuse, c[0x0][0x198], R11 ;  /* 0x0000660003047a24 */ /* 0x040fe400078e020b */
[----:B------:R-:W-:-:S03]  /*0b00*/  IMAD R3, R3, c[0x0][0x198], R0 ;  /* 0x0000660003037a24 */ /* 0x000fc600078e0200 */
[C---:B------:R-:W-:Y:S02]  /*0b10*/  ISETP.GE.AND P1, PT, R4.reuse, c[0x0][0x168], PT ;  /* 0x00005a0004007a0c */ /* 0x040fe40003f26270 */
[C---:B------:R-:W-:Y:S02]  /*0b20*/  ISETP.GE.AND P0, PT, R3.reuse, c[0x0][0x168], PT ;  /* 0x00005a0003007a0c */ /* 0x040fe40003f06270 */
[----:B------:R-:W-:Y:S02]  /*0b30*/  ISETP.GT.AND P1, PT, R4, -0x1, !P1 ;  /* 0xffffffff0400780c */ /* 0x000fe40004f24270 */
[----:B------:R-:W-:Y:S02]  /*0b40*/  ISETP.GT.AND P0, PT, R3, -0x1, !P0 ;  /* 0xffffffff0300780c */ /* 0x000fe40004704270 */
        /* <DEDUP_REMOVED lines=9> */
.L_x_279:
[----:B------:R-:W-:Y:S01]  /*0be0*/  IABS R0, c[0x0][0x1a4] ;  /* 0x0000690000007a13 */ /* 0x000fe20000000000 */
[----:B------:R-:W-:Y:S01]  /*0bf0*/  IMAD.U32 R17, RZ, RZ, UR9 ;  /* 0x00000009ff117e24 */ /* 0x000fe2000f8e00ff */
[C---:B------:R-:W-:Y:S01]  /*0c00*/  IADD3 R10, R14.reuse, 0x8, RZ ;  /* 0x000000080e0a7810 */ /* 0x040fe20007ffe0ff */
[----:B------:R-:W-:Y:S01]  /*0c10*/  ULDC UR5, c[0x0][0x16c] ;  /* 0x00005b0000057ab9 */ /* 0x000fe20000000800 */
[----:B------:R-:W1:Y:S01]  /*0c20*/  I2F.RP R3, R0 ;  /* 0x0000000000037306 */ /* 0x000e620000209400 */
[----:B------:R-:W-:Y:S01]  /*0c30*/  LEA.HI R4, R14, R14, RZ, 0x1 ;  /* 0x0000000e0e047211 */ /* 0x000fe200078f08ff */
[----:B------:R-:W-:Y:S01]  /*0c40*/  ULDC UR4, c[0x0][0x1a4] ;  /* 0x0000690000047ab9 */ /* 0x000fe20000000800 */
[----:B------:R-:W-:Y:S01]  /*0c50*/  LEA.HI R18, R10, R10, RZ, 0x1 ;  /* 0x0000000a0a127211 */ /* 0x000fe200078f08ff */
[----:B------:R-:W-:Y:S01]  /*0c60*/  ULOP3.LUT UR4, UR5, UR4, URZ, 0x3c, !UPT ;  /* 0x0000000405047292 */ /* 0x000fe2000f8e3c3f */
[----:B------:R-:W-:Y:S01]  /*0c70*/  ISETP.GE.U32.AND P3, PT, R118, c[0x0][0x16c], PT ;  /* 0x00005b0076007a0c */ /* 0x000fe20003f66070 */
[----:B------:R-:W-:Y:S01]  /*0c80*/  IMAD.MOV.U32 R63, RZ, RZ, R118 ;  /* 0x000000ffff3f7224 */ /* 0x000fe200078e0076 */
[----:B------:R-:W-:Y:S01]  /*0c90*/  LOP3.LUT R23, R18, 0x3ffffffe, RZ, 0xc0, !PT ;  /* 0x3ffffffe12177812 */ /* 0x000fe200078ec0ff */
[----:B------:R-:W-:Y:S01]  /*0ca0*/  IMAD.MOV.U32 R66, RZ, RZ, RZ ;  /* 0x000000ffff427224 */ /* 0x000fe200078e00ff */
[----:B------:R-:W-:Y:S01]  /*0cb0*/  ISETP.NE.AND P2, PT, R55, c[0x0][0x180], PT ;  /* 0x0000600037007a0c */ /* 0x000fe20003f45270 */
[----:B------:R-:W-:Y:S01]  /*0cc0*/  IMAD.MOV.U32 R62, RZ, RZ, 0x1 ;  /* 0x00000001ff3e7424 */ /* 0x000fe200078e00ff */
[----:B------:R-:W-:Y:S01]  /*0cd0*/  SHF.R.S32.HI R11, RZ, 0x1, R4 ;  /* 0x00000001ff0b7819 */ /* 0x000fe20000011404 */
[----:B------:R-:W-:Y:S01]  /*0ce0*/  IMAD.IADD R23, R10, 0x1, -R23 ;  /* 0x000000010a177824 */ /* 0x000fe200078e0a17 */
[----:B------:R-:W-:Y:S01]  /*0cf0*/  SEL R72, R72, RZ, !P3 ;  /* 0x000000ff48487207 */ /* 0x000fe20005800000 */
[----:B------:R-:W-:Y:S01]  /*0d00*/  ULDC.64 UR16, c[0x0][0x118] ;  /* 0x0000460000107ab9 */ /* 0x000fe20000000a00 */
[----:B------:R-:W-:Y:S01]  /*0d10*/  SEL R71, R71, RZ, !P3 ;  /* 0x000000ff47477207 */ /* 0x000fe20005800000 */
[----:B-1----:R-:W1:Y:S01]  /*0d20*/  MUFU.RCP R12, R3 ;  /* 0x00000003000c7308 */ /* 0x002e620000001000 */
[----:B------:R-:W-:Y:S01]  /*0d30*/  IMAD R23, R23, 0x4, R22 ;  /* 0x0000000417177824 */ /* 0x000fe200078e0216 */
[----:B------:R-:W-:-:S02]  /*0d40*/  SEL R74, R74, RZ, !P3 ;  /* 0x000000ff4a4a7207 */ /* 0x000fc40005800000 */
[----:B------:R-:W-:Y:S02]  /*0d50*/  SEL R73, R73, RZ, !P3 ;  /* 0x000000ff49497207 */ /* 0x000fe40005800000 */
[----:B------:R-:W-:Y:S01]  /*0d60*/  @!P2 ISETP.LT.AND P3, PT, R55, c[0x0][0x17c], PT ;  /* 0x00005f003700aa0c */ /* 0x000fe20003f61270 */
[----:B------:R-:W-:Y:S01]  /*0d70*/  @!P2 IMAD.MOV.U32 R62, RZ, RZ, RZ ;  /* 0x000000ffff3ea224 */ /* 0x000fe200078e00ff */
[----:B------:R-:W-:Y:S02]  /*0d80*/  ISETP.NE.AND P6, PT, RZ, c[0x0][0x1a4], PT ;  /* 0x00006900ff007a0c */ /* 0x000fe40003fc5270 */
[----:B------:R-:W-:Y:S02]  /*0d90*/  LOP3.LUT R16, R74, R73, RZ, 0xc0, !PT ;  /* 0x000000494a107212 */ /* 0x000fe400078ec0ff */
[----:B------:R-:W-:-:S03]  /*0da0*/  @!P2 SEL R66, RZ, 0x1, !P3 ;  /* 0x00000001ff42a807 */ /* 0x000fc60005800000 */
[----:B------:R-:W-:Y:S01]  /*0db0*/  IMAD.SHL.U32 R16, R16, 0x10, RZ ;  /* 0x0000001010107824 */ /* 0x000fe200078e00ff */
[----:B-1----:R-:W-:-:S04]  /*0dc0*/  IADD3 R12, R12, 0xffffffe, RZ ;  /* 0x0ffffffe0c0c7810 */ /* 0x002fc80007ffe0ff */
[----:B------:R-:W1:Y:S02]  /*0dd0*/  F2I.FTZ.U32.TRUNC.NTZ R13, R12 ;  /* 0x0000000c000d7305 */ /* 0x000e64000021f000 */
[----:B-1----:R-:W-:Y:S02]  /*0de0*/  IMAD.MOV R2, RZ, RZ, -R13 ;  /* 0x000000ffff027224 */ /* 0x002fe400078e0a0d */
[----:B------:R-:W-:Y:S02]  /*0df0*/  IMAD.MOV.U32 R12, RZ, RZ, RZ ;  /* 0x000000ffff0c7224 */ /* 0x000fe400078e00ff */
[----:B------:R-:W-:Y:S01]  /*0e00*/  IMAD R59, R2, R0, RZ ;  /* 0x00000000023b7224 */ /* 0x000fe200078e02ff */
[----:B------:R-:W-:-:S03]  /*0e10*/  IABS R2, c[0x0][0x16c] ;  /* 0x00005b0000027a13 */ /* 0x000fc60000000000 */
[----:B------:R-:W-:Y:S01]  /*0e20*/  IMAD.HI.U32 R59, R13, R59, R12 ;  /* 0x0000003b0d3b7227 */ /* 0x000fe200078e000c */
[----:B------:R-:W-:Y:S02]  /*0e30*/  LOP3.LUT R13, R4, 0x3ffffffe, RZ, 0xc0, !PT ;  /* 0x3ffffffe040d7812 */ /* 0x000fe400078ec0ff */
[----:B------:R-:W-:-:S03]  /*0e40*/  SHF.R.S32.HI R4, RZ, 0x1f, R4 ;  /* 0x0000001fff047819 */ /* 0x000fc60000011404 */
[----:B------:R-:W-:Y:S01]  /*0e50*/  IMAD.HI.U32 R59, R59, R2, RZ ;  /* 0x000000023b3b7227 */ /* 0x000fe200078e00ff */
[----:B------:R-:W-:-:S03]  /*0e60*/  LEA.HI R4, R4, R11, RZ, 0x2 ;  /* 0x0000000b04047211 */ /* 0x000fc600078f10ff */
[----:B------:R-:W-:Y:S01]  /*0e70*/  IMAD.MOV R3, RZ, RZ, -R59 ;  /* 0x000000ffff037224 */ /* 0x000fe200078e0a3b */
[----:B------:R-:W-:Y:S01]  /*0e80*/  LOP3.LUT R4, R4, 0x1ffffffc, RZ, 0xc0, !PT ;  /* 0x1ffffffc04047812 */ /* 0x000fe200078ec0ff */
[----:B------:R-:W-:Y:S02]  /*0e90*/  IMAD.IADD R13, R14, 0x1, -R13 ;  /* 0x000000010e0d7824 */ /* 0x000fe400078e0a0d */
[----:B------:R-:W-:Y:S01]  /*0ea0*/  IMAD R3, R0, R3, R2 ;  /* 0x0000000300037224 */ /* 0x000fe200078e0202 */
[----:B------:R-:W-:Y:S01]  /*0eb0*/  LOP3.LUT R2, R72, R71, RZ, 0xc0, !PT ;  /* 0x0000004748027212 */ /* 0x000fe200078ec0ff */
[----:B------:R-:W-:Y:S02]  /*0ec0*/  IMAD R10, R13, 0x4, R22 ;  /* 0x000000040d0a7824 */ /* 0x000fe400078e0216 */
[----:B------:R-:W-:Y:S01]  /*0ed0*/  IMAD R14, R17, 0x40, R14 ;  /* 0x00000040110e7824 */ /* 0x000fe200078e020e */
[----:B------:R-:W-:Y:S01]  /*0ee0*/  ISETP.GT.U32.AND P5, PT, R0, R3, PT ;  /* 0x000000030000720c */ /* 0x000fe20003fa4070 */
[----:B------:R-:W-:Y:S01]  /*0ef0*/  IMAD.SHL.U32 R2, R2, 0x10, RZ ;  /* 0x0000001002027824 */ /* 0x000fe200078e00ff */
[----:B------:R-:W-:Y:S01]  /*0f00*/  SHF.R.S32.HI R21, RZ, 0x1f, R10 ;  /* 0x0000001fff157819 */ /* 0x000fe2000001140a */
[----:B------:R-:W-:Y:S01]  /*0f10*/  IMAD.IADD R4, R11, 0x1, -R4 ;  /* 0x000000010b047824 */ /* 0x000fe200078e0a04 */
[----:B------:R-:W-:-:S02]  /*0f20*/  IADD3 R12, R14, 0x8, RZ ;  /* 0x000000080e0c7810 */ /* 0x000fc40007ffe0ff */
[----:B------:R-:W-:Y:S02]  /*0f30*/  LEA.HI R21, R21, R10, RZ, 0x2 ;  /* 0x0000000a15157211 */ /* 0x000fe400078f10ff */
[----:B------:R-:W-:Y:S02]  /*0f40*/  LOP3.LUT P0, RZ, R2, 0x10, RZ, 0xc0, !PT ;  /* 0x0000001002ff7812 */ /* 0x000fe4000780c0ff */
[----:B------:R-:W-:Y:S02]  /*0f50*/  LOP3.LUT R21, R21, 0xfffffffc, RZ, 0xc0, !PT ;  /* 0xfffffffc15157812 */ /* 0x000fe400078ec0ff */
[----:B------:R-:W-:Y:S01]  /*0f60*/  SHF.R.S32.HI R2, RZ, 0x1f, R23 ;  /* 0x0000001fff027819 */ /* 0x000fe20000011417 */
[----:B------:R-:W-:Y:S01]  /*0f70*/  @!P5 IMAD.IADD R3, R3, 0x1, -R0 ;  /* 0x000000010303d824 */ /* 0x000fe200078e0a00 */
[----:B------:R-:W-:Y:S01]  /*0f80*/  @!P5 IADD3 R59, R59, 0x1, RZ ;  /* 0x000000013b3bd810 */ /* 0x000fe20007ffe0ff */
[----:B------:R-:W-:Y:S01]  /*0f90*/  IMAD.IADD R13, R10, 0x1, -R21 ;  /* 0x000000010a0d7824 */ /* 0x000fe200078e0a15 */
[----:B------:R-:W-:-:S02]  /*0fa0*/  ISETP.LE.AND P5, PT, RZ, UR4, PT ;  /* 0x00000004ff007c0c */ /* 0x000fc4000bfa3270 */
[----:B------:R-:W-:Y:S01]  /*0fb0*/  ISETP.GE.U32.AND P4, PT, R3, R0, PT ;  /* 0x000000000300720c */ /* 0x000fe20003f86070 */
[----:B------:R-:W-:Y:S01]  /*0fc0*/  IMAD.MOV.U32 R0, RZ, RZ, RZ ;  /* 0x000000ffff007224 */ /* 0x000fe200078e00ff */
[--C-:B------:R-:W-:Y:S02]  /*0fd0*/  SHF.R.S32.HI R3, RZ, 0x1, R18.reuse ;  /* 0x00000001ff037819 */ /* 0x100fe40000011412 */
[----:B------:R-:W-:Y:S02]  /*0fe0*/  SHF.R.S32.HI R18, RZ, 0x1f, R18 ;  /* 0x0000001fff127819 */ /* 0x000fe40000011412 */
[----:B------:R-:W-:Y:S02]  /*0ff0*/  @!P2 SEL R0, R55, 0x2, P3 ;  /* 0x000000023700a807 */ /* 0x000fe40001800000 */
[----:B------:R-:W-:Y:S02]  /*1000*/  ISETP.GE.AND P1, PT, R12, c[0x0][0x178], PT ;  /* 0x00005e000c007a0c */ /* 0x000fe40003f26270 */
[----:B------:R-:W-:-:S02]  /*1010*/  LEA.HI R18, R18, R3, RZ, 0x2 ;  /* 0x0000000312127211 */ /* 0x000fc400078f10ff */
[----:B------:R-:W-:Y:S02]  /*1020*/  LOP3.LUT R4, R13, R4, RZ, 0x3c, !PT ;  /* 0x000000040d047212 */ /* 0x000fe400078e3cff */
[----:B------:R-:W-:Y:S02]  /*1030*/  @P4 IADD3 R59, R59, 0x1, RZ ;  /* 0x000000013b3b4810 */ /* 0x000fe40007ffe0ff */
[C---:B------:R-:W-:Y:S01]  /*1040*/  ISETP.GE.AND P4, PT, R14.reuse, c[0x0][0x178], PT ;  /* 0x00005e000e007a0c */ /* 0x040fe20003f86270 */
[----:B------:R-:W-:Y:S01]  /*1050*/  IMAD R14, R14, c[0x0][0x278], RZ ;  /* 0x00009e000e0e7a24 */ /* 0x000fe200078e02ff */
[----:B------:R-:W-:Y:S01]  /*1060*/  LEA.HI R2, R2, R23, RZ, 0x2 ;  /* 0x0000001702027211 */ /* 0x000fe200078f10ff */
[----:B------:R-:W-:Y:S01]  /*1070*/  IMAD.IADD R4, R21, 0x1, R4 ;  /* 0x0000000115047824 */ /* 0x000fe200078e0204 */
[----:B------:R-:W-:Y:S01]  /*1080*/  SEL R12, RZ, 0x1, P4 ;  /* 0x00000001ff0c7807 */ /* 0x000fe20002000000 */
[----:B------:R-:W-:Y:S01]  /*1090*/  @!P5 IMAD.MOV R59, RZ, RZ, -R59 ;  /* 0x000000ffff3bd224 */ /* 0x000fe200078e0a3b */
[----:B------:R-:W-:Y:S01]  /*10a0*/  ISETP.NE.AND P4, PT, R0, 0x2, PT ;  /* 0x000000020000780c */ /* 0x000fe20003f85270 */
[----:B------:R-:W-:Y:S01]  /*10b0*/  IMAD R4, R11, 0x18, R4 ;  /* 0x000000180b047824 */ /* 0x000fe200078e0204 */
[----:B------:R-:W-:-:S02]  /*10c0*/  LOP3.LUT R18, R18, 0x1ffffffc, RZ, 0xc0, !PT ;  /* 0x1ffffffc12127812 */ /* 0x000fc400078ec0ff */
[----:B------:R-:W-:Y:S01]  /*10d0*/  LOP3.LUT R2, R2, 0xfffffffc, RZ, 0xc0, !PT ;  /* 0xfffffffc02027812 */ /* 0x000fe200078ec0ff */
[----:B------:R-:W-:Y:S01]  /*10e0*/  IMAD.SHL.U32 R4, R4, 0x8, RZ ;  /* 0x0000000804047824 */ /* 0x000fe200078e00ff */
[----:B------:R-:W-:Y:S01]  /*10f0*/  SEL R10, RZ, 0xffffffff, P1 ;  /* 0xffffffffff0a7807 */ /* 0x000fe20000800000 */
[----:B------:R-:W-:Y:S01]  /*1100*/  IMAD.IADD R19, R3, 0x1, -R18 ;  /* 0x0000000103137824 */ /* 0x000fe200078e0a12 */
[----:B------:R-:W-:Y:S01]  /*1110*/  SHF.R.S32.HI R13, RZ, 0x1f, R118 ;  /* 0x0000001fff0d7819 */ /* 0x000fe20000011476 */
[----:B------:R-:W-:Y:S01]  /*1120*/  IMAD.IADD R18, R23, 0x1, -R2 ;  /* 0x0000000117127824 */ /* 0x000fe200078e0a02 */
[----:B------:R-:W-:Y:S01]  /*1130*/  IADD3 R15, P1, R118, R14, RZ ;  /* 0x0000000e760f7210 */ /* 0x000fe20007f3e0ff */
[----:B------:R-:W-:Y:S01]  /*1140*/  IMAD.SHL.U32 R11, R10, 0x2, RZ ;  /* 0x000000020a0b7824 */ /* 0x000fe200078e00ff */
[----:B------:R-:W-:Y:S01]  /*1150*/  @!P6 LOP3.LUT R59, RZ, c[0x0][0x1a4], RZ, 0x33, !PT ;  /* 0x00006900ff3bea12 */ /* 0x000fe200078e33ff */
[----:B------:R-:W-:Y:S01]  /*1160*/  IMAD.SHL.U32 R67, R4, 0x2, RZ ;  /* 0x0000000204437824 */ /* 0x000fe200078e00ff */
[----:B------:R-:W-:-:S02]  /*1170*/  LEA.HI.X.SX32 R14, R14, R13, 0x1, P1 ;  /* 0x0000000d0e0e7211 */ /* 0x000fc400008f0eff */
[----:B------:R-:W-:Y:S02]  /*1180*/  LEA R24, P1, R15, c[0x0][0x2a0], 0x1 ;  /* 0x0000a8000f187a11 */ /* 0x000fe400078208ff */
[----:B------:R-:W-:Y:S02]  /*1190*/  LOP3.LUT R19, R18, R19, RZ, 0x3c, !PT ;  /* 0x0000001312137212 */ /* 0x000fe400078e3cff */
[----:B------:R-:W-:Y:S02]  /*11a0*/  @!P4 IADD3 R63, R118, c[0x0][0x248], RZ ;  /* 0x00009200763fca10 */ /* 0x000fe40007ffe0ff */
[----:B------:R-:W-:Y:S01]  /*11b0*/  LOP3.LUT R12, R11, 0x2, R12, 0xe2, !PT ;  /* 0x000000020b0c7812 */ /* 0x000fe200078ee20c */
[----:B------:R-:W-:Y:S01]  /*11c0*/  IMAD.IADD R2, R2, 0x1, R19 ;  /* 0x0000000102027824 */ /* 0x000fe200078e0213 */
[----:B------:R-:W-:Y:S01]  /*11d0*/  ISETP.GE.U32.AND P4, PT, R118, R59, PT ;  /* 0x0000003b7600720c */ /* 0x000fe20003f86070 */
[----:B------:R-:W-:Y:S01]  /*11e0*/  IMAD.MOV.U32 R11, RZ, RZ, 0x8 ;  /* 0x00000008ff0b7424 */ /* 0x000fe200078e00ff */
[----:B------:R-:W-:Y:S01]  /*11f0*/  LEA.HI.X R25, R15, c[0x0][0x2a4], R14, 0x1, P1 ;  /* 0x0000a9000f197a11 */ /* 0x000fe200008f0c0e */
[----:B------:R-:W-:Y:S01]  /*1200*/  IMAD R65, R3, 0x18, R2 ;  /* 0x0000001803417824 */ /* 0x000fe200078e0202 */
[----:B------:R-:W-:Y:S01]  /*1210*/  ISETP.GE.U32.AND P1, PT, R63, c[0x0][0x16c], PT ;  /* 0x00005b003f007a0c */ /* 0x000fe20003f26070 */
[----:B------:R-:W-:Y:S01]  /*1220*/  IMAD R14, R0, R11, c[0x2][0x0] ;  /* 0x00800000000e7624 */ /* 0x000fe200078e020b */
[----:B------:R-:W-:Y:S01]  /*1230*/  SEL R83, R12, RZ, !P4 ;  /* 0x000000ff0c537207 */ /* 0x000fe20006000000 */
[----:B------:R-:W-:Y:S01]  /*1240*/  IMAD.SHL.U32 R65, R65, 0x8, RZ ;  /* 0x0000000841417824 */ /* 0x000fe200078e00ff */
[----:B------:R-:W-:Y:S01]  /*1250*/  LOP3.LUT P5, RZ, R16, 0x10, RZ, 0xc0, !PT ;  /* 0x0000001010ff7812 */ /* 0x000fe200078ac0ff */
[----:B------:R-:W-:Y:S01]  /*1260*/  IMAD.MOV.U32 R12, RZ, RZ, c[0x0][0x298] ;  /* 0x0000a600ff0c7624 */ /* 0x000fe200078e00ff */
[----:B------:R-:W-:Y:S01]  /*1270*/  IADD3 R20, P2, R24, c[0x0][0x288], RZ ;  /* 0x0000a20018147a10 */ /* 0x000fe20007f5e0ff */
[----:B------:R-:W-:Y:S01]  /*1280*/  IMAD.SHL.U32 R2, R83, 0x10, RZ ;  /* 0x0000001053027824 */ /* 0x000fe200078e00ff */
[----:B------:R-:W-:Y:S01]  /*1290*/  SHF.L.U32 R3, R55, R62, RZ ;  /* 0x0000003e37037219 */ /* 0x000fe200000006ff */
[----:B------:R-:W-:Y:S01]  /*12a0*/  IMAD.SHL.U32 R65, R65, 0x2, RZ ;  /* 0x0000000241417824 */ /* 0x000fe200078e00ff */
[----:B------:R-:W-:Y:S01]  /*12b0*/  LOP3.LUT R67, R67, 0xfffffff0, RZ, 0xc0, !PT ;  /* 0xfffffff043437812 */ /* 0x000fe200078ec0ff */
[----:B------:R-:W-:Y:S01]  /*12c0*/  IMAD.SHL.U32 R0, R83, 0x8, RZ ;  /* 0x0000000853007824 */ /* 0x000fe200078e00ff */
[----:B------:R-:W-:Y:S01]  /*12d0*/  LOP3.LUT P3, RZ, R2, 0x10, RZ, 0xc0, !PT ;  /* 0x0000001002ff7812 */ /* 0x000fe2000786c0ff */
[----:B------:R-:W-:Y:S01]  /*12e0*/  @P1 CS2R R72, SRZ ;  /* 0x0000000000481805 */ /* 0x000fe2000001ff00 */
[----:B------:R-:W-:Y:S01]  /*12f0*/  @P1 IMAD.MOV.U32 R74, RZ, RZ, RZ ;  /* 0x000000ffff4a1224 */ /* 0x000fe200078e00ff */
[----:B------:R-:W-:Y:S01]  /*1300*/  ISETP.NE.AND P6, PT, R55, c[0x0][0x27c], PT ;  /* 0x00009f0037007a0c */ /* 0x000fe20003fc5270 */
[----:B------:R-:W-:Y:S01]  /*1310*/  @P1 IMAD.MOV.U32 R71, RZ, RZ, RZ ;  /* 0x000000ffff471224 */ /* 0x000fe200078e00ff */
[----:B------:R-:W-:Y:S01]  /*1320*/  LOP3.LUT R65, R65, 0xfffffff0, RZ, 0xc0, !PT ;  /* 0xfffffff041417812 */ /* 0x000fe200078ec0ff */
[----:B------:R-:W-:Y:S01]  /*1330*/  @!PT LDS RZ, [RZ] ;  /* 0x00000000fffff984 */ /* 0x000fe20000000800 */
[----:B------:R-:W-:Y:S01]  /*1340*/  @!PT LDS RZ, [RZ] ;  /* 0x00000000fffff984 */ /* 0x000fe20000000800 */
[----:B------:R-:W-:Y:S01]  /*1350*/  @!PT LDS RZ, [RZ] ;  /* 0x00000000fffff984 */ /* 0x000fe20000000800 */
[----:B------:R1:W-:Y:S01]  /*1360*/  LDGSTS.E.LTC128B.128 [R67], [R8.64], P0 ;  /* 0x0000000008437fae */ /* 0x0003e20008121d50 */
[----:B------:R-:W-:Y:S01]  /*1370*/  IADD3.X R21, R25, c[0x0][0x28c], RZ, P2, !PT ;  /* 0x0000a30019157a10 */ /* 0x000fe200017fe4ff */
[----:B------:R-:W1:Y:S01]  /*1380*/  LDC.64 R14, c[0x0][R14+0x160] ;  /* 0x000058000e0e7b82 */ /* 0x000e620000000a00 */
[C---:B------:R-:W-:Y:S01]  /*1390*/  LOP3.LUT P1, RZ, R3.reuse, R72, RZ, 0xc0, !PT ;  /* 0x0000004803ff7212 */ /* 0x040fe2000782c0ff */
[----:B------:R2:W-:Y:S01]  /*13a0*/  LDGSTS.E.LTC128B.128 [R65], [R6.64], P5 ;  /* 0x0000000006417fae */ /* 0x0005e2000a921d50 */
[----:B------:R-:W-:Y:S01]  /*13b0*/  LOP3.LUT P2, RZ, R3, R74, RZ, 0xc0, !PT ;  /* 0x0000004a03ff7212 */ /* 0x000fe2000784c0ff */
[----:B------:R-:W-:Y:S01]  /*13c0*/  IMAD.MOV.U32 R3, RZ, RZ, c[0x0][0x29c] ;  /* 0x0000a700ff037624 */ /* 0x000fe200078e00ff */
[----:B------:R-:W-:Y:S01]  /*13d0*/  SEL R18, R12, c[0x0][0x290], !P6 ;  /* 0x0000a4000c127a07 */ /* 0x000fe20007000000 */
[----:B------:R3:W-:Y:S01]  /*13e0*/  LDGSTS.E.BYPASS.LTC128B.128 [R67+0x3000], [R24.64], P3 ;  /* 0x0300000018437fae */ /* 0x0007e20009901d50 */
[----:B------:R-:W-:-:S02]  /*13f0*/  LOP3.LUT P5, RZ, R0, 0x10, RZ, 0xc0, !PT ;  /* 0x0000001000ff7812 */ /* 0x000fc400078ac0ff */
[----:B------:R-:W-:Y:S02]  /*1400*/  SEL R19, RZ, c[0x0][0x280], P6 ;  /* 0x0000a000ff137a07 */ /* 0x000fe40003000000 */
[----:B------:R-:W-:Y:S02]  /*1410*/  IADD3 R18, P3, R18, R20, RZ ;  /* 0x0000001412127210 */ /* 0x000fe40007f7e0ff */
[----:B------:R-:W-:Y:S01]  /*1420*/  SEL R0, R3, c[0x0][0x294], !P6 ;  /* 0x0000a50003007a07 */ /* 0x000fe20007000000 */
[----:B------:R-:W-:Y:S01]  /*1430*/  IMAD.IADD R84, R118, 0x1, R19 ;  /* 0x0000000176547824 */ /* 0x000fe200078e0213 */
[----:B------:R-:W-:-:S03]  /*1440*/  SHF.L.U32 R2, R55, R66, RZ ;  /* 0x0000004237027219 */ /* 0x000fc600000006ff */
[----:B------:R-:W-:Y:S01]  /*1450*/  IMAD.X R19, R0, 0x1, R21, P3 ;  /* 0x0000000100137824 */ /* 0x000fe200018e0615 */
[----:B------:R-:W-:Y:S01]  /*1460*/  ISETP.NE.U32.AND P3, PT, RZ, c[0x0][0x3d0], PT ;  /* 0x0000f400ff007a0c */ /* 0x000fe20003f65070 */
[----:B------:R4:W-:Y:S01]  /*1470*/  LDGSTS.E.BYPASS.LTC128B.128 [R65+0x3000], [R20.64], P5 ;  /* 0x0300000014417fae */ /* 0x0009e2000a901d50 */
[----:B------:R-:W-:Y:S02]  /*1480*/  LOP3.LUT P0, RZ, R2, R71, RZ, 0xc0, !PT ;  /* 0x0000004702ff7212 */ /* 0x000fe4000780c0ff */
[----:B------:R-:W-:Y:S01]  /*1490*/  ISETP.NE.AND.EX P3, PT, RZ, c[0x0][0x3d4], PT, P3 ;  /* 0x0000f500ff007a0c */ /* 0x000fe20003f65330 */
[----:B------:R-:W0:Y:S01]  /*14a0*/  LDGDEPBAR ;  /* 0x00000000000079af */ /* 0x000e220000000000 */
[----:B------:R-:W-:Y:S02]  /*14b0*/  PLOP3.LUT P1, PT, P0, P1, PT, 0x2a, 0x0 ;  /* 0x000000000000781c */ /* 0x000fe40000722572 */
[----:B-1----:R-:W-:Y:S02]  /*14c0*/  IADD3 R8, P0, R14, R8, RZ ;  /* 0x000000080e087210 */ /* 0x002fe40007f1e0ff */
[----:B------:R-:W-:-:S02]  /*14d0*/  ISETP.GE.U32.AND P5, PT, R84, R59, PT ;  /* 0x0000003b5400720c */ /* 0x000fc40003fa6070 */
[----:B------:R-:W-:Y:S01]  /*14e0*/  LOP3.LUT R39, R114, 0x1f, RZ, 0xc0, !PT ;  /* 0x0000001f72277812 */ /* 0x000fe200078ec0ff */
[----:B------:R-:W-:Y:S01]  /*14f0*/  IMAD.X R9, R15, 0x1, R9, P0 ;  /* 0x000000010f097824 */ /* 0x000fe200000e0609 */
[----:B------:R-:W-:Y:S02]  /*1500*/  SEL R83, R83, RZ, !P5 ;  /* 0x000000ff53537207 */ /* 0x000fe40006800000 */
[----:B--2---:R-:W-:Y:S02]  /*1510*/  IADD3 R6, P0, R14, R6, RZ ;  /* 0x000000060e067210 */ /* 0x004fe40007f1e0ff */
[----:B------:R-:W-:Y:S01]  /*1520*/  LOP3.LUT P4, RZ, R2, R73, RZ, 0xc0, !PT ;  /* 0x0000004902ff7212 */ /* 0x000fe2000788c0ff */
[----:B------:R-:W-:Y:S01]  /*1530*/  IMAD.SHL.U32 R0, R83, 0x8, RZ ;  /* 0x0000000853007824 */ /* 0x000fe200078e00ff */
[----:B------:R-:W-:Y:S01]  /*1540*/  LOP3.LUT R4, R114, 0x6, RZ, 0xc0, !PT ;  /* 0x0000000672047812 */ /* 0x000fe200078ec0ff */
[----:B------:R-:W-:Y:S01]  /*1550*/  IMAD.X R7, R15, 0x1, R7, P0 ;  /* 0x000000010f077824 */ /* 0x000fe200000e0607 */
[----:B------:R-:W-:Y:S01]  /*1560*/  PLOP3.LUT P2, PT, P4, P2, PT, 0x2a, 0x0 ;  /* 0x000000000000781c */ /* 0x000fe20002744572 */
[----:B----4-:R-:W-:Y:S01]  /*1570*/  @P3 IMAD.MOV.U32 R20, RZ, RZ, c[0x0][0x3d0] ;  /* 0x0000f400ff143624 */ /* 0x010fe200078e00ff */
[----:B------:R-:W-:Y:S01]  /*1580*/  LOP3.LUT P0, RZ, R0, 0x10, RZ, 0xc0, !PT ;  /* 0x0000001000ff7812 */ /* 0x000fe2000780c0ff */
[----:B------:R-:W-:Y:S01]  /*1590*/  @P3 IMAD.MOV.U32 R21, RZ, RZ, c[0x0][0x3d4] ;  /* 0x0000f500ff153624 */ /* 0x000fe200078e00ff */
[----:B------:R-:W-:Y:S01]  /*15a0*/  SHF.R.U32.HI R16, RZ, 0x5, R114 ;  /* 0x00000005ff107819 */ /* 0x000fe20000011672 */
[----:B------:R-:W-:Y:S01]  /*15b0*/  IMAD.SHL.U32 R2, R83, 0x10, RZ ;  /* 0x0000001053027824 */ /* 0x000fe200078e00ff */
[----:B------:R-:W-:Y:S01]  /*15c0*/  LOP3.LUT R10, R114, 0x7, RZ, 0xc0, !PT ;  /* 0x00000007720a7812 */ /* 0x000fe200078ec0ff */
[----:B------:R1:W-:Y:S01]  /*15d0*/  LDGSTS.E.LTC128B.128 [R67+0x80], [R8.64], !P1 ;  /* 0x0008000008437fae */ /* 0x0003e2000c921d50 */
[----:B------:R-:W-:-:S02]  /*15e0*/  IADD3 R28, P1, R18, c[0x0][0x288], RZ ;  /* 0x0000a200121c7a10 */ /* 0x000fc40007f3e0ff */
[----:B------:R-:W-:Y:S01]  /*15f0*/  LOP3.LUT P4, RZ, R2, 0x10, RZ, 0xc0, !PT ;  /* 0x0000001002ff7812 */ /* 0x000fe2000788c0ff */
[----:B------:R-:W2:Y:S01]  /*1600*/  SHFL.IDX PT, R16, R16, RZ, 0x1f ;  /* 0x00001fff10107589 */ /* 0x000ea200000e0000 */
[----:B------:R-:W-:Y:S02]  /*1610*/  SHF.R.U32.HI R2, RZ, 0x1, R10 ;  /* 0x00000001ff027819 */ /* 0x000fe4000001160a */
[----:B------:R-:W-:Y:S01]  /*1620*/  IADD3.X R29, R19, c[0x0][0x28c], RZ, P1, !PT ;  /* 0x0000a300131d7a10 */ /* 0x000fe20000ffe4ff */
[----:B------:R4:W-:Y:S04]  /*1630*/  LDGSTS.E.LTC128B.128 [R65+0x80], [R6.64], !P2 ;  /* 0x0008000006417fae */ /* 0x0009e8000d121d50 */
[----:B------:R1:W5:Y:S01]  /*1640*/  @P3 LDG.E.U16 R70, [R20.64] ;  /* 0x0000001014463981 */ /* 0x000362000c1e1500 */
[----:B------:R-:W-:Y:S01]  /*1650*/  IMAD.SHL.U32 R15, R114, 0x4, RZ ;  /* 0x00000004720f7824 */ /* 0x000fe200078e00ff */
[----:B------:R-:W-:-:S02]  /*1660*/  SHF.R.U32.HI R0, RZ, 0x4, R39 ;  /* 0x00000004ff007819 */ /* 0x000fc40000011627 */
[----:B------:R-:W-:Y:S01]  /*1670*/  SHF.R.U32.HI R4, RZ, 0x1, R4 ;  /* 0x00000001ff047819 */ /* 0x000fe20000011604 */
[----:B------:R-:W-:Y:S01]  /*1680*/  IMAD R26, R5, 0x40, R26 ;  /* 0x00000040051a7824 */ /* 0x000fe200078e021a */
[----:B------:R-:W-:Y:S01]  /*1690*/  LOP3.LUT R15, R15, 0x4, RZ, 0xc0, !PT ;  /* 0x000000040f0f7812 */ /* 0x000fe200078ec0ff */
[----:B------:R-:W-:Y:S01]  /*16a0*/  IMAD.SHL.U32 R27, R0, 0x8, RZ ;  /* 0x00000008001b7824 */ /* 0x000fe200078e00ff */
[----:B------:R-:W-:Y:S01]  /*16b0*/  IADD3 R62, R62, 0x1, RZ ;  /* 0x000000013e3e7810 */ /* 0x000fe20007ffe0ff */
[----:B------:R1:W-:Y:S01]  /*16c0*/  LDGSTS.E.BYPASS.LTC128B.128 [R67+0x3080], [R18.64], P4 ;  /* 0x0308000012437fae */ /* 0x0003e2000a101d50 */
[----:B------:R-:W-:Y:S02]  /*16d0*/  LOP3.LUT R4, R15, R0, R4, 0xf6, !PT ;  /* 0x000000000f047212 */ /* 0x000fe400078ef604 */
[----:B------:R-:W-:Y:S02]  /*16e0*/  IABS R0, c[0x0][0x1ec] ;  /* 0x00007b0000007a13 */ /* 0x000fe40000000000 */
[----:B------:R-:W-:Y:S01]  /*16f0*/  SHF.R.U32.HI R5, RZ, 0x3, R114 ;  /* 0x00000003ff057819 */ /* 0x000fe20000011672 */
[----:B---3--:R-:W-:Y:S01]  /*1700*/  IMAD R24, R17, 0x100, R26 ;  /* 0x0000010011187824 */ /* 0x008fe200078e021a */
[----:B------:R-:W3:Y:S01]  /*1710*/  I2F.RP R25, R0 ;  /* 0x0000000000197306 */ /* 0x000ee20000209400 */
[----:B------:R-:W-:Y:S01]  /*1720*/  ISETP.NE.AND P2, PT, R62, c[0x0][0x180], PT ;  /* 0x000060003e007a0c */ /* 0x000fe20003f45270 */
[----:B------:R1:W-:Y:S01]  /*1730*/  LDGSTS.E.BYPASS.LTC128B.128 [R65+0x3080], [R28.64], P0 ;  /* 0x030800001c417fae */ /* 0x0003e20008101d50 */
[----:B------:R-:W-:-:S02]  /*1740*/  LOP3.LUT R2, R2, 0x1, R5, 0x78, !PT ;  /* 0x0000000102027812 */ /* 0x000fc400078e7805 */
[----:B------:R-:W-:Y:S01]  /*1750*/  LOP3.LUT R5, R114, 0xe, RZ, 0xc0, !PT ;  /* 0x0000000e72057812 */ /* 0x000fe200078ec0ff */
[----:B--2---:R2:W1:Y:S01]  /*1760*/  R2UR UR8, R16 ;  /* 0x00000000100873c2 */ /* 0x00446200000e0000 */
[----:B------:R-:W-:Y:S01]  /*1770*/  LOP3.LUT R27, R27, 0xfffffff8, R10, 0xe2, !PT ;  /* 0xfffffff81b1b7812 */ /* 0x000fe200078ee20a */
[----:B------:R-:W0:Y:S01]  /*1780*/  LDGDEPBAR ;  /* 0x00000000000079af */ /* 0x000e220000000000 */
[----:B------:R-:W-:-:S05]  /*1790*/  SHF.R.U32.HI R5, RZ, 0x1, R5 ;  /* 0x00000001ff057819 */ /* 0x000fca0000011605 */
[----:B------:R-:W-:Y:S01]  /*17a0*/  IMAD R4, R5, 0x18, R4 ;  /* 0x0000001805047824 */ /* 0x000fe200078e0204 */
[----:B---3--:R-:W3:Y:S01]  /*17b0*/  MUFU.RCP R25, R25 ;  /* 0x0000001900197308 */ /* 0x008ee20000001000 */
[----:B------:R-:W-:Y:S02]  /*17c0*/  @!P2 IADD3 R10, R66, 0x1, RZ ;  /* 0x00000001420aa810 */ /* 0x000fe40007ffe0ff */
[----:B------:R-:W-:Y:S02]  /*17d0*/  IADD3 R5, R24, 0x18, RZ ;  /* 0x0000001818057810 */ /* 0x000fe40007ffe0ff */
[----:B------:R-:W-:Y:S02]  /*17e0*/  @!P2 ISETP.GE.AND P0, PT, R10, c[0x0][0x17c], PT ;  /* 0x00005f000a00aa0c */ /* 0x000fe40003f06270 */
[----:B------:R-:W-:Y:S02]  /*17f0*/  LOP3.LUT R2, R2, R15, RZ, 0xfc, !PT ;  /* 0x0000000f02027212 */ /* 0x000fe400078efcff */
[----:B------:R-:W-:-:S02]  /*1800*/  ISETP.GE.AND P4, PT, R5, c[0x0][0x1c0], PT ;  /* 0x0000700005007a0c */ /* 0x000fc40003f86270 */
[C---:B------:R-:W-:Y:S02]  /*1810*/  IADD3 R15, R24.reuse, 0x8, RZ ;  /* 0x00000008180f7810 */ /* 0x040fe40007ffe0ff */
[----:B------:R-:W-:Y:S01]  /*1820*/  IADD3 R5, R24, 0x20, RZ ;  /* 0x0000002018057810 */ /* 0x000fe20007ffe0ff */
[----:B--2---:R-:W-:Y:S01]  /*1830*/  IMAD.MOV.U32 R16, RZ, RZ, RZ ;  /* 0x000000ffff107224 */ /* 0x004fe200078e00ff */
[----:B------:R-:W-:Y:S02]  /*1840*/  SEL R85, R55, 0x2, !P6 ;  /* 0x0000000237557807 */ /* 0x000fe40007000000 */
[----:B-1----:R-:W-:Y:S02]  /*1850*/  LEA.HI R18, R26, R26, RZ, 0x1 ;  /* 0x0000001a1a127211 */ /* 0x002fe400078f08ff */
[----:B------:R-:W-:Y:S01]  /*1860*/  IADD3 R14, R24, 0x10, RZ ;  /* 0x00000010180e7810 */ /* 0x000fe20007ffe0ff */
[----:B------:R-:W-:Y:S01]  /*1870*/  USHF.R.S32.HI UR14, URZ, 0x1f, UR8 ;  /* 0x0000001f3f0e7899 */ /* 0x000fe20008011408 */
[----:B------:R-:W-:Y:S01]  /*1880*/  @!P2 SEL R66, R10, RZ, !P0 ;  /* 0x000000ff0a42a207 */ /* 0x000fe20004000000 */
[----:B------:R-:W-:Y:S01]  /*1890*/  @!P2 IMAD.MOV.U32 R62, RZ, RZ, RZ ;  /* 0x000000ffff3ea224 */ /* 0x000fe200078e00ff */
[----:B------:R-:W-:Y:S01]  /*18a0*/  ISETP.GE.AND P6, PT, R24, c[0x0][0x1c0], PT ;  /* 0x0000700018007a0c */ /* 0x000fe20003fc6270 */
[----:B------:R-:W-:-:S04]  /*18b0*/  DEPBAR.LE SB0, 0x1 ;  /* 0x000080400000791a */ /* 0x000fc80000000000 */
[----:B------:R-:W-:Y:S02]  /*18c0*/  @!P2 SEL R16, R55, 0x2, !P0 ;  /* 0x000000023710a807 */ /* 0x000fe40004000000 */
[C---:B------:R-:W-:Y:S02]  /*18d0*/  IADD3 R10, R24.reuse, 0x28, RZ ;  /* 0x00000028180a7810 */ /* 0x040fe40007ffe0ff */
[----:B------:R-:W-:Y:S02]  /*18e0*/  ISETP.GE.AND P5, PT, R15, c[0x0][0x1c0], PT ;  /* 0x000070000f007a0c */ /* 0x000fe40003fa6270 */
[----:B------:R-:W-:Y:S02]  /*18f0*/  ISETP.GE.AND P0, PT, R5, c[0x0][0x1c0], PT ;  /* 0x0000700005007a0c */ /* 0x000fe40003f06270 */
[----:B------:R-:W-:Y:S02]  /*1900*/  IADD3 R5, R24, 0x30, RZ ;  /* 0x0000003018057810 */ /* 0x000fe40007ffe0ff */
[----:B------:R-:W-:-:S02]  /*1910*/  SEL R23, RZ, 0x1, P6 ;  /* 0x00000001ff177807 */ /* 0x000fc40003000000 */
[----:B------:R-:W-:Y:S02]  /*1920*/  ISETP.GE.AND P6, PT, R10, c[0x0][0x1c0], PT ;  /* 0x000070000a007a0c */ /* 0x000fe40003fc6270 */
[----:B------:R-:W-:Y:S02]  /*1930*/  SEL R10, RZ, 0xffffffff, P5 ;  /* 0xffffffffff0a7807 */ /* 0x000fe40002800000 */
[----:B---3--:R-:W-:Y:S02]  /*1940*/  IADD3 R25, R25, 0xffffffe, RZ ;  /* 0x0ffffffe19197810 */ /* 0x008fe40007ffe0ff */
[----:B------:R-:W-:Y:S02]  /*1950*/  ISETP.GE.AND P5, PT, R5, c[0x0][0x1c0], PT ;  /* 0x0000700005007a0c */ /* 0x000fe40003fa6270 */
[C---:B------:R-:W-:Y:S01]  /*1960*/  IADD3 R5, R24.reuse, 0x38, RZ ;  /* 0x0000003818057810 */ /* 0x040fe20007ffe0ff */
[----:B------:R-:W-:Y:S01]  /*1970*/  IMAD R24, R24, c[0x0][0x308], RZ ;  /* 0x0000c20018187a24 */ /* 0x000fe200078e02ff */
[----:B------:R-:W-:Y:S01]  /*1980*/  LOP3.LUT R17, R18, 0x3ffffffe, RZ, 0xc0, !PT ;  /* 0x3ffffffe12117812 */ /* 0x000fe200078ec0ff */
[----:B------:R-:W1:Y:S01]  /*1990*/  F2I.FTZ.U32.TRUNC.NTZ R25, R25 ;  /* 0x0000001900197305 */ /* 0x000e62000021f000 */
[----:B------:R-:W-:-:S02]  /*19a0*/  ISETP.GE.AND P1, PT, R14, c[0x0][0x1c0], PT ;  /* 0x000070000e007a0c */ /* 0x000fc40003f26270 */
[----:B------:R-:W-:Y:S02]  /*19b0*/  SEL R19, RZ, 0x10, P0 ;  /* 0x00000010ff137807 */ /* 0x000fe40000000000 */
[----:B------:R-:W-:Y:S01]  /*19c0*/  IADD3 R14, P0, R24, R118, RZ ;  /* 0x00000076180e7210 */ /* 0x000fe20007f1e0ff */
[C---:B------:R-:W-:Y:S01]  /*19d0*/  IMAD.IADD R17, R26.reuse, 0x1, -R17 ;  /* 0x000000011a117824 */ /* 0x040fe200078e0a11 */
[----:B------:R-:W-:Y:S02]  /*19e0*/  IADD3 R26, R26, 0x8, RZ ;  /* 0x000000081a1a7810 */ /* 0x000fe40007ffe0ff */
[----:B------:R-:W-:Y:S01]  /*19f0*/  LEA.HI.X.SX32 R13, R24, R13, 0x1, P0 ;  /* 0x0000000d180d7211 */ /* 0x000fe200000f0eff */
[----:B------:R-:W-:Y:S01]  /*1a00*/  IMAD.SHL.U32 R10, R10, 0x2, RZ ;  /* 0x000000020a0a7824 */ /* 0x000fe200078e00ff */
[----:B------:R-:W-:Y:S01]  /*1a10*/  SEL R21, RZ, 0x4, P1 ;  /* 0x00000004ff157807 */ /* 0x000fe20000800000 */
[----:B------:R-:W-:Y:S01]  /*1a20*/  IMAD R17, R17, 0x4, R22 ;  /* 0x0000000411117824 */ /* 0x000fe200078e0216 */
[----:B------:R-:W-:-:S02]  /*1a30*/  LEA R56, P0, R14, c[0x0][0x330], 0x1 ;  /* 0x0000cc000e387a11 */ /* 0x000fc400078008ff */
[----:B------:R-:W-:Y:S02]  /*1a40*/  ISETP.NE.AND P1, PT, R85, c[0x0][0x27c], PT ;  /* 0x00009f0055007a0c */ /* 0x000fe40003f25270 */
[----:B------:R-:W-:Y:S02]  /*1a50*/  SEL R20, RZ, 0x8, P4 ;  /* 0x00000008ff147807 */ /* 0x000fe40002000000 */
[----:B------:R-:W-:Y:S02]  /*1a60*/  ISETP.GE.AND P4, PT, R5, c[0x0][0x1c0], PT ;  /* 0x0000700005007a0c */ /* 0x000fe40003f86270 */
[----:B------:R-:W-:Y:S02]  /*1a70*/  LEA.HI R5, R26, R26, RZ, 0x1 ;  /* 0x0000001a1a057211 */ /* 0x000fe400078f08ff */
[----:B------:R-:W-:Y:S02]  /*1a80*/  LEA.HI.X R57, R14, c[0x0][0x334], R13, 0x1, P0 ;  /* 0x0000cd000e397a11 */ /* 0x000fe400000f0c0d */
[----:B------:R-:W-:-:S02]  /*1a90*/  SHF.R.S32.HI R69, RZ, 0x1, R18 ;  /* 0x00000001ff457819 */ /* 0x000fc40000011412 */
[----:B------:R-:W-:Y:S02]  /*1aa0*/  SEL R37, R12, c[0x0][0x290], !P1 ;  /* 0x0000a4000c257a07 */ /* 0x000fe40004800000 */
[----:B------:R-:W-:Y:S02]  /*1ab0*/  SHF.R.S32.HI R14, RZ, 0x1f, R18 ;  /* 0x0000001fff0e7819 */ /* 0x000fe40000011412 */
[----:B------:R-:W-:Y:S02]  /*1ac0*/  LOP3.LUT R10, R10, 0x2, R23, 0xe2, !PT ;  /* 0x000000020a0a7812 */ /* 0x000fe400078ee217 */
[----:B------:R-:W-:Y:S02]  /*1ad0*/  SHF.R.S32.HI R12, RZ, 0x1f, R17 ;  /* 0x0000001fff0c7819 */ /* 0x000fe40000011411 */
[----:B------:R-:W-:Y:S01]  /*1ae0*/  LOP3.LUT R15, R5, 0x3ffffffe, RZ, 0xc0, !PT ;  /* 0x3ffffffe050f7812 */ /* 0x000fe200078ec0ff */
[----:B-1----:R-:W-:Y:S01]  /*1af0*/  IMAD.MOV R13, RZ, RZ, -R25 ;  /* 0x000000ffff0d7224 */ /* 0x002fe200078e0a19 */
[----:B------:R-:W-:-:S02]  /*1b00*/  LEA.HI R14, R14, R69, RZ, 0x2 ;  /* 0x000000450e0e7211 */ /* 0x000fc400078f10ff */
[----:B------:R-:W-:Y:S02]  /*1b10*/  LOP3.LUT R20, R20, R21, R10, 0xfe, !PT ;  /* 0x0000001514147212 */ /* 0x000fe400078efe0a */
[----:B------:R-:W-:Y:S01]  /*1b20*/  LEA.HI R12, R12, R17, RZ, 0x2 ;  /* 0x000000110c0c7211 */ /* 0x000fe200078f10ff */
[----:B------:R-:W-:Y:S01]  /*1b30*/  IMAD.IADD R15, R26, 0x1, -R15 ;  /* 0x000000011a0f7824 */ /* 0x000fe200078e0a0f */
[----:B------:R-:W-:Y:S01]  /*1b40*/  SEL R10, RZ, 0x20, P6 ;  /* 0x00000020ff0a7807 */ /* 0x000fe20003000000 */
[----:B------:R-:W-:Y:S01]  /*1b50*/  IMAD R13, R13, R0, RZ ;  /* 0x000000000d0d7224 */ /* 0x000fe200078e02ff */
[----:B------:R-:W-:Y:S01]  /*1b60*/  LOP3.LUT R14, R14, 0x1ffffffc, RZ, 0xc0, !PT ;  /* 0x1ffffffc0e0e7812 */ /* 0x000fe200078ec0ff */
[----:B------:R-:W-:Y:S01]  /*1b70*/  IMAD.MOV.U32 R24, RZ, RZ, RZ ;  /* 0x000000ffff187224 */ /* 0x000fe200078e00ff */
[----:B------:R-:W-:Y:S01]  /*1b80*/  LOP3.LUT R12, R12, 0xfffffffc, RZ, 0xc0, !PT ;  /* 0xfffffffc0c0c7812 */ /* 0x000fe200078ec0ff */
[----:B------:R-:W-:Y:S01]  /*1b90*/  IMAD R15, R15, 0x4, R22 ;  /* 0x000000040f0f7824 */ /* 0x000fe200078e0216 */
[----:B------:R-:W-:Y:S01]  /*1ba0*/  LOP3.LUT R19, R10, R19, R20, 0xfe, !PT ;  /* 0x000000130a137212 */ /* 0x000fe200078efe14 */
[----:B------:R-:W-:Y:S01]  /*1bb0*/  IMAD.HI.U32 R24, R25, R13, R24 ;  /* 0x0000000d19187227 */ /* 0x000fe200078e0018 */
[----:B------:R-:W-:-:S02]  /*1bc0*/  SEL R10, RZ, 0x40, P5 ;  /* 0x00000040ff0a7807 */ /* 0x000fc40002800000 */
[----:B------:R-:W-:Y:S01]  /*1bd0*/  SEL R53, RZ, 0x80, P4 ;  /* 0x00000080ff357807 */ /* 0x000fe20002000000 */
[----:B------:R-:W-:Y:S02]  /*1be0*/  IMAD.IADD R13, R69, 0x1, -R14 ;  /* 0x00000001450d7824 */ /* 0x000fe400078e0a0e */
[----:B------:R-:W-:Y:S01]  /*1bf0*/  IMAD.IADD R14, R17, 0x1, -R12 ;  /* 0x00000001110e7824 */ /* 0x000fe200078e0a0c */
[----:B------:R-:W-:Y:S02]  /*1c00*/  LOP3.LUT R53, R53, R10, R19, 0xfe, !PT ;  /* 0x0000000a35357212 */ /* 0x000fe400078efe13 */
[----:B------:R-:W-:Y:S02]  /*1c10*/  SHF.R.S32.HI R10, RZ, 0x1f, R15 ;  /* 0x0000001fff0a7819 */ /* 0x000fe4000001140f */
[C---:B------:R-:W-:Y:S01]  /*1c20*/  ISETP.NE.AND P0, PT, R16.reuse, 0x2, PT ;  /* 0x000000021000780c */ /* 0x040fe20003f05270 */
[----:B------:R-:W-:Y:S01]  /*1c30*/  IMAD R11, R16, R11, c[0x2][0x0] ;  /* 0x00800000100b7624 */ /* 0x000fe200078e020b */
[----:B------:R-:W-:-:S02]  /*1c40*/  LOP3.LUT R13, R14, R13, RZ, 0x3c, !PT ;  /* 0x0000000d0e0d7212 */ /* 0x000fc400078e3cff */
[----:B------:R-:W-:Y:S02]  /*1c50*/  LEA.HI R10, R10, R15, RZ, 0x2 ;  /* 0x0000000f0a0a7211 */ /* 0x000fe400078f10ff */
[----:B------:R-:W-:Y:S01]  /*1c60*/  SHF.R.S32.HI R68, RZ, 0x1, R5 ;  /* 0x00000001ff447819 */ /* 0x000fe20000011405 */
[----:B------:R-:W-:Y:S01]  /*1c70*/  IMAD.IADD R14, R12, 0x1, R13 ;  /* 0x000000010c0e7824 */ /* 0x000fe200078e020d */
[----:B------:R-:W-:Y:S02]  /*1c80*/  LOP3.LUT R12, R10, 0xfffffffc, RZ, 0xc0, !PT ;  /* 0xfffffffc0a0c7812 */ /* 0x000fe400078ec0ff */
[----:B------:R-:W-:Y:S01]  /*1c90*/  SHF.R.S32.HI R5, RZ, 0x1f, R5 ;  /* 0x0000001fff057819 */ /* 0x000fe20000011405 */
[----:B------:R-:W1:Y:S01]  /*1ca0*/  LDC.64 R10, c[0x0][R11+0x160] ;  /* 0x000058000b0a7b82 */ /* 0x000e620000000a00 */
[----:B------:R-:W-:Y:S01]  /*1cb0*/  ULEA.HI UR14, UR14, UR8, URZ, 0x2 ;  /* 0x000000080e0e7291 */ /* 0x000fe2000f8f103f */
[----:B------:R-:W-:Y:S02]  /*1cc0*/  @!P0 IADD3 R63, R63, c[0x0][0x248], RZ ;  /* 0x000092003f3f8a10 */ /* 0x000fe40007ffe0ff */
[----:B------:R-:W-:Y:S01]  /*1cd0*/  LEA.HI R5, R5, R68, RZ, 0x2 ;  /* 0x0000004405057211 */ /* 0x000fe200078f10ff */
[----:B------:R-:W-:Y:S01]  /*1ce0*/  ULOP3.LUT UR15, UR14, 0xfffffffc, URZ, 0xc0, !UPT ;  /* 0xfffffffc0e0f7892 */ /* 0x000fe2000f8ec03f */
[----:B------:R-:W-:-:S02]  /*1cf0*/  ISETP.GE.U32.AND P0, PT, R63, c[0x0][0x16c], PT ;  /* 0x00005b003f007a0c */ /* 0x000fc40003f06070 */
[----:B------:R-:W-:Y:S01]  /*1d00*/  LOP3.LUT R5, R5, 0x1ffffffc, RZ, 0xc0, !PT ;  /* 0x1ffffffc05057812 */ /* 0x000fe200078ec0ff */
[----:B------:R-:W-:Y:S01]  /*1d10*/  IMAD.IADD R16, R15, 0x1, -R12 ;  /* 0x000000010f107824 */ /* 0x000fe200078e0a0c */
[----:B------:R-:W-:-:S03]  /*1d20*/  UIADD3 UR15, UR8, -UR15, URZ ;  /* 0x8000000f080f7290 */ /* 0x000fc6000fffe03f */
[----:B------:R-:W-:Y:S01]  /*1d30*/  IMAD.IADD R5, R68, 0x1, -R5 ;  /* 0x0000000144057824 */ /* 0x000fe200078e0a05 */
[----:B------:R-:W-:Y:S01]  /*1d40*/  IADD3 R36, P5, R37, R28, RZ ;  /* 0x0000001c25247210 */ /* 0x000fe20007fbe0ff */
[----:B------:R-:W-:Y:S01]  /*1d50*/  ULEA.HI UR6, UR15, UR15, URZ, 0x1 ;  /* 0x0000000f0f067291 */ /* 0x000fe2000f8f083f */
[----:B------:R-:W-:Y:S02]  /*1d60*/  SEL R3, R3, c[0x0][0x294], !P1 ;  /* 0x0000a50003037a07 */ /* 0x000fe40004800000 */
[----:B------:R-:W-:Y:S01]  /*1d70*/  LOP3.LUT R5, R16, R5, RZ, 0x3c, !PT ;  /* 0x0000000510057212 */ /* 0x000fe200078e3cff */
[----:B------:R-:W-:Y:S01]  /*1d80*/  ULOP3.LUT UR5, UR6, 0xfffffffe, URZ, 0xc0, !UPT ;  /* 0xfffffffe06057892 */ /* 0x000fe2000f8ec03f */
[----:B------:R-:W-:Y:S01]  /*1d90*/  SEL R31, RZ, c[0x0][0x280], P1 ;  /* 0x0000a000ff1f7a07 */ /* 0x000fe20000800000 */
[----:B------:R-:W-:Y:S01]  /*1da0*/  IMAD.X R37, R3, 0x1, R29, P5 ;  /* 0x0000000103257824 */ /* 0x000fe200028e061d */
[----:B------:R-:W-:Y:S01]  /*1db0*/  @P0 CS2R R72, SRZ ;  /* 0x0000000000480805 */ /* 0x000fe2000001ff00 */
[----:B------:R-:W-:Y:S01]  /*1dc0*/  IMAD.IADD R13, R12, 0x1, R5 ;  /* 0x000000010c0d7824 */ /* 0x000fe200078e0205 */
[----:B------:R-:W-:Y:S01]  /*1dd0*/  IABS R3, c[0x0][0x1b4] ;  /* 0x00006d0000037a13 */ /* 0x000fe20000000000 */
[----:B------:R-:W-:Y:S01]  /*1de0*/  IMAD.IADD R84, R84, 0x1, R31 ;  /* 0x0000000154547824 */ /* 0x000fe200078e021f */
[----:B------:R-:W-:Y:S01]  /*1df0*/  SHF.L.U32 R5, R55, R62, RZ ;  /* 0x0000003e37057219 */ /* 0x000fe200000006ff */
[----:B------:R-:W-:Y:S01]  /*1e00*/  USHF.R.S32.HI UR6, URZ, 0x1, UR6 ;  /* 0x000000013f067899 */ /* 0x000fe20008011406 */
[----:B------:R-:W-:Y:S01]  /*1e10*/  SHF.R.U32.HI R39, RZ, 0x2, R39 ;  /* 0x00000002ff277819 */ /* 0x000fe20000011627 */
[----:B------:R-:W-:Y:S01]  /*1e20*/  UIADD3 UR5, UR15, -UR5, URZ ;  /* 0x800000050f057290 */ /* 0x000fe2000fffe03f */
[----:B-1----:R-:W-:Y:S01]  /*1e30*/  IADD3 R60, P4, R10, R8, RZ ;  /* 0x000000080a3c7210 */ /* 0x002fe20007f9e0ff */
[----:B------:R-:W-:Y:S01]  /*1e40*/  IMAD.HI.U32 R117, R24, R3, RZ ;  /* 0x0000000318757227 */ /* 0x000fe200078e00ff */
[----:B------:R-:W-:Y:S01]  /*1e50*/  LOP3.LUT P5, RZ, R5, R72, RZ, 0xc0, !PT ;  /* 0x0000004805ff7212 */ /* 0x000fe200078ac0ff */
[----:B------:R-:W-:-:S02]  /*1e60*/  UIMAD UR4, UR5, 0x48, UR6 ;  /* 0x00000048050478a4 */ /* 0x000fc4000f8e0206 */
[----:B------:R-:W-:Y:S02]  /*1e70*/  IMAD R5, R39, 0x24, RZ ;  /* 0x0000002427057824 */ /* 0x000fe400078e02ff */
[----:B------:R-:W-:Y:S01]  /*1e80*/  IMAD.X R61, R11, 0x1, R9, P4 ;  /* 0x000000010b3d7824 */ /* 0x000fe200020e0609 */
[----:B------:R-:W-:Y:S01]  /*1e90*/  ISETP.GE.U32.AND P4, PT, R84, R59, PT ;  /* 0x0000003b5400720c */ /* 0x000fe20003f86070 */
[----:B------:R-:W-:Y:S01]  /*1ea0*/  USHF.R.S32.HI UR14, URZ, 0x2, UR14 ;  /* 0x000000023f0e7899 */ /* 0x000fe2000801140e */
[----:B------:R-:W-:Y:S01]  /*1eb0*/  IMAD.MOV R8, RZ, RZ, -R117 ;  /* 0x000000ffff087224 */ /* 0x000fe200078e0a75 */
[----:B------:R-:W-:Y:S01]  /*1ec0*/  LOP3.LUT R58, R5, 0x3, R114, 0xf8, !PT ;  /* 0x00000003053a7812 */ /* 0x000fe200078ef872 */
[----:B------:R-:W-:Y:S01]  /*1ed0*/  IMAD.U32 R5, RZ, RZ, UR4 ;  /* 0x00000004ff057e24 */ /* 0x000fe2000f8e00ff */
[----:B------:R-:W-:Y:S01]  /*1ee0*/  SEL R83, R83, RZ, !P4 ;  /* 0x000000ff53537207 */ /* 0x000fe20006000000 */
[----:B------:R-:W-:Y:S01]  /*1ef0*/  IMAD R69, R69, 0x18, R14 ;  /* 0x0000001845457824 */ /* 0x000fe200078e020e */
[----:B------:R-:W-:Y:S01]  /*1f00*/  IADD3 R78, P4, R10, R6, RZ ;  /* 0x000000060a4e7210 */ /* 0x000fe20007f9e0ff */
[----:B------:R-:W-:Y:S01]  /*1f10*/  @P0 IMAD.MOV.U32 R71, RZ, RZ, RZ ;  /* 0x000000ffff470224 */ /* 0x000fe200078e00ff */
[----:B------:R-:W-:Y:S01]  /*1f20*/  SHF.R.U32.HI R27, RZ, 0x1, R27 ;  /* 0x00000001ff1b7819 */ /* 0x000fe2000001161b */
[----:B------:R-:W-:Y:S01]  /*1f30*/  USHF.L.U32 UR4, UR14, 0x3, URZ ;  /* 0x000000030e047899 */ /* 0x000fe2000800063f */
[----:B------:R-:W-:Y:S01]  /*1f40*/  IMAD R3, R0, R8, R3 ;  /* 0x0000000800037224 */ /* 0x000fe200078e0203 */
[----:B------:R-:W-:Y:S01]  /*1f50*/  SHF.L.U32 R14, R55, R66, RZ ;  /* 0x00000042370e7219 */ /* 0x000fe200000006ff */
[----:B------:R-:W-:Y:S01]  /*1f60*/  IMAD.X R79, R11, 0x1, R7, P4 ;  /* 0x000000010b4f7824 */ /* 0x000fe200020e0607 */
[----:B------:R-:W-:Y:S01]  /*1f70*/  UIMAD UR6, UR6, 0x180, UR4 ;  /* 0x00000180060678a4 */ /* 0x000fe2000f8e0204 */
[----:B------:R-:W-:Y:S01]  /*1f80*/  IMAD R2, R27, 0x18, R2 ;  /* 0x000000181b027824 */ /* 0x000fe200078e0202 */
[----:B------:R-:W-:Y:S01]  /*1f90*/  UIMAD UR5, UR5, 0x180, UR4 ;  /* 0x00000180050578a4 */ /* 0x000fe2000f8e0204 */
[----:B------:R-:W-:-:S02]  /*1fa0*/  LOP3.LUT P2, RZ, R14, R71, RZ, 0xc0, !PT ;  /* 0x000000470eff7212 */ /* 0x000fc4000784c0ff */
[----:B------:R-:W-:Y:S02]  /*1fb0*/  ISETP.GT.U32.AND P4, PT, R0, R3, PT ;  /* 0x000000030000720c */ /* 0x000fe40003f84070 */
[----:B------:R-:W-:Y:S02]  /*1fc0*/  PLOP3.LUT P5, PT, P2, P5, PT, 0x2a, 0x0 ;  /* 0x000000000000781c */ /* 0x000fe400017aa572 */
[----:B------:R-:W-:Y:S02]  /*1fd0*/  IADD3 R28, R2, UR6, RZ ;  /* 0x00000006021c7c10 */ /* 0x000fe4000fffe0ff */
[----:B------:R-:W-:Y:S01]  /*1fe0*/  IADD3 R32, R4, UR5, RZ ;  /* 0x0000000504207c10 */ /* 0x000fe2000fffe0ff */
[----:B------:R-:W-:Y:S02]  /*1ff0*/  ULEA UR4, UR6, 0x3000, 0x4 ;  /* 0x0000300006047891 */ /* 0x000fe4000f8e203f */
[----:B------:R-:W-:Y:S01]  /*2000*/  USHF.L.U32 UR5, UR5, 0x4, URZ ;  /* 0x0000000405057899 */ /* 0x000fe2000800063f */
[----:B------:R-:W-:Y:S01]  /*2010*/  IMAD.SHL.U32 R28, R28, 0x10, RZ ;  /* 0x000000101c1c7824 */ /* 0x000fe200078e00ff */
[----:B------:R-:W-:Y:S01]  /*2020*/  BAR.SYNC.DEFER_BLOCKING 0x0 ;  /* 0x0000000000007b1d */ /* 0x000fe20000010000 */
[----:B------:R-:W-:-:S02]  /*2030*/  IMAD.SHL.U32 R32, R32, 0x10, RZ ;  /* 0x0000001020207824 */ /* 0x000fc400078e00ff */
[----:B------:R-:W-:Y:S02]  /*2040*/  IMAD.SHL.U32 R52, R4, 0x10, RZ ;  /* 0x0000001004347824 */ /* 0x000fe400078e00ff */
[----:B------:R-:W-:Y:S02]  /*2050*/  IMAD.SHL.U32 R19, R2, 0x10, RZ ;  /* 0x0000001002137824 */ /* 0x000fe400078e00ff */
[----:B------:R-:W-:Y:S02]  /*2060*/  IMAD.U32 R58, R5, 0x10, R58 ;  /* 0x00000010053a7824 */ /* 0x000fe400078e003a */
[----:B------:R-:W-:Y:S02]  /*2070*/  @!P4 IMAD.IADD R3, R3, 0x1, -R0 ;  /* 0x000000010303c824 */ /* 0x000fe400078e0a00 */
[----:B------:R-:W-:-:S05]  /*2080*/  IMAD.SHL.U32 R5, R83, 0x10, RZ ;  /* 0x0000001053057824 */ /* 0x000fca00078e00ff */
[----:B------:R-:W-:Y:S01]  /*2090*/  LOP3.LUT P2, RZ, R5, 0x10, RZ, 0xc0, !PT ;  /* 0x0000001005ff7812 */ /* 0x000fe2000784c0ff */
[----:B------:R-:W1:Y:S04]  /*20a0*/  LDSM.16.M88.4 R32, [R32+0xc00] ;  /* 0x000c00002020783b */ /* 0x000e680000000200 */
[----:B------:R-:W2:Y:S04]  /*20b0*/  LDSM.16.M88.4 R28, [R28+0x3c00] ;  /* 0x003c00001c1c783b */ /* 0x000ea80000000200 */
[----:B------:R3:W1:Y:S04]  /*20c0*/  LDSM.16.M88.4 R20, [R52+UR5] ;  /* 0x000000053414783b */ /* 0x0006680008000200 */
[----:B------:R3:W1:Y:S04]  /*20d0*/  LDSM.16.M88.4 R24, [R19+UR4] ;  /* 0x000000041318783b */ /* 0x0006680008000200 */
[----:B------:R-:W-:Y:S01]  /*20e0*/  @!PT LDS RZ, [RZ] ;  /* 0x00000000fffff984 */ /* 0x000fe20000000800 */
[----:B------:R-:W-:Y:S01]  /*20f0*/  @!PT LDS RZ, [RZ] ;  /* 0x00000000fffff984 */ /* 0x000fe20000000800 */
[----:B------:R-:W-:Y:S01]  /*2100*/  @!PT LDS RZ, [RZ] ;  /* 0x00000000fffff984 */ /* 0x000fe20000000800 */
[----:B------:R3:W-:Y:S01]  /*2110*/  LDGSTS.E.LTC128B.128 [R67+0x100], [R60.64], !P5 ;  /* 0x001000003c437fae */ /* 0x0007e2000e921d50 */
[----:B------:R-:W-:Y:S01]  /*2120*/  ISETP.GE.U32.AND P5, PT, R3, R0, PT ;  /* 0x000000000300720c */ /* 0x000fe20003fa6070 */
[----:B------:R-:W-:-:S02]  /*2130*/  ULDC UR7, c[0x0][0x1b4] ;  /* 0x00006d0000077ab9 */ /* 0x000fc40000000800 */
[----:B------:R-:W-:Y:S01]  /*2140*/  ULDC UR6, c[0x0][0x1ec] ;  /* 0x00007b0000067ab9 */ /* 0x000fe20000000800 */
[----:B------:R-:W-:Y:S01]  /*2150*/  @!P4 IADD3 R117, R117, 0x1, RZ ;  /* 0x000000017575c810 */ /* 0x000fe20007ffe0ff */
[----:B------:R-:W-:Y:S01]  /*2160*/  ULOP3.LUT UR6, UR7, UR6, URZ, 0x3c, !UPT ;  /* 0x0000000607067292 */ /* 0x000fe2000f8e3c3f */
[----:B------:R3:W-:Y:S01]  /*2170*/  LDGSTS.E.BYPASS.LTC128B.128 [R67+0x3100], [R36.64], P2 ;  /* 0x0310000024437fae */ /* 0x0007e20009101d50 */
[----:B------:R-:W-:-:S06]  /*2180*/  ISETP.NE.AND P2, PT, RZ, c[0x0][0x1ec], PT ;  /* 0x00007b00ff007a0c */ /* 0x000fcc0003f45270 */
[----:B------:R-:W-:Y:S02]  /*2190*/  @P5 IADD3 R117, R117, 0x1, RZ ;  /* 0x0000000175755810 */ /* 0x000fe40007ffe0ff */
[----:B------:R-:W-:Y:S01]  /*21a0*/  ISETP.LE.AND P5, PT, RZ, UR6, PT ;  /* 0x00000006ff007c0c */ /* 0x000fe2000bfa3270 */
[----:B------:R-:W-:Y:S01]  /*21b0*/  ULEA.HI UR6, UR8, UR8, URZ, 0x1 ;  /* 0x0000000808067291 */ /* 0x000fe2000f8f083f */
[----:B------:R-:W-:-:S03]  /*21c0*/  ISETP.LE.AND P4, PT, R55, c[0x0][0x218], PT ;  /* 0x0000860037007a0c */ /* 0x000fc60003f83270 */
[----:B------:R-:W-:Y:S01]  /*21d0*/  USHF.L.U32 UR6, UR6, 0x4, URZ ;  /* 0x0000000406067899 */ /* 0x000fe2000800063f */
[----:B------:R-:W-:-:S03]  /*21e0*/  IMAD.SHL.U32 R64, R114, 0x2, RZ ;  /* 0x0000000272407824 */ /* 0x000fc600078e00ff */
[----:B------:R-:W-:Y:S01]  /*21f0*/  ULOP3.LUT UR6, UR6, 0xffffffe0, URZ, 0xc0, !UPT ;  /* 0xffffffe006067892 */ /* 0x000fe2000f8ec03f */
[----:B------:R-:W-:Y:S01]  /*2200*/  IMAD R39, R39, 0x48, RZ ;  /* 0x0000004827277824 */ /* 0x000fe200078e02ff */
[----:B------:R-:W1:Y:S01]  /*2210*/  @!P3 LDC.U16 R70, c[0x0][0x3c8] ;  /* 0x0000f200ff46bb82 */ /* 0x000e620000000400 */
[----:B------:R-:W-:Y:S01]  /*2220*/  LOP3.LUT R64, R64, 0x6, RZ, 0xc0, !PT ;  /* 0x0000000640407812 */ /* 0x000fe200078ec0ff */
[----:B------:R-:W-:Y:S01]  /*2230*/  ULEA UR6, UR9, UR6, 0x6 ;  /* 0x0000000609067291 */ /* 0x000fe2000f8e303f */
[----:B------:R-:W-:Y:S01]  /*2240*/  @!P5 IMAD.MOV R117, RZ, RZ, -R117 ;  /* 0x000000ffff75d224 */ /* 0x000fe200078e0a75 */
[----:B------:R-:W-:Y:S01]  /*2250*/  @!P2 LOP3.LUT R117, RZ, c[0x0][0x1ec], RZ, 0x33, !PT ;  /* 0x00007b00ff75aa12 */ /* 0x000fe200078e33ff */
[----:B------:R-:W-:Y:S01]  /*2260*/  IMAD R68, R68, 0x18, R13 ;  /* 0x0000001844447824 */ /* 0x000fe200078e020d */
[----:B------:R-:W-:Y:S01]  /*2270*/  LOP3.LUT R39, R39, R64, RZ, 0xfc, !PT ;  /* 0x0000004027277212 */ /* 0x000fe200078efcff */
[----:B------:R-:W-:Y:S01]  /*2280*/  IMAD.U32 R122, RZ, RZ, UR14 ;  /* 0x0000000eff7a7e24 */ /* 0x000fe2000f8e00ff */
[----:B------:R-:W-:-:S02]  /*2290*/  SEL R85, R85, RZ, P1 ;  /* 0x000000ff55557207 */ /* 0x000fc40000800000 */
[----:B------:R-:W-:Y:S02]  /*22a0*/  ISETP.GE.U32.AND P1, PT, R118, R117, PT ;  /* 0x000000757600720c */ /* 0x000fe40003f26070 */
[----:B------:R-:W-:Y:S01]  /*22b0*/  IADD3 R64, R64, UR6, RZ ;  /* 0x0000000640407c10 */ /* 0x000fe2000fffe0ff */
[----:B------:R-:W-:Y:S01]  /*22c0*/  CS2R R16, SRZ ;  /* 0x0000000000107805 */ /* 0x000fe2000001ff00 */
[----:B------:R-:W-:Y:S01]  /*22d0*/  CS2R R2, SRZ ;  /* 0x0000000000027805 */ /* 0x000fe2000001ff00 */
[----:B------:R-:W-:Y:S01]  /*22e0*/  CS2R R14, SRZ ;  /* 0x00000000000e7805 */ /* 0x000fe2000001ff00 */
[----:B------:R-:W-:Y:S01]  /*22f0*/  CS2R R4, SRZ ;  /* 0x0000000000047805 */ /* 0x000fe2000001ff00 */
[----:B------:R-:W-:Y:S01]  /*2300*/  CS2R R12, SRZ ;  /* 0x00000000000c7805 */ /* 0x000fe2000001ff00 */
[----:B----4-:R-:W-:Y:S01]  /*2310*/  CS2R R6, SRZ ;  /* 0x0000000000067805 */ /* 0x010fe2000001ff00 */
[----:B------:R-:W-:Y:S01]  /*2320*/  CS2R R10, SRZ ;  /* 0x00000000000a7805 */ /* 0x000fe2000001ff00 */
[----:B------:R-:W-:Y:S01]  /*2330*/  CS2R R8, SRZ ;  /* 0x0000000000087805 */ /* 0x000fe2000001ff00 */
[----:B------:R-:W-:Y:S01]  /*2340*/  IMAD.U32 R54, R122, 0x20, R39 ;  /* 0x000000207a367824 */ /* 0x000fe200078e0027 */
[----:B------:R-:W-:Y:S01]  /*2350*/  LOP3.LUT R18, R19, 0x20, RZ, 0x3c, !PT ;  /* 0x0000002013127812 */ /* 0x000fe200078e3cff */
[----:B------:R-:W-:Y:S01]  /*2360*/  @P0 IMAD.MOV.U32 R74, RZ, RZ, RZ ;  /* 0x000000ffff4a0224 */ /* 0x000fe200078e00ff */
[----:B------:R-:W-:Y:S01]  /*2370*/  SEL R53, R53, RZ, !P1 ;  /* 0x000000ff35357207 */ /* 0x000fe20004800000 */
[----:B------:R-:W-:-:S02]  /*2380*/  IMAD.SHL.U32 R69, R69, 0x8, RZ ;  /* 0x0000000845457824 */ /* 0x000fc400078e00ff */
[----:B------:R-:W-:Y:S01]  /*2390*/  IMAD.SHL.U32 R68, R68, 0x8, RZ ;  /* 0x0000000844447824 */ /* 0x000fe200078e00ff */
[----:B------:R-:W-:Y:S05]  /*23a0*/  @!P4 BRA `(.L_x_281) ;  /* 0x000008000000c947 */ /* 0x000fea0003800000 */
[----:B-123--:R-:W-:Y:S01]  /*23b0*/  IADD3 R80, P0, R36, c[0x0][0x288], RZ ;  /* 0x0000a20024507a10 */ /* 0x00efe20007f1e0ff */
[----:B------:R-:W-:Y:S01]  /*23c0*/  IMAD.MOV.U32 R77, RZ, RZ, 0x8 ;  /* 0x00000008ff4d7424 */ /* 0x000fe200078e00ff */
[----:B------:R-:W-:Y:S01]  /*23d0*/  IADD3 R82, -R82, c[0x0][0x218], RZ ;  /* 0x0000860052527a10 */ /* 0x000fe20007ffe1ff */
[----:B------:R-:W-:Y:S01]  /*23e0*/  IMAD.MOV.U32 R76, RZ, RZ, c[0x0][0x298] ;  /* 0x0000a600ff4c7624 */ /* 0x000fe200078e00ff */
[----:B------:R-:W-:Y:S01]  /*23f0*/  LOP3.LUT R0, R52, 0x20, RZ, 0x3c, !PT ;  /* 0x0000002034007812 */ /* 0x000fe200078e3cff */
[----:B------:R-:W-:Y:S01]  /*2400*/  IMAD.MOV.U32 R75, RZ, RZ, c[0x0][0x29c] ;  /* 0x0000a700ff4b7624 */ /* 0x000fe200078e00ff */
[----:B------:R-:W-:Y:S01]  /*2410*/  CS2R R16, SRZ ;  /* 0x0000000000107805 */ /* 0x000fe2000001ff00 */
[----:B------:R-:W-:Y:S01]  /*2420*/  CS2R R2, SRZ ;  /* 0x0000000000027805 */ /* 0x000fe2000001ff00 */
[----:B------:R-:W-:Y:S01]  /*2430*/  CS2R R14, SRZ ;  /* 0x00000000000e7805 */ /* 0x000fe2000001ff00 */
[----:B------:R-:W-:Y:S01]  /*2440*/  CS2R R4, SRZ ;  /* 0x0000000000047805 */ /* 0x000fe2000001ff00 */
[----:B------:R-:W-:Y:S01]  /*2450*/  CS2R R12, SRZ ;  /* 0x00000000000c7805 */ /* 0x000fe2000001ff00 */
[----:B------:R-:W-:Y:S01]  /*2460*/  CS2R R6, SRZ ;  /* 0x0000000000067805 */ /* 0x000fe2000001ff00 */
[----:B------:R-:W-:Y:S01]  /*2470*/  CS2R R10, SRZ ;  /* 0x00000000000a7805 */ /* 0x000fe2000001ff00 */
[----:B------:R-:W-:Y:S01]  /*2480*/  CS2R R8, SRZ ;  /* 0x0000000000087805 */ /* 0x000fe2000001ff00 */
[----:B------:R-:W-:Y:S01]  /*2490*/  IADD3.X R81, R37, c[0x0][0x28c], RZ, P0, !PT ;  /* 0x0000a30025517a10 */ /* 0x000fe200007fe4ff */
[----:B------:R-:W-:-:S02]  /*24a0*/  UMOV UR13, 0x2 ;  /* 0x00000002000d7882 */ /* 0x000fc40000000000 */
[----:B------:R-:W-:Y:S02]  /*24b0*/  UMOV UR12, 0x100 ;  /* 0x00000100000c7882 */ /* 0x000fe40000000000 */
[----:B------:R-:W-:Y:S02]  /*24c0*/  UMOV UR11, 0x100 ;  /* 0x00000100000b7882 */ /* 0x000fe40000000000 */
[----:B------:R-:W-:Y:S02]  /*24d0*/  UMOV UR10, URZ ;  /* 0x0000003f000a7c82 */ /* 0x000fe40008000000 */
.L_x_282:
[C---:B--2---:R-:W-:Y:S01]  /*24e0*/  HMMA.16816.F16 R16, R20.reuse, R24, R16 ;  /* 0x000000181410723c */ /* 0x044fe20000000810 */
[----:B------:R-:W-:Y:S01]  /*24f0*/  LDSM.16.M88.4 R36, [R0+UR5] ;  /* 0x000000050024783b */ /* 0x000fe20008000200 */
[----:B------:R-:W-:Y:S02]  /*2500*/  UISETP.NE.AND UP0, UPT, UR10, 0x2, UPT ;  /* 0x000000020a00788c */ /* 0x000fe4000bf05270 */
[C---:B-1----:R-:W-:Y:S01]  /*2510*/  SHF.L.U32 R87, R55.reuse, R62, RZ ;  /* 0x0000003e37577219 */ /* 0x042fe200000006ff */
[----:B------:R-:W-:Y:S01]  /*2520*/  UMOV UR9, UR5 ;  /* 0x0000000500097c82 */ /* 0x000fe20008000000 */
[----:B------:R-:W-:Y:S01]  /*2530*/  SHF.L.U32 R86, R55, R66, RZ ;  /* 0x0000004237567219 */ /* 0x000fe200000006ff */
[----:B------:R-:W-:Y:S01]  /*2540*/  UMOV UR8, UR4 ;  /* 0x0000000400087c82 */ /* 0x000fe20008000000 */
[C---:B------:R-:W-:Y:S01]  /*2550*/  HMMA.16816.F16 R14, R20.reuse, R26, R14 ;  /* 0x0000001a140e723c */ /* 0x040fe2000000080e */
[----:B------:R-:W1:Y:S01]  /*2560*/  LDSM.16.M88.4 R40, [R18+UR4] ;  /* 0x000000041228783b */ /* 0x000e620008000200 */
[----:B------:R-:W-:Y:S01]  /*2570*/  LOP3.LUT P0, RZ, R86, R73, RZ, 0xc0, !PT ;  /* 0x0000004956ff7212 */ /* 0x000fe2000780c0ff */
[----:B------:R-:W-:Y:S01]  /*2580*/  UISETP.NE.AND UP1, UPT, UR13, 0x2, UPT ;  /* 0x000000020d00788c */ /* 0x000fe2000bf25270 */
[----:B------:R-:W-:Y:S01]  /*2590*/  LOP3.LUT P1, RZ, R87, R74, RZ, 0xc0, !PT ;  /* 0x0000004a57ff7212 */ /* 0x000fe2000782c0ff */
[----:B------:R-:W-:Y:S01]  /*25a0*/  IMAD.SHL.U32 R86, R83, 0x8, RZ ;  /* 0x0000000853567824 */ /* 0x000fe200078e00ff */
[C---:B------:R-:W-:Y:S01]  /*25b0*/  IADD3 R89, R65.reuse, UR11, RZ ;  /* 0x0000000b41597c10 */ /* 0x040fe2000fffe0ff */
[----:B------:R-:W-:Y:S01]  /*25c0*/  UMOV UR6, UR11 ;  /* 0x0000000b00067c82 */ /* 0x000fe20008000000 */
[C---:B------:R-:W-:Y:S01]  /*25d0*/  HMMA.16816.F16 R12, R20.reuse, R28, R12 ;  /* 0x0000001c140c723c */ /* 0x040fe2000000080c */
[----:B------:R-:W-:Y:S01]  /*25e0*/  PLOP3.LUT P1, PT, P0, P1, PT, 0x2a, 0x0 ;  /* 0x000000000000781c */ /* 0x000fe20000722572 */
[----:B------:R-:W1:Y:S01]  /*25f0*/  LDSM.16.M88.4 R44, [R18+UR4+0xc00] ;  /* 0x000c0004122c783b */ /* 0x000e620008000200 */
[----:B------:R-:W-:Y:S01]  /*2600*/  LOP3.LUT P0, RZ, R86, 0x10, RZ, 0xc0, !PT ;  /* 0x0000001056ff7812 */ /* 0x000fe2000780c0ff */
[----:B------:R-:W-:Y:S01]  /*2610*/  @UP0 UIADD3 UR4, UR4, 0x80, URZ ;  /* 0x0000008004040890 */ /* 0x000fe2000fffe03f */
[----:B------:R-:W-:Y:S01]  /*2620*/  IADD3 R87, R65, UR12, RZ ;  /* 0x0000000c41577c10 */ /* 0x000fe2000fffe0ff */
[----:B------:R-:W-:Y:S01]  /*2630*/  @!UP0 UIADD3 UR4, UR8, -0x100, URZ ;  /* 0xffffff0008048890 */ /* 0x000fe2000fffe03f */
[----:B------:R-:W-:Y:S01]  /*2640*/  IADD3 R62, R62, 0x1, RZ ;  /* 0x000000013e3e7810 */ /* 0x000fe20007ffe0ff */
[-C--:B------:R-:W-:Y:S01]  /*2650*/  HMMA.16816.F16 R10, R20, R30.reuse, R10 ;  /* 0x0000001e140a723c */ /* 0x080fe2000000080a */
[----:B------:R-:W-:Y:S01]  /*2660*/  @UP1 UIADD3 UR11, UR11, 0x80, URZ ;  /* 0x000000800b0b1890 */ /* 0x000fe2000fffe03f */
[----:B------:R-:W2:Y:S01]  /*2670*/  LDSM.16.M88.4 R48, [R0+UR5+0xc00] ;  /* 0x000c00050030783b */ /* 0x000ea20008000200 */
[----:B------:R-:W-:Y:S01]  /*2680*/  ISETP.NE.AND P4, PT, R62, c[0x0][0x180], PT ;  /* 0x000060003e007a0c */ /* 0x000fe20003f85270 */
[----:B------:R-:W-:Y:S01]  /*2690*/  @UP0 UIADD3 UR5, UR5, 0x80, URZ ;  /* 0x0000008005050890 */ /* 0x000fe2000fffe03f */
[----:B------:R-:W-:Y:S01]  /*26a0*/  IADD3 R85, R85, 0x1, RZ ;  /* 0x0000000155557810 */ /* 0x000fe20007ffe0ff */
[----:B------:R-:W-:Y:S01]  /*26b0*/  @!UP0 UIADD3 UR5, UR9, -0x100, URZ ;  /* 0xffffff0009058890 */ /* 0x000fe2000fffe03f */
[----:B------:R-:W-:Y:S01]  /*26c0*/  IMAD.MOV.U32 R88, RZ, RZ, RZ ;  /* 0x000000ffff587224 */ /* 0x000fe200078e00ff */
[C---:B------:R-:W-:Y:S01]  /*26d0*/  HMMA.16816.F16 R8, R32.reuse, R30, R8 ;  /* 0x0000001e2008723c */ /* 0x040fe20000000808 */
[----:B------:R-:W-:Y:S01]  /*26e0*/  @!UP1 UIADD3 UR11, UR6, -0x100, URZ ;  /* 0xffffff00060b9890 */ /* 0x000fe2000fffe03f */
[----:B------:R-:W-:Y:S01]  /*26f0*/  @!PT LDS RZ, [RZ] ;  /* 0x00000000fffff984 */ /* 0x000fe20000000800 */
[----:B------:R-:W-:Y:S01]  /*2700*/  @!PT LDS RZ, [RZ] ;  /* 0x00000000fffff984 */ /* 0x000fe20000000800 */
[----:B------:R-:W-:Y:S01]  /*2710*/  @!PT LDS RZ, [RZ] ;  /* 0x00000000fffff984 */ /* 0x000fe20000000800 */
[----:B------:R3:W-:Y:S01]  /*2720*/  LDGSTS.E.LTC128B.128 [R89], [R78.64], !P1 ;  /* 0x000000004e597fae */ /* 0x0007e2000c921d50 */
[C---:B------:R-:W-:Y:S01]  /*2730*/  ISETP.NE.AND P2, PT, R85.reuse, c[0x0][0x27c], PT ;  /* 0x00009f0055007a0c */ /* 0x040fe20003f45270 */
[----:B------:R-:W-:Y:S01]  /*2740*/  UMOV UR7, UR12 ;  /* 0x0000000c00077c82 */ /* 0x000fe20008000000 */
[----:B------:R-:W-:Y:S01]  /*2750*/  IADD3 R82, R82, -0x1, RZ ;  /* 0xffffffff52527810 */ /* 0x000fe20007ffe0ff */
[----:B------:R-:W-:Y:S01]  /*2760*/  @UP1 UIADD3 UR12, UR12, 0x80, URZ ;  /* 0x000000800c0c1890 */ /* 0x000fe2000fffe03f */
[----:B------:R-:W-:Y:S01]  /*2770*/  SEL R91, R76, c[0x0][0x290], !P2 ;  /* 0x0000a4004c5b7a07 */ /* 0x000fe20005000000 */
[C---:B------:R-:W-:Y:S01]  /*2780*/  HMMA.16816.F16 R6, R32.reuse, R28, R6 ;  /* 0x0000001c2006723c */ /* 0x040fe20000000806 */
[----:B------:R-:W-:Y:S01]  /*2790*/  @!UP1 UIADD3 UR12, UR7, -0x100, URZ ;  /* 0xffffff00070c9890 */ /* 0x000fe2000fffe03f */
[----:B------:R4:W-:Y:S01]  /*27a0*/  LDGSTS.E.BYPASS.LTC128B.128 [R87+0x3000], [R80.64], P0 ;  /* 0x0300000050577fae */ /* 0x0009e20008101d50 */
[----:B------:R-:W-:Y:S01]  /*27b0*/  @UP1 UIADD3 UR13, UR13, 0x1, URZ ;  /* 0x000000010d0d1890 */ /* 0x000fe2000fffe03f */
[----:B------:R-:W-:Y:S01]  /*27c0*/  @!P4 IADD3 R86, R66, 0x1, RZ ;  /* 0x000000014256c810 */ /* 0x000fe20007ffe0ff */
[----:B------:R-:W-:Y:S01]  /*27d0*/  @!P4 IMAD.MOV.U32 R62, RZ, RZ, RZ ;  /* 0x000000ffff3ec224 */ /* 0x000fe200078e00ff */
[----:B------:R-:W-:Y:S01]  /*27e0*/  IADD3 R90, P1, R80, R91, RZ ;  /* 0x0000005b505a7210 */ /* 0x000fe20007f3e0ff */
[----:B------:R-:W-:Y:S01]  /*27f0*/  @UP0 UIADD3 UR10, UR10, 0x1, URZ ;  /* 0x000000010a0a0890 */ /* 0x000fe2000fffe03f */
[C---:B------:R-:W-:Y:S02]  /*2800*/  HMMA.16816.F16 R4, R32.reuse, R26, R4 ;  /* 0x0000001a2004723c */ /* 0x040fe40000000804 */
[----:B------:R-:W-:Y:S01]  /*2810*/  @!P4 ISETP.GE.AND P0, PT, R86, c[0x0][0x17c], PT ;  /* 0x00005f005600ca0c */ /* 0x000fe20003f06270 */
[----:B------:R-:W0:Y:S01]  /*2820*/  LDGDEPBAR ;  /* 0x00000000000079af */ /* 0x000e220000000000 */
[----:B------:R-:W-:Y:S01]  /*2830*/  SEL R85, R85, RZ, P2 ;  /* 0x000000ff55557207 */ /* 0x000fe20001000000 */
[----:B------:R-:W-:Y:S01]  /*2840*/  @!UP1 UMOV UR13, URZ ;  /* 0x0000003f000d9c82 */ /* 0x000fe20008000000 */
[----:B------:R-:W-:Y:S01]  /*2850*/  @!P4 SEL R88, R55, 0x2, !P0 ;  /* 0x000000023758c807 */ /* 0x000fe20004000000 */
[----:B------:R-:W-:Y:S01]  /*2860*/  @!UP0 UMOV UR10, URZ ;  /* 0x0000003f000a8c82 */ /* 0x000fe20008000000 */
[----:B------:R-:W-:Y:S02]  /*2870*/  HMMA.16816.F16 R2, R32, R24, R2 ;  /* 0x000000182002723c */ /* 0x000fe40000000802 */
[----:B------:R-:W-:Y:S02]  /*2880*/  ISETP.NE.AND P3, PT, R88, 0x2, PT ;  /* 0x000000025800780c */ /* 0x000fe40003f65270 */
[----:B------:R-:W-:Y:S02]  /*2890*/  @!P4 SEL R66, R86, RZ, !P0 ;  /* 0x000000ff5642c207 */ /* 0x000fe40004000000 */
[----:B---3--:R-:W-:-:S02]  /*28a0*/  SEL R89, RZ, c[0x0][0x280], P2 ;  /* 0x0000a000ff597a07 */ /* 0x008fc40001000000 */
[C---:B-1----:R-:W-:Y:S04]  /*28b0*/  HMMA.16816.F16 R16, R36.reuse, R40, R16 ;  /* 0x000000282410723c */ /* 0x042fe80000000810 */
[----:B------:R-:W-:Y:S01]  /*28c0*/  IMAD.IADD R84, R89, 0x1, R84 ;  /* 0x0000000159547824 */ /* 0x000fe200078e0254 */
[----:B------:R-:W-:Y:S01]  /*28d0*/  IADD3 R89, R67, UR11, RZ ;  /* 0x0000000b43597c10 */ /* 0x000fe2000fffe0ff */
[----:B----4-:R-:W-:Y:S01]  /*28e0*/  IMAD R87, R88, R77, c[0x2][0x0] ;  /* 0x0080000058577624 */ /* 0x010fe200078e024d */
[----:B------:R-:W-:Y:S01]  /*28f0*/  @!P3 IADD3 R63, R63, c[0x0][0x248], RZ ;  /* 0x000092003f3fba10 */ /* 0x000fe20007ffe0ff */
[C---:B------:R-:W-:Y:S02]  /*2900*/  HMMA.16816.F16 R14, R36.reuse, R42, R14 ;  /* 0x0000002a240e723c */ /* 0x040fe4000000080e */
[----:B------:R-:W1:Y:S02]  /*2910*/  LDC.64 R92, c[0x0][R87+0x160] ;  /* 0x00005800575c7b82 */ /* 0x000e640000000a00 */
[----:B------:R-:W-:Y:S04]  /*2920*/  SEL R80, R75, c[0x0][0x294], !P2 ;  /* 0x0000a5004b507a07 */ /* 0x000fe80005000000 */
[C---:B------:R-:W-:Y:S04]  /*2930*/  HMMA.16816.F16 R12, R36.reuse, R44, R12 ;  /* 0x0000002c240c723c */ /* 0x040fe8000000080c */
[----:B------:R-:W-:Y:S01]  /*2940*/  IMAD.X R91, R81, 0x1, R80, P1 ;  /* 0x00000001515b7824 */ /* 0x000fe200008e0650 */
[C---:B------:R-:W-:Y:S02]  /*2950*/  SHF.L.U32 R80, R55.reuse, R66, RZ ;  /* 0x0000004237507219 */ /* 0x040fe400000006ff */
[----:B------:R-:W-:Y:S01]  /*2960*/  SHF.L.U32 R81, R55, R62, RZ ;  /* 0x0000003e37517219 */ /* 0x000fe200000006ff */
[-C--:B------:R-:W-:Y:S08]  /*2970*/  HMMA.16816.F16 R10, R36, R46.reuse, R10 ;  /* 0x0000002e240a723c */ /* 0x080ff0000000080a */
[C---:B--2---:R-:W-:Y:S04]  /*2980*/  HMMA.16816.F16 R8, R48.reuse, R46, R8 ;  /* 0x0000002e3008723c */ /* 0x044fe80000000808 */
[C---:B-1----:R-:W-:Y:S02]  /*2990*/  IADD3 R78, P0, R92.reuse, R78, RZ ;  /* 0x0000004e5c4e7210 */ /* 0x042fe40007f1e0ff */
[----:B------:R-:W-:Y:S02]  /*29a0*/  IADD3 R60, P1, R92, R60, RZ ;  /* 0x0000003c5c3c7210 */ /* 0x000fe40007f3e0ff */
[----:B------:R-:W-:Y:S04]  /*29b0*/  DEPBAR.LE SB0, 0x1 ;  /* 0x000080400000791a */ /* 0x000fe80000000000 */
[----:B------:R-:W-:Y:S01]  /*29c0*/  BAR.SYNC.DEFER_BLOCKING 0x0 ;  /* 0x0000000000007b1d */ /* 0x000fe20000010000 */
[----:B------:R-:W-:Y:S01]  /*29d0*/  IMAD.X R79, R93, 0x1, R79, P0 ;  /* 0x000000015d4f7824 */ /* 0x000fe200000e064f */
[----:B------:R-:W-:Y:S01]  /*29e0*/  ISETP.GE.U32.AND P0, PT, R63, c[0x0][0x16c], PT ;  /* 0x00005b003f007a0c */ /* 0x000fe20003f06070 */
[----:B------:R-:W-:Y:S01]  /*29f0*/  IMAD.X R61, R93, 0x1, R61, P1 ;  /* 0x000000015d3d7824 */ /* 0x000fe200008e063d */
[----:B------:R-:W-:Y:S01]  /*2a00*/  ISETP.GE.U32.AND P1, PT, R84, R59, PT ;  /* 0x0000003b5400720c */ /* 0x000fe20003f26070 */
[C---:B------:R-:W-:Y:S04]  /*2a10*/  HMMA.16816.F16 R6, R48.reuse, R44, R6 ;  /* 0x0000002c3006723c */ /* 0x040fe80000000806 */
[----:B------:R-:W-:Y:S02]  /*2a20*/  SEL R83, R83, RZ, !P1 ;  /* 0x000000ff53537207 */ /* 0x000fe40004800000 */
[----:B------:R-:W-:Y:S02]  /*2a30*/  IADD3 R87, R67, UR12, RZ ;  /* 0x0000000c43577c10 */ /* 0x000fe4000fffe0ff */
[C---:B------:R-:W-:Y:S04]  /*2a40*/  HMMA.16816.F16 R4, R48.reuse, R42, R4 ;  /* 0x0000002a3004723c */ /* 0x040fe80000000804 */
[----:B------:R-:W-:Y:S01]  /*2a50*/  @P0 CS2R R72, SRZ ;  /* 0x0000000000480805 */ /* 0x000fe2000001ff00 */
[----:B------:R-:W-:Y:S02]  /*2a60*/  @P0 IMAD.MOV.U32 R71, RZ, RZ, RZ ;  /* 0x000000ffff470224 */ /* 0x000fe400078e00ff */
[----:B------:R-:W-:Y:S01]  /*2a70*/  @P0 IMAD.MOV.U32 R74, RZ, RZ, RZ ;  /* 0x000000ffff4a0224 */ /* 0x000fe200078e00ff */
[----:B------:R-:W-:Y:S02]  /*2a80*/  HMMA.16816.F16 R2, R48, R40, R2 ;  /* 0x000000283002723c */ /* 0x000fe40000000802 */
[----:B------:R-:W-:Y:S01]  /*2a90*/  LOP3.LUT P1, RZ, R80, R71, RZ, 0xc0, !PT ;  /* 0x0000004750ff7212 */ /* 0x000fe2000782c0ff */
[----:B------:R1:W2:Y:S01]  /*2aa0*/  LDSM.16.M88.4 R20, [R52+UR5] ;  /* 0x000000053414783b */ /* 0x0002a20008000200 */
[----:B------:R-:W-:Y:S01]  /*2ab0*/  LOP3.LUT P0, RZ, R81, R72, RZ, 0xc0, !PT ;  /* 0x0000004851ff7212 */ /* 0x000fe2000780c0ff */
[----:B------:R-:W-:Y:S03]  /*2ac0*/  IMAD.SHL.U32 R80, R83, 0x10, RZ ;  /* 0x0000001053507824 */ /* 0x000fe600078e00ff */
[----:B------:R-:W-:Y:S02]  /*2ad0*/  PLOP3.LUT P0, PT, P1, P0, PT, 0x2a, 0x0 ;  /* 0x000000000000781c */ /* 0x000fe40000f00572 */
[----:B------:R-:W-:Y:S01]  /*2ae0*/  LOP3.LUT P2, RZ, R80, 0x10, RZ, 0xc0, !PT ;  /* 0x0000001050ff7812 */ /* 0x000fe2000784c0ff */
[----:B------:R1:W2:Y:S01]  /*2af0*/  LDSM.16.M88.4 R32, [R52+UR5+0xc00] ;  /* 0x000c00053420783b */ /* 0x0002a20008000200 */
[----:B------:R-:W-:Y:S04]  /*2b00*/  IADD3 R80, P1, R90, c[0x0][0x288], RZ ;  /* 0x0000a2005a507a10 */ /* 0x000fe80007f3e0ff */
[----:B------:R-:W-:Y:S03]  /*2b10*/  IADD3.X R81, R91, c[0x0][0x28c], RZ, P1, !PT ;  /* 0x0000a3005b517a10 */ /* 0x000fe60000ffe4ff */
[----:B------:R1:W2:Y:S08]  /*2b20*/  LDSM.16.M88.4 R24, [R19+UR4] ;  /* 0x000000041318783b */ /* 0x0002b00008000200 */
[----:B------:R1:W2:Y:S08]  /*2b30*/  LDSM.16.M88.4 R28, [R19+UR4+0xc00] ;  /* 0x000c0004131c783b */ /* 0x0002b00008000200 */
[----:B------:R-:W-:Y:S01]  /*2b40*/  @!PT LDS RZ, [RZ] ;  /* 0x00000000fffff984 */ /* 0x000fe20000000800 */
[----:B------:R-:W-:Y:S01]  /*2b50*/  @!PT LDS RZ, [RZ] ;  /* 0x00000000fffff984 */ /* 0x000fe20000000800 */
[----:B------:R-:W-:Y:S01]  /*2b60*/  @!PT LDS RZ, [RZ] ;  /* 0x00000000fffff984 */ /* 0x000fe20000000800 */
[----:B------:R1:W-:Y:S01]  /*2b70*/  LDGSTS.E.LTC128B.128 [R89], [R60.64], !P0 ;  /* 0x000000003c597fae */ /* 0x0003e2000c121d50 */
[----:B------:R-:W-:Y:S07]  /*2b80*/  ISETP.GT.AND P0, PT, R82, -0x1, PT ;  /* 0xffffffff5200780c */ /* 0x000fee0003f04270 */
[----:B------:R1:W-:Y:S06]  /*2b90*/  LDGSTS.E.BYPASS.LTC128B.128 [R87+0x3000], [R90.64], P2 ;  /* 0x030000005a577fae */ /* 0x0003ec0009101d50 */
[----:B------:R-:W-:-:S05]  /*2ba0*/  @P0 BRA `(.L_x_282) ;  /* 0xfffff93000000947 */ /* 0x000fca000383ffff */
.L_x_281:
[----:B-123--:R-:W0:Y:S01]  /*2bb0*/  LDGDEPBAR ;  /* 0x00000000000079af */ /* 0x00ee220000000000 */
[C---:B------:R-:W-:Y:S01]  /*2bc0*/  ISETP.GE.AND P1, PT, R64.reuse, c[0x0][0x178], PT ;  /* 0x00005e0040007a0c */ /* 0x040fe20003f26270 */
[----:B------:R-:W-:Y:S01]  /*2bd0*/  ULDC UR4, c[0x0][0x178] ;  /* 0x00005e0000047ab9 */ /* 0x000fe20000000800 */
[----:B------:R-:W-:Y:S01]  /*2be0*/  IADD3 R20, P2, R64, 0x8, RZ ;  /* 0x0000000840147810 */ /* 0x000fe20007f5e0ff */
[----:B------:R-:W0:Y:S01]  /*2bf0*/  LDGDEPBAR ;  /* 0x00000000000079af */ /* 0x000e220000000000 */
[----:B------:R-:W-:Y:S01]  /*2c00*/  SHF.R.S32.HI R0, RZ, 0x1f, R64 ;  /* 0x0000001fff007819 */ /* 0x000fe20000011440 */
[----:B------:R-:W-:Y:S01]  /*2c10*/  IMAD.MOV.U32 R31, RZ, RZ, 0x2 ;  /* 0x00000002ff1f7424 */ /* 0x000fe200078e00ff */
[----:B------:R-:W-:Y:S01]  /*2c20*/  ISETP.GE.U32.AND P0, PT, R20, c[0x0][0x178], PT ;  /* 0x00005e0014007a0c */ /* 0x000fe20003f06070 */
[----:B------:R-:W-:Y:S01]  /*2c30*/  USHF.R.S32.HI UR4, URZ, 0x1f, UR4 ;  /* 0x0000001f3f047899 */ /* 0x000fe20008011404 */
[----:B------:R-:W-:-:S02]  /*2c40*/  IMAD.MOV.U32 R27, RZ, RZ, RZ ;  /* 0x000000ffff1b7224 */ /* 0x000fc400078e00ff */
[----:B------:R-:W-:Y:S02]  /*2c50*/  IMAD.X R20, RZ, RZ, R0, P2 ;  /* 0x000000ffff147224 */ /* 0x000fe400010e0600 */
[----:B------:R-:W-:-:S03]  /*2c60*/  IMAD.WIDE R30, R64, R31, c[0x0][0x2f8] ;  /* 0x0000be00401e7625 */ /* 0x000fc600078e021f */
[----:B------:R-:W-:Y:S01]  /*2c70*/  ISETP.GE.AND.EX P0, PT, R20, UR4, PT, P0 ;  /* 0x0000000414007c0c */ /* 0x000fe2000bf06300 */
[----:B------:R-:W-:-:S04]  /*2c80*/  DEPBAR.LE SB0, 0x0 ;  /* 0x000080000000791a */ /* 0x000fc80000000000 */
[----:B------:R-:W-:Y:S01]  /*2c90*/  BAR.SYNC.DEFER_BLOCKING 0x0 ;  /* 0x0000000000007b1d */ /* 0x000fe20000010000 */
[----:B------:R-:W-:-:S05]  /*2ca0*/  IMAD.MOV.U32 R25, RZ, RZ, RZ ;  /* 0x000000ffff197224 */ /* 0x000fca00078e00ff */
[----:B------:R-:W2:Y:S01]  /*2cb0*/  @!P1 LDG.E.LTC128B R27, [R30.64] ;  /* 0x000000101e1b9981 */ /* 0x000ea2000c1e1920 */
[----:B------:R-:W-:-:S03]  /*2cc0*/  IADD3 R20, P1, R64, 0x10, RZ ;  /* 0x0000001040147810 */ /* 0x000fc60007f3e0ff */
[----:B------:R-:W3:Y:S01]  /*2cd0*/  @!P0 LDG.E.LTC128B R25, [R30.64+0x10] ;  /* 0x000010101e198981 */ /* 0x000ee2000c1e1920 */
[----:B------:R-:W-:Y:S01]  /*2ce0*/  ISETP.GE.U32.AND P2, PT, R20, c[0x0][0x178], PT ;  /* 0x00005e0014007a0c */ /* 0x000fe20003f46070 */
[----:B------:R-:W-:Y:S01]  /*2cf0*/  IMAD.X R20, RZ, RZ, R0, P1 ;  /* 0x000000ffff147224 */ /* 0x000fe200008e0600 */
[----:B------:R-:W-:-:S04]  /*2d00*/  IADD3 R64, P1, R64, 0x18, RZ ;  /* 0x0000001840407810 */ /* 0x000fc80007f3e0ff */
[----:B------:R-:W-:Y:S01]  /*2d10*/  ISETP.GE.U32.AND P0, PT, R64, c[0x0][0x178], PT ;  /* 0x00005e0040007a0c */ /* 0x000fe20003f06070 */
[----:B------:R-:W-:Y:S01]  /*2d20*/  IMAD.X R0, RZ, RZ, R0, P1 ;  /* 0x000000ffff007224 */ /* 0x000fe200008e0600 */
[----:B------:R-:W-:-:S04]  /*2d30*/  ISETP.GE.AND.EX P2, PT, R20, UR4, PT, P2 ;  /* 0x0000000414007c0c */ /* 0x000fc8000bf46320 */
[----:B------:R-:W-:Y:S01]  /*2d40*/  ISETP.GE.AND.EX P0, PT, R0, UR4, PT, P0 ;  /* 0x0000000400007c0c */ /* 0x000fe2000bf06300 */
[----:B------:R-:W-:Y:S02]  /*2d50*/  IMAD.MOV.U32 R23, RZ, RZ, RZ ;  /* 0x000000ffff177224 */ /* 0x000fe400078e00ff */
[----:B------:R-:W-:-:S06]  /*2d60*/  IMAD.MOV.U32 R21, RZ, RZ, RZ ;  /* 0x000000ffff157224 */ /* 0x000fcc00078e00ff */
[----:B------:R-:W4:Y:S04]  /*2d70*/  @!P2 LDG.E.LTC128B R23, [R30.64+0x20] ;  /* 0x000020101e17a981 */ /* 0x000f28000c1e1920 */
[----:B------:R-:W4:Y:S01]  /*2d80*/  @!P0 LDG.E.LTC128B R21, [R30.64+0x30] ;  /* 0x000030101e158981 */ /* 0x000f22000c1e1920 */
[----:B------:R-:W-:-:S04]  /*2d90*/  SHF.R.S32.HI R29, RZ, 0x1f, R68 ;  /* 0x0000001fff1d7819 */ /* 0x000fc80000011444 */
[----:B------:R-:W-:Y:S01]  /*2da0*/  LEA.HI R68, R29, R68, RZ, 0x3 ;  /* 0x000000441d447211 */ /* 0x000fe200078f18ff */
[C---:B------:R-:W-:Y:S01]  /*2db0*/  IMAD.SHL.U32 R0, R53.reuse, 0x8, RZ ;  /* 0x0000000835007824 */ /* 0x040fe200078e00ff */
[----:B------:R-:W-:Y:S01]  /*2dc0*/  SHF.R.S32.HI R22, RZ, 0x1f, R69 ;  /* 0x0000001fff167819 */ /* 0x000fe20000011445 */
[----:B------:R-:W-:-:S03]  /*2dd0*/  IMAD.SHL.U32 R20, R53, 0x10, RZ ;  /* 0x0000001035147824 */ /* 0x000fc600078e00ff */
[----:B------:R-:W-:Y:S02]  /*2de0*/  LOP3.LUT P5, RZ, R0, 0x10, RZ, 0xc0, !PT ;  /* 0x0000001000ff7812 */ /* 0x000fe400078ac0ff */
[C---:B------:R-:W-:Y:S02]  /*2df0*/  LOP3.LUT R0, R53.reuse, 0x20, RZ, 0xc0, !PT ;  /* 0x0000002035007812 */ /* 0x040fe400078ec0ff */
[----:B------:R-:W-:Y:S01]  /*2e00*/  LEA.HI R69, R22, R69, RZ, 0x3 ;  /* 0x0000004516457211 */ /* 0x000fe200078f18ff */
[----:B------:R-:W-:Y:S01]  /*2e10*/  IMAD.SHL.U32 R22, R53, 0x4, RZ ;  /* 0x0000000435167824 */ /* 0x000fe200078e00ff */
[----:B------:R-:W-:Y:S02]  /*2e20*/  SHF.R.U32.HI R0, RZ, 0x1, R0 ;  /* 0x00000001ff007819 */ /* 0x000fe40000011600 */
[----:B------:R-:W-:Y:S02]  /*2e30*/  ISETP.NE.AND P1, PT, R55, c[0x0][0x30c], PT ;  /* 0x0000c30037007a0c */ /* 0x000fe40003f25270 */
[----:B------:R-:W-:Y:S01]  /*2e40*/  LOP3.LUT P6, RZ, R20, 0x10, RZ, 0xc0, !PT ;  /* 0x0000001014ff7812 */ /* 0x000fe200078cc0ff */
[----:B------:R-:W-:Y:S01]  /*2e50*/  IMAD.SHL.U32 R69, R69, 0x2, RZ ;  /* 0x0000000245457824 */ /* 0x000fe200078e00ff */
[----:B------:R-:W-:-:S02]  /*2e60*/  LOP3.LUT P4, RZ, R22, 0x10, RZ, 0xc0, !PT ;  /* 0x0000001016ff7812 */ /* 0x000fc4000788c0ff */
[----:B------:R-:W-:Y:S01]  /*2e70*/  ISETP.NE.U32.AND P2, PT, R0, RZ, PT ;  /* 0x000000ff0000720c */ /* 0x000fe20003f45070 */
[----:B------:R-:W-:Y:S01]  /*2e80*/  IMAD.SHL.U32 R0, R68, 0x2, RZ ;  /* 0x0000000244007824 */ /* 0x000fe200078e00ff */
[----:B------:R-:W-:Y:S01]  /*2e90*/  LOP3.LUT R119, R69, 0xfffffff0, RZ, 0xc0, !PT ;  /* 0xfffffff045777812 */ /* 0x000fe200078ec0ff */
[----:B------:R-:W-:-:S03]  /*2ea0*/  IMAD.SHL.U32 R20, R53, 0x2, RZ ;  /* 0x0000000235147824 */ /* 0x000fc600078e00ff */
[----:B------:R-:W-:Y:S02]  /*2eb0*/  LOP3.LUT R0, R0, 0xfffffff0, RZ, 0xc0, !PT ;  /* 0xfffffff000007812 */ /* 0x000fe400078ec0ff */
[----:B------:R-:W-:Y:S02]  /*2ec0*/  LOP3.LUT P3, RZ, R20, 0x10, RZ, 0xc0, !PT ;  /* 0x0000001014ff7812 */ /* 0x000fe4000786c0ff */
[----:B------:R-:W-:Y:S01]  /*2ed0*/  @!P1 IADD3 R118, R118, c[0x0][0x310], RZ ;  /* 0x0000c40076769a10 */ /* 0x000fe20007ffe0ff */
[----:B------:R-:W-:Y:S02]  /*2ee0*/  IMAD.MOV.U32 R124, RZ, RZ, 0x2 ;  /* 0x00000002ff7c7424 */ /* 0x000fe400078e00ff */
[----:B------:R-:W-:Y:S01]  /*2ef0*/  @!P1 IMAD.MOV.U32 R124, RZ, RZ, 0x1 ;  /* 0x00000001ff7c9424 */ /* 0x000fe200078e00ff */
[----:B------:R-:W-:-:S04]  /*2f00*/  UIMAD UR4, UR15, 0x60, UR14 ;  /* 0x000000600f0478a4 */ /* 0x000fc8000f8e020e */
[----:B------:R-:W-:-:S06]  /*2f10*/  USHF.L.U32 UR4, UR4, 0x3, URZ ;  /* 0x0000000304047899 */ /* 0x000fcc000800063f */
[----:B------:R-:W-:-:S04]  /*2f20*/  IMAD.U32 R120, RZ, RZ, UR4 ;  /* 0x00000004ff787e24 */ /* 0x000fc8000f8e00ff */
[C---:B------:R-:W-:Y:S02]  /*2f30*/  IMAD R123, R120.reuse, 0x10, R19 ;  /* 0x00000010787b7824 */ /* 0x040fe400078e0213 */
[----:B------:R-:W-:Y:S01]  /*2f40*/  IMAD R120, R120, 0x10, R18 ;  /* 0x0000001078787824 */ /* 0x000fe200078e0212 */
[C-C-:B--2--5:R-:W-:Y:S02]  /*2f50*/  HFMA2 R17, R70.reuse.H0_H0, R17, R27.reuse ;  /* 0x0000001146117231 */ /* 0x164fe4000000081b */
[C---:B------:R-:W-:Y:S02]  /*2f60*/  HFMA2 R3, R70.reuse.H0_H0, R3, R27 ;  /* 0x0000000346037231 */ /* 0x040fe4000000081b */
[C-C-:B---3--:R-:W-:Y:S02]  /*2f70*/  HFMA2 R15, R70.reuse.H0_H0, R15, R25.reuse ;  /* 0x0000000f460f7231 */ /* 0x148fe40000000819 */
[----:B------:R-:W-:Y:S02]  /*2f80*/  HFMA2 R5, R70.H0_H0, R5, R25 ;  /* 0x0000000546057231 */ /* 0x000fe40000000819 */
[----:B------:R-:W-:-:S02]  /*2f90*/  HMNMX2.NAN R17, R17, c[0x0] [0x3cc].H0_H0, !PT ;  /* 0x2000f30011117a40 */ /* 0x000fc40007820000 */
[----:B------:R-:W-:Y:S02]  /*2fa0*/  HMNMX2.NAN R3, R3, c[0x0] [0x3cc].H0_H0, !PT ;  /* 0x2000f30003037a40 */ /* 0x000fe40007820000 */
[----:B------:R-:W-:Y:S02]  /*2fb0*/  HMNMX2.NAN R15, R15, c[0x0] [0x3cc].H0_H0, !PT ;  /* 0x2000f3000f0f7a40 */ /* 0x000fe40007820000 */
[----:B------:R-:W-:Y:S02]  /*2fc0*/  HMNMX2.NAN R5, R5, c[0x0] [0x3cc].H0_H0, !PT ;  /* 0x2000f30005057a40 */ /* 0x000fe40007820000 */
[C-C-:B------:R-:W-:Y:S02]  /*2fd0*/  HFMA2 R16, R70.reuse.H0_H0, R16, R27.reuse ;  /* 0x0000001046107231 */ /* 0x140fe4000000081b */
[C---:B------:R-:W-:Y:S02]  /*2fe0*/  HFMA2 R2, R70.reuse.H0_H0, R2, R27 ;  /* 0x0000000246027231 */ /* 0x040fe4000000081b */
[----:B------:R-:W-:-:S02]  /*2ff0*/  HFMA2 R14, R70.H0_H0, R14, R25 ;  /* 0x0000000e460e7231 */ /* 0x000fc40000000819 */
[C---:B------:R-:W-:Y:S02]  /*3000*/  HFMA2 R4, R70.reuse.H0_H0, R4, R25 ;  /* 0x0000000446047231 */ /* 0x040fe40000000819 */
[C-C-:B----4-:R-:W-:Y:S02]  /*3010*/  HFMA2 R12, R70.reuse.H0_H0, R12, R23.reuse ;  /* 0x0000000c460c7231 */ /* 0x150fe40000000817 */
[C-C-:B------:R-:W-:Y:S02]  /*3020*/  HFMA2 R13, R70.reuse.H0_H0, R13, R23.reuse ;  /* 0x0000000d460d7231 */ /* 0x140fe40000000817 */
[C-C-:B------:R-:W-:Y:S02]  /*3030*/  HFMA2 R6, R70.reuse.H0_H0, R6, R23.reuse ;  /* 0x0000000646067231 */ /* 0x140fe40000000817 */
[C---:B------:R-:W-:Y:S02]  /*3040*/  HFMA2 R7, R70.reuse.H0_H0, R7, R23 ;  /* 0x0000000746077231 */ /* 0x040fe40000000817 */
[----:B------:R-:W-:-:S02]  /*3050*/  HFMA2 R10, R70.H0_H0, R10, R21 ;  /* 0x0000000a460a7231 */ /* 0x000fc40000000815 */
[C-C-:B------:R-:W-:Y:S02]  /*3060*/  HFMA2 R11, R70.reuse.H0_H0, R11, R21.reuse ;  /* 0x0000000b460b7231 */ /* 0x140fe40000000815 */
[C-C-:B------:R-:W-:Y:S02]  /*3070*/  HFMA2 R8, R70.reuse.H0_H0, R8, R21.reuse ;  /* 0x0000000846087231 */ /* 0x140fe40000000815 */
[----:B------:R-:W-:Y:S01]  /*3080*/  HFMA2 R9, R70.H0_H0, R9, R21 ;  /* 0x0000000946097231 */ /* 0x000fe20000000815 */
[----:B------:R1:W-:Y:S01]  /*3090*/  STS [R58.X4+0xf480], R17 ;  /* 0x00f480113a007388 */ /* 0x0003e20000004800 */
[----:B------:R-:W-:Y:S02]  /*30a0*/  HMNMX2.NAN R29, R16, c[0x0] [0x3cc].H0_H0, !PT ;  /* 0x2000f300101d7a40 */ /* 0x000fe40007820000 */
[----:B------:R-:W-:Y:S01]  /*30b0*/  HMNMX2.NAN R27, R2, c[0x0] [0x3cc].H0_H0, !PT ;  /* 0x2000f300021b7a40 */ /* 0x000fe20007820000 */
[----:B------:R2:W-:Y:S01]  /*30c0*/  STS [R58.X4+0xfd80], R3 ;  /* 0x00fd80033a007388 */ /* 0x0005e20000004800 */
[----:B------:R-:W-:-:S02]  /*30d0*/  HMNMX2.NAN R31, R14, c[0x0] [0x3cc].H0_H0, !PT ;  /* 0x2000f3000e1f7a40 */ /* 0x000fc40007820000 */
[----:B------:R-:W-:Y:S01]  /*30e0*/  HMNMX2.NAN R25, R4, c[0x0] [0x3cc].H0_H0, !PT ;  /* 0x2000f30004197a40 */ /* 0x000fe20007820000 */
[----:B------:R3:W-:Y:S01]  /*30f0*/  STS [R58.X4+0xf490], R15 ;  /* 0x00f4900f3a007388 */ /* 0x0007e20000004800 */
[----:B------:R-:W-:Y:S02]  /*3100*/  HMNMX2.NAN R13, R13, c[0x0] [0x3cc].H0_H0, !PT ;  /* 0x2000f3000d0d7a40 */ /* 0x000fe40007820000 */
[----:B------:R-:W-:Y:S01]  /*3110*/  HMNMX2.NAN R7, R7, c[0x0] [0x3cc].H0_H0, !PT ;  /* 0x2000f30007077a40 */ /* 0x000fe20007820000 */
[----:B------:R4:W-:Y:S01]  /*3120*/  STS [R58.X4+0xfd90], R5 ;  /* 0x00fd90053a007388 */ /* 0x0009e20000004800 */
[----:B------:R-:W-:Y:S02]  /*3130*/  HMNMX2.NAN R11, R11, c[0x0] [0x3cc].H0_H0, !PT ;  /* 0x2000f3000b0b7a40 */ /* 0x000fe40007820000 */
[----:B------:R-:W-:Y:S01]  /*3140*/  HMNMX2.NAN R9, R9, c[0x0] [0x3cc].H0_H0, !PT ;  /* 0x2000f30009097a40 */ /* 0x000fe20007820000 */
[----:B------:R-:W-:Y:S04]  /*3150*/  STS [R58.X4+0xf000], R29 ;  /* 0x00f0001d3a007388 */ /* 0x000fe80000004800 */
[----:B------:R-:W-:Y:S01]  /*3160*/  STS [R58.X4+0xf900], R27 ;  /* 0x00f9001b3a007388 */ /* 0x000fe20000004800 */
[----:B-1----:R-:W-:-:S02]  /*3170*/  HMNMX2.NAN R17, R12, c[0x0] [0x3cc].H0_H0, !PT ;  /* 0x2000f3000c117a40 */ /* 0x002fc40007820000 */
[----:B--2---:R-:W-:Y:S02]  /*3180*/  HMNMX2.NAN R3, R6, c[0x0] [0x3cc].H0_H0, !PT ;  /* 0x2000f30006037a40 */ /* 0x004fe40007820000 */
[----:B---3--:R-:W-:Y:S02]  /*3190*/  HMNMX2.NAN R15, R10, c[0x0] [0x3cc].H0_H0, !PT ;  /* 0x2000f3000a0f7a40 */ /* 0x008fe40007820000 */
[----:B----4-:R-:W-:Y:S01]  /*31a0*/  HMNMX2.NAN R5, R8, c[0x0] [0x3cc].H0_H0, !PT ;  /* 0x2000f30008057a40 */ /* 0x010fe20007820000 */
[----:B------:R-:W-:Y:S04]  /*31b0*/  STS [R58.X4+0xf010], R31 ;  /* 0x00f0101f3a007388 */ /* 0x000fe80000004800 */
[----:B------:R-:W-:Y:S04]  /*31c0*/  STS [R58.X4+0xf910], R25 ;  /* 0x00f910193a007388 */ /* 0x000fe80000004800 */
[----:B------:R-:W-:Y:S04]  /*31d0*/  STS [R58.X4+0xf020], R17 ;  /* 0x00f020113a007388 */ /* 0x000fe80000004800 */
[----:B------:R-:W-:Y:S04]  /*31e0*/  STS [R58.X4+0xf4a0], R13 ;  /* 0x00f4a00d3a007388 */ /* 0x000fe80000004800 */
[----:B------:R1:W-:Y:S04]  /*31f0*/  STS [R58.X4+0xf920], R3 ;  /* 0x00f920033a007388 */ /* 0x0003e80000004800 */
[----:B------:R2:W-:Y:S04]  /*3200*/  STS [R58.X4+0xfda0], R7 ;  /* 0x00fda0073a007388 */ /* 0x0005e80000004800 */
[----:B------:R-:W-:Y:S04]  /*3210*/  STS [R58.X4+0xf030], R15 ;  /* 0x00f0300f3a007388 */ /* 0x000fe80000004800 */
[----:B------:R3:W-:Y:S04]  /*3220*/  STS [R58.X4+0xf4b0], R11 ;  /* 0x00f4b00b3a007388 */ /* 0x0007e80000004800 */
[----:B------:R4:W-:Y:S04]  /*3230*/  STS [R58.X4+0xf930], R5 ;  /* 0x00f930053a007388 */ /* 0x0009e80000004800 */
[----:B------:R3:W-:Y:S04]  /*3240*/  STS [R58.X4+0xfdb0], R9 ;  /* 0x00fdb0093a007388 */ /* 0x0007e80000004800 */
[----:B------:R-:W-:Y:S01]  /*3250*/  BAR.SYNC.DEFER_BLOCKING 0x0 ;  /* 0x0000000000007b1d */ /* 0x000fe20000010000 */
[----:B------:R-:W-:-:S04]  /*3260*/  IADD3 R2, P0, R56, c[0x0][0x318], RZ ;  /* 0x0000c60038027a10 */ /* 0x000fc80007f1e0ff */
[----:B-1----:R-:W-:Y:S02]  /*3270*/  IADD3.X R3, R57, c[0x0][0x31c], RZ, P0, !PT ;  /* 0x0000c70039037a10 */ /* 0x002fe400007fe4ff */
[----:B------:R-:W-:Y:S01]  /*3280*/  IADD3 R6, P0, R2, c[0x0][0x318], RZ ;  /* 0x0000c60002067a10 */ /* 0x000fe20007f1e0ff */
[----:B------:R-:W-:-:S03]  /*3290*/  IMAD.MOV.U32 R4, RZ, RZ, 0x1c0 ;  /* 0x000001c0ff047424 */ /* 0x000fc600078e00ff */
[----:B--2---:R-:W-:Y:S01]  /*32a0*/  IADD3.X R7, R3, c[0x0][0x31c], RZ, P0, !PT ;  /* 0x0000c70003077a10 */ /* 0x004fe200007fe4ff */
[----:B------:R-:W-:Y:S01]  /*32b0*/  @!P1 IMAD.MOV.U32 R4, RZ, RZ, 0x1c8 ;  /* 0x000001c8ff049424 */ /* 0x000fe200078e00ff */
[----:B------:R-:W-:Y:S01]  /*32c0*/  LOP3.LUT R8, R53, 0x40, RZ, 0xc0, !PT ;  /* 0x0000004035087812 */ /* 0x000fe200078ec0ff */
[----:B------:R-:W-:Y:S01]  /*32d0*/  @!PT LDS RZ, [RZ] ;  /* 0x00000000fffff984 */ /* 0x000fe20000000800 */
[----:B------:R-:W-:Y:S01]  /*32e0*/  @!PT LDS RZ, [RZ] ;  /* 0x00000000fffff984 */ /* 0x000fe20000000800 */
[----:B------:R-:W-:Y:S01]  /*32f0*/  @!PT LDS RZ, [RZ] ;  /* 0x00000000fffff984 */ /* 0x000fe20000000800 */
[----:B------:R1:W-:Y:S04]  /*3300*/  LDGSTS.E.BYPASS.LTC128B.128 [R119+0x3000], [R56.64], P6 ;  /* 0x0300000038777fae */ /* 0x0003e8000b101d50 */
[----:B------:R2:W-:Y:S04]  /*3310*/  LDGSTS.E.BYPASS.LTC128B.128 [R0+0x3000], [R2.64], P5 ;  /* 0x0300000002007fae */ /* 0x0005e8000a901d50 */
[----:B------:R1:W-:Y:S01]  /*3320*/  LDGSTS.E.BYPASS.LTC128B.128 [R119+0x3c00], [R6.64], P4 ;  /* 0x03c0000006777fae */ /* 0x0003e2000a101d50 */
[----:B------:R-:W-:-:S02]  /*3330*/  IADD3 R10, P4, R6, c[0x0][0x318], RZ ;  /* 0x0000c600060a7a10 */ /* 0x000fc40007f9e0ff */
[----:B------:R-:W-:Y:S02]  /*3340*/  SHF.R.U32.HI R8, RZ, 0x2, R8 ;  /* 0x00000002ff087819 */ /* 0x000fe40000011608 */
[----:B---3--:R-:W-:Y:S02]  /*3350*/  IADD3.X R11, R7, c[0x0][0x31c], RZ, P4, !PT ;  /* 0x0000c700070b7a10 */ /* 0x008fe400027fe4ff */
[----:B----4-:R-:W-:Y:S02]  /*3360*/  LOP3.LUT R5, R53, 0x80, RZ, 0xc0, !PT ;  /* 0x0000008035057812 */ /* 0x010fe400078ec0ff */
[----:B------:R-:W-:Y:S01]  /*3370*/  ISETP.NE.U32.AND P5, PT, R8, RZ, PT ;  /* 0x000000ff0800720c */ /* 0x000fe20003fa5070 */
[----:B------:R3:W-:Y:S01]  /*3380*/  LDGSTS.E.BYPASS.LTC128B.128 [R0+0x3c00], [R10.64], P3 ;  /* 0x03c000000a007fae */ /* 0x0007e20009901d50 */
[----:B------:R-:W-:Y:S01]  /*3390*/  ISETP.GE.U32.AND P0, PT, R118, R117, PT ;  /* 0x000000757600720c */ /* 0x000fe20003f06070 */
[----:B--2---:R2:W4:Y:S01]  /*33a0*/  LDC.64 R2, c[0x0][R4+0x160] ;  /* 0x0000580004027b82 */ /* 0x0045220000000a00 */
[----:B-1----:R-:W-:-:S04]  /*33b0*/  IADD3 R6, P4, R10, c[0x0][0x318], RZ ;  /* 0x0000c6000a067a10 */ /* 0x002fc80007f9e0ff */
[----:B------:R-:W-:Y:S02]  /*33c0*/  IADD3.X R7, R11, c[0x0][0x31c], RZ, P4, !PT ;  /* 0x0000c7000b077a10 */ /* 0x000fe400027fe4ff */
[----:B------:R-:W-:Y:S02]  /*33d0*/  IADD3 R8, P3, R6, c[0x0][0x318], RZ ;  /* 0x0000c60006087a10 */ /* 0x000fe40007f7e0ff */
[----:B------:R-:W-:Y:S02]  /*33e0*/  SHF.R.U32.HI R5, RZ, 0x3, R5 ;  /* 0x00000003ff057819 */ /* 0x000fe40000011605 */
[----:B------:R-:W-:Y:S02]  /*33f0*/  LOP3.LUT P6, RZ, R53, 0x10, RZ, 0xc0, !PT ;  /* 0x0000001035ff7812 */ /* 0x000fe400078cc0ff */
[----:B------:R-:W-:Y:S02]  /*3400*/  IADD3.X R9, R7, c[0x0][0x31c], RZ, P3, !PT ;  /* 0x0000c70007097a10 */ /* 0x000fe40001ffe4ff */
[----:B------:R-:W-:-:S02]  /*3410*/  IADD3 R12, P3, R8, c[0x0][0x318], RZ ;  /* 0x0000c600080c7a10 */ /* 0x000fc40007f7e0ff */
[----:B------:R-:W-:Y:S02]  /*3420*/  SEL R53, R53, RZ, !P0 ;  /* 0x000000ff35357207 */ /* 0x000fe40004000000 */
[----:B------:R-:W-:Y:S02]  /*3430*/  ISETP.NE.U32.AND P0, PT, R5, RZ, PT ;  /* 0x000000ff0500720c */ /* 0x000fe40003f05070 */
[----:B------:R-:W-:Y:S02]  /*3440*/  IADD3.X R13, R9, c[0x0][0x31c], RZ, P3, !PT ;  /* 0x0000c700090d7a10 */ /* 0x000fe40001ffe4ff */
[----:B------:R-:W-:Y:S01]  /*3450*/  IADD3 R14, P3, R12, c[0x0][0x318], RZ ;  /* 0x0000c6000c0e7a10 */ /* 0x000fe20007f7e0ff */
[----:B------:R1:W-:Y:S03]  /*3460*/  LDGSTS.E.BYPASS.LTC128B.128 [R119+0x4800], [R6.64], P6 ;  /* 0x0480000006777fae */ /* 0x0003e6000b101d50 */
[----:B------:R-:W-:Y:S01]  /*3470*/  IADD3.X R15, R13, c[0x0][0x31c], RZ, P3, !PT ;  /* 0x0000c7000d0f7a10 */ /* 0x000fe20001ffe4ff */
[C---:B--2---:R-:W-:Y:S01]  /*3480*/  IMAD.SHL.U32 R4, R53.reuse, 0x8, RZ ;  /* 0x0000000835047824 */ /* 0x044fe200078e00ff */
[----:B----4-:R-:W-:Y:S01]  /*3490*/  IADD3 R2, P3, R2, R14, RZ ;  /* 0x0000000e02027210 */ /* 0x010fe20007f7e0ff */
[----:B------:R2:W-:Y:S01]  /*34a0*/  LDGSTS.E.BYPASS.LTC128B.128 [R0+0x4800], [R8.64], P2 ;  /* 0x0480000008007fae */ /* 0x0005e20009101d50 */
[----:B------:R-:W-:-:S03]  /*34b0*/  IMAD.SHL.U32 R5, R53, 0x10, RZ ;  /* 0x0000001035057824 */ /* 0x000fc600078e00ff */
[----:B------:R4:W-:Y:S01]  /*34c0*/  LDGSTS.E.BYPASS.LTC128B.128 [R119+0x5400], [R12.64], P5 ;  /* 0x054000000c777fae */ /* 0x0009e2000a901d50 */
[----:B------:R-:W-:-:S03]  /*34d0*/  IMAD.X R3, R3, 0x1, R15, P3 ;  /* 0x0000000103037824 */ /* 0x000fc600018e060f */
[----:B------:R3:W-:Y:S01]  /*34e0*/  LDGSTS.E.BYPASS.LTC128B.128 [R0+0x5400], [R14.64], P0 ;  /* 0x054000000e007fae */ /* 0x0007e20008101d50 */
[----:B------:R-:W-:Y:S01]  /*34f0*/  LOP3.LUT P2, RZ, R4, 0x10, RZ, 0xc0, !PT ;  /* 0x0000001004ff7812 */ /* 0x000fe2000784c0ff */
[----:B------:R-:W-:Y:S01]  /*3500*/  IMAD.SHL.U32 R4, R53, 0x4, RZ ;  /* 0x0000000435047824 */ /* 0x000fe200078e00ff */
[----:B------:R-:W-:Y:S01]  /*3510*/  LOP3.LUT P4, RZ, R5, 0x10, RZ, 0xc0, !PT ;  /* 0x0000001005ff7812 */ /* 0x000fe2000788c0ff */
[----:B------:R-:W-:Y:S01]  /*3520*/  IMAD.SHL.U32 R5, R53, 0x2, RZ ;  /* 0x0000000235057824 */ /* 0x000fe200078e00ff */
[----:B------:R-:W0:Y:S01]  /*3530*/  LDGDEPBAR ;  /* 0x00000000000079af */ /* 0x000e220000000000 */
[----:B-1----:R-:W-:Y:S02]  /*3540*/  IADD3 R6, P0, R2, c[0x0][0x318], RZ ;  /* 0x0000c60002067a10 */ /* 0x002fe40007f1e0ff */
[----:B------:R-:W-:-:S08]  /*3550*/  LOP3.LUT P5, RZ, R4, 0x10, RZ, 0xc0, !PT ;  /* 0x0000001004ff7812 */ /* 0x000fd000078ac0ff */
[----:B------:R1:W-:Y:S01]  /*3560*/  LDGSTS.E.BYPASS.LTC128B.128 [R119+0x3080], [R2.64], P4 ;  /* 0x0308000002777fae */ /* 0x0003e2000a101d50 */
[----:B------:R-:W-:Y:S02]  /*3570*/  IADD3.X R7, R3, c[0x0][0x31c], RZ, P0, !PT ;  /* 0x0000c70003077a10 */ /* 0x000fe400007fe4ff */
[----:B--2---:R-:W-:Y:S02]  /*3580*/  IADD3 R8, P0, R6, c[0x0][0x318], RZ ;  /* 0x0000c60006087a10 */ /* 0x004fe40007f1e0ff */
[----:B------:R-:W-:Y:S01]  /*3590*/  LOP3.LUT R4, R53, 0x20, RZ, 0xc0, !PT ;  /* 0x0000002035047812 */ /* 0x000fe200078ec0ff */
[----:B------:R2:W-:Y:S01]  /*35a0*/  LDGSTS.E.BYPASS.LTC128B.128 [R0+0x3080], [R6.64], P2 ;  /* 0x0308000006007fae */ /* 0x0005e20009101d50 */
[----:B------:R-:W-:Y:S02]  /*35b0*/  IADD3.X R9, R7, c[0x0][0x31c], RZ, P0, !PT ;  /* 0x0000c70007097a10 */ /* 0x000fe400007fe4ff */
[----:B----4-:R-:W-:Y:S02]  /*35c0*/  IADD3 R12, P0, R8, c[0x0][0x318], RZ ;  /* 0x0000c600080c7a10 */ /* 0x010fe40007f1e0ff */
[----:B------:R-:W-:Y:S01]  /*35d0*/  LOP3.LUT P3, RZ, R5, 0x10, RZ, 0xc0, !PT ;  /* 0x0000001005ff7812 */ /* 0x000fe2000786c0ff */
[----:B------:R4:W-:Y:S01]  /*35e0*/  LDGSTS.E.BYPASS.LTC128B.128 [R119+0x3c80], [R8.64], P5 ;  /* 0x03c8000008777fae */ /* 0x0009e2000a901d50 */
[----:B------:R-:W-:-:S02]  /*35f0*/  SHF.R.U32.HI R4, RZ, 0x1, R4 ;  /* 0x00000001ff047819 */ /* 0x000fc40000011604 */
[----:B------:R-:W-:Y:S02]  /*3600*/  IADD3.X R13, R9, c[0x0][0x31c], RZ, P0, !PT ;  /* 0x0000c700090d7a10 */ /* 0x000fe400007fe4ff */
[----:B---3--:R-:W-:Y:S02]  /*3610*/  IADD3 R14, P0, R12, c[0x0][0x318], RZ ;  /* 0x0000c6000c0e7a10 */ /* 0x008fe40007f1e0ff */
[C---:B------:R-:W-:Y:S02]  /*3620*/  LOP3.LUT R5, R53.reuse, 0x40, RZ, 0xc0, !PT ;  /* 0x0000004035057812 */ /* 0x040fe400078ec0ff */
[----:B------:R-:W-:Y:S02]  /*3630*/  ISETP.NE.U32.AND P4, PT, R4, RZ, PT ;  /* 0x000000ff0400720c */ /* 0x000fe40003f85070 */
[----:B------:R-:W-:Y:S01]  /*3640*/  LOP3.LUT R4, R53, 0x80, RZ, 0xc0, !PT ;  /* 0x0000008035047812 */ /* 0x000fe200078ec0ff */
[----:B------:R3:W-:Y:S01]  /*3650*/  LDGSTS.E.BYPASS.LTC128B.128 [R0+0x3c80], [R12.64], P3 ;  /* 0x03c800000c007fae */ /* 0x0007e20009901d50 */
[----:B------:R-:W-:-:S02]  /*3660*/  IADD3.X R15, R13, c[0x0][0x31c], RZ, P0, !PT ;  /* 0x0000c7000d0f7a10 */ /* 0x000fc400007fe4ff */
[----:B------:R-:W-:Y:S02]  /*3670*/  IADD3 R16, P0, R14, c[0x0][0x318], RZ ;  /* 0x0000c6000e107a10 */ /* 0x000fe40007f1e0ff */
[----:B------:R-:W-:Y:S02]  /*3680*/  SHF.R.U32.HI R5, RZ, 0x2, R5 ;  /* 0x00000002ff057819 */ /* 0x000fe40000011605 */
[----:B------:R-:W-:Y:S02]  /*3690*/  SHF.R.U32.HI R4, RZ, 0x3, R4 ;  /* 0x00000003ff047819 */ /* 0x000fe40000011604 */
[----:B------:R-:W-:Y:S02]  /*36a0*/  LOP3.LUT P5, RZ, R53, 0x10, RZ, 0xc0, !PT ;  /* 0x0000001035ff7812 */ /* 0x000fe400078ac0ff */
[----:B------:R-:W-:Y:S02]  /*36b0*/  IADD3.X R17, R15, c[0x0][0x31c], RZ, P0, !PT ;  /* 0x0000c7000f117a10 */ /* 0x000fe400007fe4ff */
[----:B------:R-:W-:-:S02]  /*36c0*/  ISETP.NE.U32.AND P2, PT, R5, RZ, PT ;  /* 0x000000ff0500720c */ /* 0x000fc40003f45070 */
[----:B--2---:R-:W-:Y:S02]  /*36d0*/  IADD3 R6, P0, R16, c[0x0][0x318], RZ ;  /* 0x0000c60010067a10 */ /* 0x004fe40007f1e0ff */
[----:B------:R-:W-:Y:S02]  /*36e0*/  ISETP.NE.U32.AND P3, PT, R4, RZ, PT ;  /* 0x000000ff0400720c */ /* 0x000fe40003f65070 */
[----:B------:R-:W-:Y:S02]  /*36f0*/  IADD3.X R7, R17, c[0x0][0x31c], RZ, P0, !PT ;  /* 0x0000c70011077a10 */ /* 0x000fe400007fe4ff */
[----:B------:R-:W-:Y:S01]  /*3700*/  IADD3 R10, P0, R6, c[0x0][0x318], RZ ;  /* 0x0000c600060a7a10 */ /* 0x000fe20007f1e0ff */
[----:B------:R2:W-:Y:S03]  /*3710*/  LDGSTS.E.BYPASS.LTC128B.128 [R119+0x4880], [R14.64], P5 ;  /* 0x048800000e777fae */ /* 0x0005e6000a901d50 */
[----:B------:R-:W-:Y:S01]  /*3720*/  IADD3.X R11, R7, c[0x0][0x31c], RZ, P0, !PT ;  /* 0x0000c700070b7a10 */ /* 0x000fe200007fe4ff */
[----:B------:R1:W-:Y:S04]  /*3730*/  LDGSTS.E.BYPASS.LTC128B.128 [R0+0x4880], [R16.64], P4 ;  /* 0x0488000010007fae */ /* 0x0003e8000a101d50 */
[----:B------:R1:W-:Y:S04]  /*3740*/  LDGSTS.E.BYPASS.LTC128B.128 [R119+0x5480], [R6.64], P2 ;  /* 0x0548000006777fae */ /* 0x0003e80009101d50 */
[----:B------:R1:W-:Y:S04]  /*3750*/  LDGSTS.E.BYPASS.LTC128B.128 [R0+0x5480], [R10.64], P3 ;  /* 0x054800000a007fae */ /* 0x0003e80009901d50 */
[----:B------:R-:W0:Y:S01]  /*3760*/  LDGDEPBAR ;  /* 0x00000000000079af */ /* 0x000e220000000000 */
[----:B------:R-:W-:Y:S01]  /*3770*/  ISETP.NE.AND P5, PT, R124, c[0x0][0x30c], PT ;  /* 0x0000c3007c007a0c */ /* 0x000fe20003fa5270 */
[----:B---3--:R-:W-:-:S12]  /*3780*/  IMAD.MOV.U32 R12, RZ, RZ, 0x1c0 ;  /* 0x000001c0ff0c7424 */ /* 0x008fd800078e00ff */
[----:B------:R-:W-:-:S06]  /*3790*/  @!P5 IMAD.MOV.U32 R12, RZ, RZ, 0x1c8 ;  /* 0x000001c8ff0cd424 */ /* 0x000fcc00078e00ff */
[----:B------:R-:W3:Y:S01]  /*37a0*/  LDC.64 R12, c[0x0][R12+0x160] ;  /* 0x000058000c0c7b82 */ /* 0x000ee20000000a00 */
[----:B------:R-:W-:-:S04]  /*37b0*/  DEPBAR.LE SB0, 0x1 ;  /* 0x000080400000791a */ /* 0x000fc80000000000 */
[----:B------:R-:W-:Y:S01]  /*37c0*/  BAR.SYNC.DEFER_BLOCKING 0x0 ;  /* 0x0000000000007b1d */ /* 0x000fe20000010000 */
[----:B------:R-:W-:-:S04]  /*37d0*/  @!P5 IADD3 R118, R118, c[0x0][0x310], RZ ;  /* 0x0000c4007676da10 */ /* 0x000fc80007ffe0ff */
[----:B------:R-:W-:Y:S01]  /*37e0*/  ISETP.GE.U32.AND P0, PT, R118, R117, PT ;  /* 0x000000757600720c */ /* 0x000fe20003f06070 */
[----:B-1----:R-:W-:-:S03]  /*37f0*/  IMAD.SHL.U32 R2, R54, 0x2, RZ ;  /* 0x0000000236027824 */ /* 0x002fc600078e00ff */
[----:B------:R-:W-:-:S05]  /*3800*/  SEL R121, R53, RZ, !P0 ;  /* 0x000000ff35797207 */ /* 0x000fca0004000000 */
[C---:B----4-:R-:W-:Y:S01]  /*3810*/  IMAD.SHL.U32 R9, R121.reuse, 0x10, RZ ;  /* 0x0000001079097824 */ /* 0x050fe200078e00ff */
[----:B---3--:R-:W-:Y:S01]  /*3820*/  IADD3 R8, P0, R12, R10, RZ ;  /* 0x0000000a0c087210 */ /* 0x008fe20007f1e0ff */
[----:B------:R-:W-:-:S03]  /*3830*/  IMAD.SHL.U32 R3, R121, 0x8, RZ ;  /* 0x0000000879037824 */ /* 0x000fc600078e00ff */
[----:B------:R-:W-:Y:S01]  /*3840*/  LOP3.LUT P4, RZ, R9, 0x10, RZ, 0xc0, !PT ;  /* 0x0000001009ff7812 */ /* 0x000fe2000788c0ff */
[----:B------:R-:W-:Y:S01]  /*3850*/  IMAD.SHL.U32 R10, R121, 0x4, RZ ;  /* 0x00000004790a7824 */ /* 0x000fe200078e00ff */
[----:B------:R-:W-:Y:S01]  /*3860*/  LDSM.16.M88.4 R64, [R123+0x3000] ;  /* 0x003000007b40783b */ /* 0x000fe20000000200 */
[----:B------:R-:W-:-:S03]  /*3870*/  IMAD.X R9, R13, 0x1, R11, P0 ;  /* 0x000000010d097824 */ /* 0x000fc600000e060b */
[----:B------:R-:W-:Y:S04]  /*3880*/  LDSM.16.M88.4 R24, [R123+0x3c00] ;  /* 0x003c00007b18783b */ /* 0x000fe80000000200 */
[----:B------:R-:W-:Y:S04]  /*3890*/  LDSM.16.M88.4 R20, [R123+0x4800] ;  /* 0x004800007b14783b */ /* 0x000fe80000000200 */
[----:B------:R-:W-:Y:S04]  /*38a0*/  LDSM.16.M88.4 R4, [R123+0x5400] ;  /* 0x005400007b04783b */ /* 0x000fe80000000200 */
[----:B------:R-:W-:Y:S04]  /*38b0*/  LDS R56, [R2+0xf900] ;  /* 0x00f9000002387984 */ /* 0x000fe80000000800 */
[----:B------:R-:W-:Y:S04]  /*38c0*/  LDS R57, [R2+0xfd80] ;  /* 0x00fd800002397984 */ /* 0x000fe80000000800 */
[----:B------:R-:W-:Y:S04]  /*38d0*/  LDS R58, [R2+0xf910] ;  /* 0x00f91000023a7984 */ /* 0x000fe80000000800 */
[----:B------:R-:W1:Y:S01]  /*38e0*/  LDS R59, [R2+0xfd90] ;  /* 0x00fd9000023b7984 */ /* 0x000e620000000800 */
[----:B------:R-:W-:-:S03]  /*38f0*/  LOP3.LUT P3, RZ, R3, 0x10, RZ, 0xc0, !PT ;  /* 0x0000001003ff7812 */ /* 0x000fc6000786c0ff */
[----:B------:R-:W-:Y:S01]  /*3900*/  LDS R88, [R2+0xf000] ;  /* 0x00f0000002587984 */ /* 0x000fe20000000800 */
[----:B------:R-:W-:-:S03]  /*3910*/  IADD3 R12, P0, R8, c[0x0][0x318], RZ ;  /* 0x0000c600080c7a10 */ /* 0x000fc60007f1e0ff */
[----:B------:R-:W-:Y:S04]  /*3920*/  LDS R89, [R2+0xf480] ;  /* 0x00f4800002597984 */ /* 0x000fe80000000800 */
[----:B------:R-:W-:Y:S04]  /*3930*/  LDS R90, [R2+0xf010] ;  /* 0x00f01000025a7984 */ /* 0x000fe80000000800 */
[----:B------:R-:W3:Y:S04]  /*3940*/  LDS R91, [R2+0xf490] ;  /* 0x00f49000025b7984 */ /* 0x000ee80000000800 */
[----:B------:R-:W-:Y:S04]  /*3950*/  LDS R48, [R2+0x10200] ;  /* 0x0102000002307984 */ /* 0x000fe80000000800 */
[----:B------:R-:W-:Y:S04]  /*3960*/  LDS R49, [R2+0x10680] ;  /* 0x0106800002317984 */ /* 0x000fe80000000800 */
[----:B------:R-:W-:Y:S04]  /*3970*/  LDS R50, [R2+0x10210] ;  /* 0x0102100002327984 */ /* 0x000fe80000000800 */
[----:B------:R-:W4:Y:S04]  /*3980*/  LDS R51, [R2+0x10690] ;  /* 0x0106900002337984 */ /* 0x000f280000000800 */
[----:B------:R-:W-:Y:S04]  /*3990*/  LDS R44, [R2+0x10b00] ;  /* 0x010b0000022c7984 */ /* 0x000fe80000000800 */
[----:B------:R-:W-:Y:S04]  /*39a0*/  LDS R45, [R2+0x10f80] ;  /* 0x010f8000022d7984 */ /* 0x000fe80000000800 */
[----:B------:R-:W-:Y:S04]  /*39b0*/  LDS R46, [R2+0x10b10] ;  /* 0x010b1000022e7984 */ /* 0x000fe80000000800 */
[----:B------:R-:W1:Y:S01]  /*39c0*/  LDS R47, [R2+0x10f90] ;  /* 0x010f9000022f7984 */ /* 0x000e620000000800 */
[----:B------:R-:W-:Y:S01]  /*39d0*/  IMAD.SHL.U32 R3, R121, 0x2, RZ ;  /* 0x0000000279037824 */ /* 0x000fe200078e00ff */
[----:B------:R-:W-:-:S02]  /*39e0*/  IADD3.X R13, R9, c[0x0][0x31c], RZ, P0, !PT ;  /* 0x0000c700090d7a10 */ /* 0x000fc400007fe4ff */
[----:B--2---:R-:W-:Y:S01]  /*39f0*/  IADD3 R14, P0, R12, c[0x0][0x318], RZ ;  /* 0x0000c6000c0e7a10 */ /* 0x004fe20007f1e0ff */
[----:B------:R-:W-:Y:S01]  /*3a00*/  @!PT LDS RZ, [RZ] ;  /* 0x00000000fffff984 */ /* 0x000fe20000000800 */
[----:B------:R-:W-:Y:S01]  /*3a10*/  @!PT LDS RZ, [RZ] ;  /* 0x00000000fffff984 */ /* 0x000fe20000000800 */
[----:B------:R-:W-:Y:S01]  /*3a20*/  @!PT LDS RZ, [RZ] ;  /* 0x00000000fffff984 */ /* 0x000fe20000000800 */
[----:B------:R2:W-:Y:S01]  /*3a30*/  LDGSTS.E.BYPASS.LTC128B.128 [R119+0x3100], [R8.64], P4 ;  /* 0x0310000008777fae */ /* 0x0005e2000a101d50 */
[----:B------:R-:W-:Y:S02]  /*3a40*/  LOP3.LUT P2, RZ, R10, 0x10, RZ, 0xc0, !PT ;  /* 0x000000100aff7812 */ /* 0x000fe4000784c0ff */
[----:B------:R-:W-:Y:S01]  /*3a50*/  LOP3.LUT P1, RZ, R3, 0x10, RZ, 0xc0, !PT ;  /* 0x0000001003ff7812 */ /* 0x000fe2000782c0ff */
[----:B------:R3:W-:Y:S01]  /*3a60*/  LDGSTS.E.BYPASS.LTC128B.128 [R0+0x3100], [R12.64], P3 ;  /* 0x031000000c007fae */ /* 0x0007e20009901d50 */
[----:B------:R-:W-:Y:S02]  /*3a70*/  IADD3.X R15, R13, c[0x0][0x31c], RZ, P0, !PT ;  /* 0x0000c7000d0f7a10 */ /* 0x000fe400007fe4ff */
[----:B------:R-:W-:-:S04]  /*3a80*/  IADD3 R126, P0, R14, c[0x0][0x318], RZ ;  /* 0x0000c6000e7e7a10 */ /* 0x000fc80007f1e0ff */
[----:B------:R-:W-:-:S03]  /*3a90*/  IADD3.X R127, R15, c[0x0][0x31c], RZ, P0, !PT ;  /* 0x0000c7000f7f7a10 */ /* 0x000fc600007fe4ff */
[----:B------:R1:W-:Y:S04]  /*3aa0*/  LDGSTS.E.BYPASS.LTC128B.128 [R119+0x3d00], [R14.64], P2 ;  /* 0x03d000000e777fae */ /* 0x0003e80009101d50 */
[----:B------:R1:W-:Y:S04]  /*3ab0*/  LDGSTS.E.BYPASS.LTC128B.128 [R0+0x3d00], [R126.64], P1 ;  /* 0x03d000007e007fae */ /* 0x0003e80008901d50 */
[----:B------:R-:W-:Y:S04]  /*3ac0*/  LDSM.16.M88.4 R32, [R120+0x3000] ;  /* 0x003000007820783b */ /* 0x000fe80000000200 */
[----:B------:R-:W-:Y:S04]  /*3ad0*/  LDSM.16.M88.4 R52, [R120+0x4800] ;  /* 0x004800007834783b */ /* 0x000fe80000000200 */
[----:B--2---:R-:W-:Y:S04]  /*3ae0*/  LDSM.16.M88.4 R8, [R120+0x3c00] ;  /* 0x003c00007808783b */ /* 0x004fe80000000200 */
[----:B---3--:R-:W-:Y:S04]  /*3af0*/  LDS R12, [R2+0xf920] ;  /* 0x00f92000020c7984 */ /* 0x008fe80000000800 */
[----:B------:R-:W-:Y:S04]  /*3b00*/  LDS R13, [R2+0xfda0] ;  /* 0x00fda000020d7984 */ /* 0x000fe80000000800 */
[----:B------:R-:W-:Y:S04]  /*3b10*/  LDSM.16.M88.4 R28, [R120+0x5400] ;  /* 0x00540000781c783b */ /* 0x000fe80000000200 */
[----:B-1----:R-:W-:Y:S04]  /*3b20*/  LDS R14, [R2+0xf930] ;  /* 0x00f93000020e7984 */ /* 0x002fe80000000800 */
[----:B------:R-:W1:Y:S04]  /*3b30*/  LDS R15, [R2+0xfdb0] ;  /* 0x00fdb000020f7984 */ /* 0x000e680000000800 */
[----:B------:R-:W-:Y:S04]  /*3b40*/  LDS R16, [R2+0xf020] ;  /* 0x00f0200002107984 */ /* 0x000fe80000000800 */
[----:B------:R-:W-:Y:S04]  /*3b50*/  LDS R17, [R2+0xf4a0] ;  /* 0x00f4a00002117984 */ /* 0x000fe80000000800 */
[----:B------:R-:W-:Y:S04]  /*3b60*/  LDS R18, [R2+0xf030] ;  /* 0x00f0300002127984 */ /* 0x000fe80000000800 */
[----:B------:R-:W2:Y:S04]  /*3b70*/  LDS R19, [R2+0xf4b0] ;  /* 0x00f4b00002137984 */ /* 0x000ea80000000800 */
[----:B------:R-:W-:Y:S04]  /*3b80*/  LDS R40, [R2+0x10220] ;  /* 0x0102200002287984 */ /* 0x000fe80000000800 */
[----:B------:R-:W-:Y:S04]  /*3b90*/  LDS R41, [R2+0x106a0] ;  /* 0x0106a00002297984 */ /* 0x000fe80000000800 */
[----:B------:R-:W-:Y:S04]  /*3ba0*/  LDS R42, [R2+0x10230] ;  /* 0x01023000022a7984 */ /* 0x000fe80000000800 */
[----:B------:R-:W3:Y:S04]  /*3bb0*/  LDS R43, [R2+0x106b0] ;  /* 0x0106b000022b7984 */ /* 0x000ee80000000800 */
[----:B------:R-:W-:Y:S04]  /*3bc0*/  LDS R36, [R2+0x10b20] ;  /* 0x010b200002247984 */ /* 0x000fe80000000800 */
[----:B------:R-:W-:Y:S04]  /*3bd0*/  LDS R37, [R2+0x10fa0] ;  /* 0x010fa00002257984 */ /* 0x000fe80000000800 */
[----:B------:R-:W-:Y:S04]  /*3be0*/  LDS R38, [R2+0x10b30] ;  /* 0x010b300002267984 */ /* 0x000fe80000000800 */
[----:B------:R-:W1:Y:S01]  /*3bf0*/  LDS R39, [R2+0x10fb0] ;  /* 0x010fb00002277984 */ /* 0x000e620000000800 */
[C---:B------:R-:W-:Y:S08]  /*3c00*/  HMMA.16816.F16 R108, R56.reuse, R6, RZ ;  /* 0x00000006386c723c */ /* 0x040ff000000008ff */
[C---:B------:R-:W-:Y:S08]  /*3c10*/  HMMA.16816.F16 R106, R56.reuse, R4, RZ ;  /* 0x00000004386a723c */ /* 0x040ff000000008ff */
[C---:B------:R-:W-:Y:S08]  /*3c20*/  HMMA.16816.F16 R104, R56.reuse, R22, RZ ;  /* 0x000000163868723c */ /* 0x040ff000000008ff */
[C---:B------:R-:W-:Y:S08]  /*3c30*/  HMMA.16816.F16 R102, R56.reuse, R20, RZ ;  /* 0x000000143866723c */ /* 0x040ff000000008ff */
[C---:B------:R-:W-:Y:S08]  /*3c40*/  HMMA.16816.F16 R70, R56.reuse, R26, RZ ;  /* 0x0000001a3846723c */ /* 0x040ff000000008ff */
[C---:B------:R-:W-:Y:S08]  /*3c50*/  HMMA.16816.F16 R100, R56.reuse, R24, RZ ;  /* 0x000000183864723c */ /* 0x040ff000000008ff */
[C---:B------:R-:W-:Y:S08]  /*3c60*/  HMMA.16816.F16 R98, R56.reuse, R66, RZ ;  /* 0x000000423862723c */ /* 0x040ff000000008ff */
[----:B------:R-:W-:Y:S08]  /*3c70*/  HMMA.16816.F16 R96, R56, R64, RZ ;  /* 0x000000403860723c */ /* 0x000ff000000008ff */
[-C--:B------:R-:W-:Y:S08]  /*3c80*/  HMMA.16816.F16 R78, R88, R24.reuse, RZ ;  /* 0x00000018584e723c */ /* 0x080ff000000008ff */
[-C--:B----4-:R-:W-:Y:S08]  /*3c90*/  HMMA.16816.F16 R94, R48, R24.reuse, RZ ;  /* 0x00000018305e723c */ /* 0x090ff000000008ff */
[----:B------:R-:W-:Y:S08]  /*3ca0*/  HMMA.16816.F16 R92, R44, R24, RZ ;  /* 0x000000182c5c723c */ /* 0x000ff000000008ff */
[C---:B-1----:R-:W-:Y:S08]  /*3cb0*/  HMMA.16816.F16 R108, R12.reuse, R30, R108 ;  /* 0x0000001e0c6c723c */ /* 0x042ff0000000086c */
[C---:B------:R-:W-:Y:S08]  /*3cc0*/  HMMA.16816.F16 R106, R12.reuse, R28, R106 ;  /* 0x0000001c0c6a723c */ /* 0x040ff0000000086a */
[C---:B------:R-:W-:Y:S08]  /*3cd0*/  HMMA.16816.F16 R104, R12.reuse, R54, R104 ;  /* 0x000000360c68723c */ /* 0x040ff00000000868 */
[C---:B------:R-:W-:Y:S08]  /*3ce0*/  HMMA.16816.F16 R102, R12.reuse, R52, R102 ;  /* 0x000000340c66723c */ /* 0x040ff00000000866 */
[C---:B------:R-:W-:Y:S08]  /*3cf0*/  HMMA.16816.F16 R70, R12.reuse, R10, R70 ;  /* 0x0000000a0c46723c */ /* 0x040ff00000000846 */
[C---:B------:R-:W-:Y:S08]  /*3d00*/  HMMA.16816.F16 R100, R12.reuse, R8, R100 ;  /* 0x000000080c64723c */ /* 0x040ff00000000864 */
[C---:B------:R-:W-:Y:S08]  /*3d10*/  HMMA.16816.F16 R98, R12.reuse, R34, R98 ;  /* 0x000000220c62723c */ /* 0x040ff00000000862 */
[----:B------:R-:W-:Y:S07]  /*3d20*/  HMMA.16816.F16 R96, R12, R32, R96 ;  /* 0x000000200c60723c */ /* 0x000fee0000000860 */
[----:B------:R-:W-:Y:S01]  /*3d30*/  LOP3.LUT R13, R121, 0x20, RZ, 0xc0, !PT ;  /* 0x00000020790d7812 */ /* 0x000fe200078ec0ff */
[----:B--2---:R-:W-:Y:S01]  /*3d40*/  HMMA.16816.F16 R84, R16, R8, R78 ;  /* 0x000000081054723c */ /* 0x004fe2000000084e */
[----:B------:R-:W-:-:S02]  /*3d50*/  IADD3 R14, P0, R126, c[0x0][0x318], RZ ;  /* 0x0000c6007e0e7a10 */ /* 0x000fc40007f1e0ff */
[----:B------:R-:W-:-:S05]  /*3d60*/  SHF.R.U32.HI R13, RZ, 0x1, R13 ;  /* 0x00000001ff0d7819 */ /* 0x000fca000001160d */
[----:B---3--:R-:W-:Y:S01]  /*3d70*/  HMMA.16816.F16 R94, R40, R8, R94 ;  /* 0x00000008285e723c */ /* 0x008fe2000000085e */
[----:B------:R-:W-:Y:S02]  /*3d80*/  IADD3.X R15, R127, c[0x0][0x31c], RZ, P0, !PT ;  /* 0x0000c7007f0f7a10 */ /* 0x000fe400007fe4ff */
[----:B------:R-:W-:-:S05]  /*3d90*/  IADD3 R12, P0, R14, c[0x0][0x318], RZ ;  /* 0x0000c6000e0c7a10 */ /* 0x000fca0007f1e0ff */
[----:B------:R-:W-:Y:S07]  /*3da0*/  HMMA.16816.F16 R92, R36, R8, R92 ;  /* 0x00000008245c723c */ /* 0x000fee000000085c */
[C---:B------:R-:W-:Y:S02]  /*3db0*/  LOP3.LUT R8, R121.reuse, 0x40, RZ, 0xc0, !PT ;  /* 0x0000004079087812 */ /* 0x040fe400078ec0ff */
[----:B------:R-:W-:Y:S02]  /*3dc0*/  LOP3.LUT R9, R121, 0x80, RZ, 0xc0, !PT ;  /* 0x0000008079097812 */ /* 0x000fe400078ec0ff */
[----:B------:R-:W-:-:S02]  /*3dd0*/  SHF.R.U32.HI R8, RZ, 0x2, R8 ;  /* 0x00000002ff087819 */ /* 0x000fc40000011608 */
[----:B------:R-:W-:Y:S02]  /*3de0*/  SHF.R.U32.HI R9, RZ, 0x3, R9 ;  /* 0x00000003ff097819 */ /* 0x000fe40000011609 */
[----:B------:R-:W-:Y:S02]  /*3df0*/  LOP3.LUT P4, RZ, R121, 0x10, RZ, 0xc0, !PT ;  /* 0x0000001079ff7812 */ /* 0x000fe4000788c0ff */
[----:B------:R-:W-:Y:S02]  /*3e00*/  ISETP.NE.U32.AND P3, PT, R13, RZ, PT ;  /* 0x000000ff0d00720c */ /* 0x000fe40003f65070 */
[----:B------:R-:W-:Y:S02]  /*3e10*/  ISETP.NE.U32.AND P2, PT, R8, RZ, PT ;  /* 0x000000ff0800720c */ /* 0x000fe40003f45070 */
[----:B------:R-:W-:Y:S02]  /*3e20*/  IADD3.X R13, R15, c[0x0][0x31c], RZ, P0, !PT ;  /* 0x0000c7000f0d7a10 */ /* 0x000fe400007fe4ff */
[----:B------:R-:W-:-:S02]  /*3e30*/  IADD3 R8, P0, R12, c[0x0][0x318], RZ ;  /* 0x0000c6000c087a10 */ /* 0x000fc40007f1e0ff */
[----:B------:R-:W-:Y:S02]  /*3e40*/  ISETP.NE.U32.AND P1, PT, R9, RZ, PT ;  /* 0x000000ff0900720c */ /* 0x000fe40003f25070 */
[----:B------:R-:W-:Y:S01]  /*3e50*/  IADD3.X R9, R13, c[0x0][0x31c], RZ, P0, !PT ;  /* 0x0000c7000d097a10 */ /* 0x000fe200007fe4ff */
[----:B------:R-:W-:Y:S01]  /*3e60*/  @!PT LDS RZ, [RZ] ;  /* 0x00000000fffff984 */ /* 0x000fe20000000800 */
[----:B------:R-:W-:Y:S01]  /*3e70*/  @!PT LDS RZ, [RZ] ;  /* 0x00000000fffff984 */ /* 0x000fe20000000800 */
[----:B------:R-:W-:Y:S01]  /*3e80*/  @!PT LDS RZ, [RZ] ;  /* 0x00000000fffff984 */ /* 0x000fe20000000800 */
[----:B------:R1:W-:Y:S01]  /*3e90*/  LDGSTS.E.BYPASS.LTC128B.128 [R119+0x4900], [R14.64], P4 ;  /* 0x049000000e777fae */ /* 0x0003e2000a101d50 */
[----:B------:R-:W-:-:S03]  /*3ea0*/  IADD3 R58, P0, R8, c[0x0][0x318], RZ ;  /* 0x0000c600083a7a10 */ /* 0x000fc60007f1e0ff */
[----:B------:R2:W-:Y:S01]  /*3eb0*/  LDGSTS.E.BYPASS.LTC128B.128 [R0+0x4900], [R12.64], P3 ;  /* 0x049000000c007fae */ /* 0x0005e20009901d50 */
[----:B------:R-:W-:-:S03]  /*3ec0*/  IADD3.X R59, R9, c[0x0][0x31c], RZ, P0, !PT ;  /* 0x0000c700093b7a10 */ /* 0x000fc600007fe4ff */
[----:B------:R3:W-:Y:S01]  /*3ed0*/  LDGSTS.E.BYPASS.LTC128B.128 [R119+0x5500], [R8.64], P2 ;  /* 0x0550000008777fae */ /* 0x0007e20009101d50 */
[-C--:B------:R-:W-:Y:S03]  /*3ee0*/  HMMA.16816.F16 R72, R88, R26.reuse, RZ ;  /* 0x0000001a5848723c */ /* 0x080fe600000008ff */
[----:B------:R4:W-:Y:S04]  /*3ef0*/  LDGSTS.E.BYPASS.LTC128B.128 [R0+0x5500], [R58.64], P1 ;  /* 0x055000003a007fae */ /* 0x0009e80008901d50 */
[----:B------:R-:W0:Y:S01]  /*3f00*/  LDGDEPBAR ;  /* 0x00000000000079af */ /* 0x000e220000000000 */
[-C--:B------:R-:W-:Y:S08]  /*3f10*/  HMMA.16816.F16 R68, R48, R26.reuse, RZ ;  /* 0x0000001a3044723c */ /* 0x080ff000000008ff */
[----:B------:R-:W-:Y:S01]  /*3f20*/  HMMA.16816.F16 R76, R44, R26, RZ ;  /* 0x0000001a2c4c723c */ /* 0x000fe200000008ff */
[----:B------:R-:W-:-:S07]  /*3f30*/  @!P5 IMAD.MOV.U32 R124, RZ, RZ, RZ ;  /* 0x000000ffff7cd224 */ /* 0x000fce00078e00ff */
[----:B------:R-:W-:Y:S01]  /*3f40*/  HMMA.16816.F16 R60, R88, R4, RZ ;  /* 0x00000004583c723c */ /* 0x000fe200000008ff */
[----:B------:R-:W-:-:S07]  /*3f50*/  IADD3 R124, R124, 0x1, RZ ;  /* 0x000000017c7c7810 */ /* 0x000fce0007ffe0ff */
[----:B------:R-:W-:Y:S01]  /*3f60*/  HMMA.16816.F16 R82, R88, R64, RZ ;  /* 0x000000405852723c */ /* 0x000fe200000008ff */
[----:B------:R-:W-:Y:S01]  /*3f70*/  ISETP.NE.AND P1, PT, R124, c[0x0][0x30c], PT ;  /* 0x0000c3007c007a0c */ /* 0x000fe20003f25270 */
[----:B------:R-:W-:-:S06]  /*3f80*/  DEPBAR.LE SB0, 0x1 ;  /* 0x000080400000791a */ /* 0x000fcc0000000000 */
[-C--:B------:R-:W-:Y:S08]  /*3f90*/  HMMA.16816.F16 R74, R88, R20.reuse, RZ ;  /* 0x00000014584a723c */ /* 0x080ff000000008ff */
[-C--:B------:R-:W-:Y:S08]  /*3fa0*/  HMMA.16816.F16 R110, R48, R20.reuse, RZ ;  /* 0x00000014306e723c */ /* 0x080ff000000008ff */
[----:B------:R-:W-:Y:S08]  /*3fb0*/  HMMA.16816.F16 R2, R44, R20, RZ ;  /* 0x000000142c02723c */ /* 0x000ff000000008ff */
[C---:B------:R-:W-:Y:S08]  /*3fc0*/  HMMA.16816.F16 R80, R88.reuse, R66, RZ ;  /* 0x000000425850723c */ /* 0x040ff000000008ff */
[C---:B------:R-:W-:Y:S08]  /*3fd0*/  HMMA.16816.F16 R62, R88.reuse, R22, RZ ;  /* 0x00000016583e723c */ /* 0x040ff000000008ff */
[----:B------:R-:W-:Y:S08]  /*3fe0*/  HMMA.16816.F16 R90, R88, R6, RZ ;  /* 0x00000006585a723c */ /* 0x000ff000000008ff */
[-C--:B------:R-:W-:Y:S08]  /*3ff0*/  HMMA.16816.F16 R72, R16, R10.reuse, R72 ;  /* 0x0000000a1048723c */ /* 0x080ff00000000848 */
[-C--:B------:R-:W-:Y:S08]  /*4000*/  HMMA.16816.F16 R68, R40, R10.reuse, R68 ;  /* 0x0000000a2844723c */ /* 0x080ff00000000844 */
[----:B------:R-:W-:Y:S07]  /*4010*/  HMMA.16816.F16 R76, R36, R10, R76 ;  /* 0x0000000a244c723c */ /* 0x000fee000000084c */
[C---:B------:R-:W-:Y:S01]  /*4020*/  IMAD.SHL.U32 R10, R114.reuse, 0x2, RZ ;  /* 0x00000002720a7824 */ /* 0x040fe200078e00ff */
[----:B------:R-:W-:Y:S01]  /*4030*/  LOP3.LUT R114, R114, 0x1f, RZ, 0xc0, !PT ;  /* 0x0000001f72727812 */ /* 0x000fe200078ec0ff */
[----:B------:R-:W-:Y:S03]  /*4040*/  HMMA.16816.F16 R78, R16, R28, R60 ;  /* 0x0000001c104e723c */ /* 0x000fe6000000083c */
[----:B------:R-:W-:-:S02]  /*4050*/  LOP3.LUT R10, R10, 0x6, RZ, 0xc0, !PT ;  /* 0x000000060a0a7812 */ /* 0x000fc400078ec0ff */
[----:B------:R-:W-:Y:S02]  /*4060*/  SHF.R.U32.HI R11, RZ, 0x2, R114 ;  /* 0x00000002ff0b7819 */ /* 0x000fe40000011672 */
[----:B------:R-:W-:Y:S02]  /*4070*/  IMAD.MOV.U32 R60, RZ, RZ, 0x1c0 ;  /* 0x000001c0ff3c7424 */ /* 0x000fe400078e00ff */
[----:B------:R-:W-:Y:S01]  /*4080*/  @!P1 IMAD.MOV.U32 R60, RZ, RZ, 0x1c8 ;  /* 0x000001c8ff3c9424 */ /* 0x000fe200078e00ff */
[----:B------:R-:W-:Y:S01]  /*4090*/  HMMA.16816.F16 R88, R16, R32, R82 ;  /* 0x000000201058723c */ /* 0x000fe20000000852 */
[----:B------:R-:W-:-:S04]  /*40a0*/  IMAD R11, R11, 0x48, R10 ;  /* 0x000000480b0b7824 */ /* 0x000fc800078e020a */
[----:B------:R-:W1:Y:S03]  /*40b0*/  LDC.64 R60, c[0x0][R60+0x160] ;  /* 0x000058003c3c7b82 */ /* 0x000e660000000a00 */
[----:B------:R-:W-:Y:S01]  /*40c0*/  HMMA.16816.F16 R114, R48, R66, RZ ;  /* 0x000000423072723c */ /* 0x000fe200000008ff */
[----:B------:R-:W-:Y:S01]  /*40d0*/  IMAD.U32 R122, R122, 0x20, R11 ;  /* 0x000000207a7a7824 */ /* 0x000fe200078e000b */
[----:B------:R-:W-:Y:S06]  /*40e0*/  BAR.SYNC.DEFER_BLOCKING 0x0 ;  /* 0x0000000000007b1d */ /* 0x000fec0000010000 */
[-C--:B------:R-:W-:Y:S08]  /*40f0*/  HMMA.16816.F16 R82, R16, R52.reuse, R74 ;  /* 0x000000341052723c */ /* 0x080ff0000000084a */
[-C--:B------:R-:W-:Y:S08]  /*4100*/  HMMA.16816.F16 R110, R40, R52.reuse, R110 ;  /* 0x00000034286e723c */ /* 0x080ff0000000086e */
[----:B------:R-:W-:Y:S08]  /*4110*/  HMMA.16816.F16 R2, R36, R52, R2 ;  /* 0x000000342402723c */ /* 0x000ff00000000802 */
[----:B------:R-:W-:Y:S01]  /*4120*/  HMMA.16816.F16 R66, R44, R66, RZ ;  /* 0x000000422c42723c */ /* 0x000fe200000008ff */
[----:B------:R-:W-:Y:S01]  /*4130*/  IMAD.SHL.U32 R122, R122, 0x2, RZ ;  /* 0x000000027a7a7824 */ /* 0x000fe200078e00ff */
[----:B---3--:R-:W-:Y:S04]  /*4140*/  LDSM.16.M88.4 R8, [R123+0x3c80] ;  /* 0x003c80007b08783b */ /* 0x008fe80000000200 */
[----:B------:R-:W-:Y:S02]  /*4150*/  LDS R24, [R122+0xf040] ;  /* 0x00f040007a187984 */ /* 0x000fe40000000800 */
[-C--:B------:R-:W-:Y:S02]  /*4160*/  HMMA.16816.F16 R52, R48, R4.reuse, RZ ;  /* 0x000000043034723c */ /* 0x080fe400000008ff */
[----:B------:R-:W-:Y:S04]  /*4170*/  LDS R25, [R122+0xf4c0] ;  /* 0x00f4c0007a197984 */ /* 0x000fe80000000800 */
[----:B------:R-:W-:Y:S02]  /*4180*/  LDS R26, [R122+0xf050] ;  /* 0x00f050007a1a7984 */ /* 0x000fe40000000800 */
[----:B------:R-:W-:Y:S02]  /*4190*/  HMMA.16816.F16 R74, R44, R4, RZ ;  /* 0x000000042c4a723c */ /* 0x000fe400000008ff */
[----:B------:R-:W3:Y:S04]  /*41a0*/  LDS R27, [R122+0xf4d0] ;  /* 0x00f4d0007a1b7984 */ /* 0x000ee80000000800 */
[----:B------:R-:W-:Y:S02]  /*41b0*/  LDS R20, [R122+0xf940] ;  /* 0x00f940007a147984 */ /* 0x000fe40000000800 */
[-C--:B------:R-:W-:Y:S02]  /*41c0*/  HMMA.16816.F16 R56, R48, R22.reuse, RZ ;  /* 0x000000163038723c */ /* 0x080fe400000008ff */
[----:B------:R-:W-:Y:S04]  /*41d0*/  LDS R21, [R122+0xfdc0] ;  /* 0x00fdc0007a157984 */ /* 0x000fe80000000800 */
[----:B--2---:R-:W-:Y:S02]  /*41e0*/  LDS R12, [R122+0x10b40] ;  /* 0x010b40007a0c7984 */ /* 0x004fe40000000800 */
[----:B------:R-:W-:Y:S02]  /*41f0*/  HMMA.16816.F16 R112, R44, R22, RZ ;  /* 0x000000162c70723c */ /* 0x000fe400000008ff */
[----:B------:R-:W-:Y:S04]  /*4200*/  LDS R22, [R122+0xf950] ;  /* 0x00f950007a167984 */ /* 0x000fe80000000800 */
[----:B------:R-:W2:Y:S02]  /*4210*/  LDS R23, [R122+0xfdd0] ;  /* 0x00fdd0007a177984 */ /* 0x000ea40000000800 */
[C---:B------:R-:W-:Y:S02]  /*4220*/  HMMA.16816.F16 R86, R16.reuse, R34, R80 ;  /* 0x000000221056723c */ /* 0x040fe40000000850 */
[----:B------:R-:W-:Y:S04]  /*4230*/  LDS R13, [R122+0x10fc0] ;  /* 0x010fc0007a0d7984 */ /* 0x000fe80000000800 */
[----:B-1----:R-:W-:Y:S02]  /*4240*/  LDS R14, [R122+0x10b50] ;  /* 0x010b50007a0e7984 */ /* 0x002fe40000000800 */
[C---:B------:R-:W-:Y:S02]  /*4250*/  HMMA.16816.F16 R80, R16.reuse, R54, R62 ;  /* 0x000000361050723c */ /* 0x040fe4000000083e */
[----:B------:R-:W-:Y:S06]  /*4260*/  LDS R15, [R122+0x10fd0] ;  /* 0x010fd0007a0f7984 */ /* 0x000fec0000000800 */
[----:B------:R-:W-:Y:S01]  /*4270*/  HMMA.16816.F16 R90, R16, R30, R90 ;  /* 0x0000001e105a723c */ /* 0x000fe2000000085a */
[----:B------:R-:W-:Y:S04]  /*4280*/  LDS R16, [R122+0x10240] ;  /* 0x010240007a107984 */ /* 0x000fe80000000800 */
[----:B------:R-:W-:Y:S04]  /*4290*/  LDS R17, [R122+0x106c0] ;  /* 0x0106c0007a117984 */ /* 0x000fe80000000800 */
[----:B------:R-:W-:Y:S04]  /*42a0*/  LDS R18, [R122+0x10250] ;  /* 0x010250007a127984 */ /* 0x000fe80000000800 */
[----:B------:R-:W1:Y:S01]  /*42b0*/  LDS R19, [R122+0x106d0] ;  /* 0x0106d0007a137984 */ /* 0x000e620000000800 */
[-C--:B------:R-:W-:Y:S08]  /*42c0*/  HMMA.16816.F16 R114, R40, R34.reuse, R114 ;  /* 0x000000222872723c */ /* 0x080ff00000000872 */
[----:B------:R-:W-:Y:S08]  /*42d0*/  HMMA.16816.F16 R66, R36, R34, R66 ;  /* 0x000000222442723c */ /* 0x000ff00000000842 */
[-C--:B------:R-:W-:Y:S08]  /*42e0*/  HMMA.16816.F16 R34, R40, R28.reuse, R52 ;  /* 0x0000001c2822723c */ /* 0x080ff00000000834 */
[----:B------:R-:W-:Y:S07]  /*42f0*/  HMMA.16816.F16 R74, R36, R28, R74 ;  /* 0x0000001c244a723c */ /* 0x000fee000000084a */
[----:B------:R-:W-:Y:S01]  /*4300*/  IADD3 R28, P0, R60, R58, RZ ;  /* 0x0000003a3c1c7210 */ /* 0x000fe20007f1e0ff */
[----:B------:R-:W-:Y:S04]  /*4310*/  HMMA.16816.F16 R4, R40, R54, R56 ;  /* 0x000000362804723c */ /* 0x000fe80000000838 */
[----:B------:R-:W-:-:S02]  /*4320*/  IMAD.X R29, R61, 0x1, R59, P0 ;  /* 0x000000013d1d7824 */ /* 0x000fc400000e063b */
[----:B----4-:R-:W4:Y:S02]  /*4330*/  LDSM.16.M88.4 R56, [R123+0x4880] ;  /* 0x004880007b38783b */ /* 0x010f240000000200 */
[----:B------:R-:W-:Y:S02]  /*4340*/  HMMA.16816.F16 R112, R36, R54, R112 ;  /* 0x000000362470723c */ /* 0x000fe40000000870 */
[----:B------:R-:W4:Y:S04]  /*4350*/  LDSM.16.M88.4 R60, [R123+0x3080] ;  /* 0x003080007b3c783b */ /* 0x000f280000000200 */
[----:B------:R-:W4:Y:S02]  /*4360*/  LDSM.16.M88.4 R52, [R123+0x5480] ;  /* 0x005480007b34783b */ /* 0x000f240000000200 */
[-C--:B---3--:R-:W-:Y:S08]  /*4370*/  HMMA.16816.F16 R72, R24, R10.reuse, R72 ;  /* 0x0000000a1848723c */ /* 0x088ff00000000848 */
[-C--:B--2---:R-:W-:Y:S08]  /*4380*/  HMMA.16816.F16 R70, R20, R10.reuse, R70 ;  /* 0x0000000a1446723c */ /* 0x084ff00000000846 */
[-C--:B-1----:R-:W-:Y:S08]  /*4390*/  HMMA.16816.F16 R68, R16, R10.reuse, R68 ;  /* 0x0000000a1044723c */ /* 0x082ff00000000844 */
[----:B------:R-:W-:Y:S08]  /*43a0*/  HMMA.16816.F16 R76, R12, R10, R76 ;  /* 0x0000000a0c4c723c */ /* 0x000ff0000000084c */
[----:B------:R-:W-:Y:S08]  /*43b0*/  HMMA.16816.F16 R10, R48, R64, RZ ;  /* 0x00000040300a723c */ /* 0x000ff000000008ff */
[C---:B------:R-:W-:Y:S08]  /*43c0*/  HMMA.16816.F16 R84, R24.reuse, R8, R84 ;  /* 0x000000081854723c */ /* 0x040ff00000000854 */
[C---:B----4-:R-:W-:Y:S08]  /*43d0*/  HMMA.16816.F16 R80, R24.reuse, R58, R80 ;  /* 0x0000003a1850723c */ /* 0x050ff00000000850 */
[C---:B------:R-:W-:Y:S08]  /*43e0*/  HMMA.16816.F16 R82, R24.reuse, R56, R82 ;  /* 0x000000381852723c */ /* 0x040ff00000000852 */
[C---:B------:R-:W-:Y:S08]  /*43f0*/  HMMA.16816.F16 R86, R24.reuse, R62, R86 ;  /* 0x0000003e1856723c */ /* 0x040ff00000000856 */
[C---:B------:R-:W-:Y:S08]  /*4400*/  HMMA.16816.F16 R88, R24.reuse, R60, R88 ;  /* 0x0000003c1858723c */ /* 0x040ff00000000858 */
[C---:B------:R-:W-:Y:S08]  /*4410*/  HMMA.16816.F16 R78, R24.reuse, R52, R78 ;  /* 0x00000034184e723c */ /* 0x040ff0000000084e */
[----:B------:R-:W-:Y:S08]  /*4420*/  HMMA.16816.F16 R90, R24, R54, R90 ;  /* 0x00000036185a723c */ /* 0x000ff0000000085a */
[-C--:B------:R-:W-:Y:S08]  /*4430*/  HMMA.16816.F16 R48, R48, R6.reuse, RZ ;  /* 0x000000063030723c */ /* 0x080ff000000008ff */
[C---:B------:R-:W-:Y:S08]  /*4440*/  HMMA.16816.F16 R24, R44.reuse, R6, RZ ;  /* 0x000000062c18723c */ /* 0x040ff000000008ff */
[----:B------:R-:W-:Y:S08]  /*4450*/  HMMA.16816.F16 R44, R44, R64, RZ ;  /* 0x000000402c2c723c */ /* 0x000ff000000008ff */
[----:B------:R-:W-:Y:S01]  /*4460*/  HMMA.16816.F16 R6, R40, R32, R10 ;  /* 0x000000202806723c */ /* 0x000fe2000000080a */
[----:B------:R-:W-:-:S04]  /*4470*/  @!P1 IADD3 R118, R118, c[0x0][0x310], RZ ;  /* 0x0000c40076769a10 */ /* 0x000fc80007ffe0ff */
[----:B------:R-:W-:-:S04]  /*4480*/  ISETP.GE.U32.AND P0, PT, R118, R117, PT ;  /* 0x000000757600720c */ /* 0x000fc80003f06070 */
[----:B------:R-:W-:Y:S01]  /*4490*/  SEL R121, R121, RZ, !P0 ;  /* 0x000000ff79797207 */ /* 0x000fe20004000000 */
[----:B------:R-:W-:Y:S08]  /*44a0*/  HMMA.16816.F16 R10, R40, R30, R48 ;  /* 0x0000001e280a723c */ /* 0x000ff00000000830 */
[----:B------:R-:W-:Y:S08]  /*44b0*/  HMMA.16816.F16 R42, R36, R32, R44 ;  /* 0x00000020242a723c */ /* 0x000ff0000000082c */
[C---:B------:R-:W-:Y:S07]  /*44c0*/  HMMA.16816.F16 R44, R16.reuse, R58, R4 ;  /* 0x0000003a102c723c */ /* 0x040fee0000000804 */
[C---:B------:R-:W-:Y:S01]  /*44d0*/  IMAD.SHL.U32 R4, R121.reuse, 0x8, RZ ;  /* 0x0000000879047824 */ /* 0x040fe200078e00ff */
[----:B------:R-:W-:Y:S01]  /*44e0*/  HMMA.16816.F16 R48, R16, R60, R6 ;  /* 0x0000003c1030723c */ /* 0x000fe20000000806 */
[----:B------:R-:W-:-:S03]  /*44f0*/  IMAD.SHL.U32 R5, R121, 0x4, RZ ;  /* 0x0000000479057824 */ /* 0x000fc600078e00ff */
[----:B------:R-:W-:-:S03]  /*4500*/  LOP3.LUT P5, RZ, R4, 0x10, RZ, 0xc0, !PT ;  /* 0x0000001004ff7812 */ /* 0x000fc600078ac0ff */
[----:B------:R-:W-:Y:S01]  /*4510*/  IMAD.SHL.U32 R6, R121, 0x10, RZ ;  /* 0x0000001079067824 */ /* 0x000fe200078e00ff */
[----:B------:R-:W-:Y:S01]  /*4520*/  IADD3 R4, P0, R28, c[0x0][0x318], RZ ;  /* 0x0000c6001c047a10 */ /* 0x000fe20007f1e0ff */
[----:B------:R-:W-:Y:S01]  /*4530*/  @!P1 IMAD.MOV.U32 R124, RZ, RZ, RZ ;  /* 0x000000ffff7c9224 */ /* 0x000fe200078e00ff */
[----:B------:R-:W-:Y:S01]  /*4540*/  LOP3.LUT P4, RZ, R5, 0x10, RZ, 0xc0, !PT ;  /* 0x0000001005ff7812 */ /* 0x000fe2000788c0ff */
[----:B------:R-:W-:Y:S01]  /*4550*/  HMMA.16816.F16 R100, R20, R8, R100 ;  /* 0x000000081464723c */ /* 0x000fe20000000864 */
[----:B------:R-:W-:Y:S01]  /*4560*/  LOP3.LUT P1, RZ, R6, 0x10, RZ, 0xc0, !PT ;  /* 0x0000001006ff7812 */ /* 0x000fe2000782c0ff */
[----:B------:R-:W-:Y:S01]  /*4570*/  IMAD.SHL.U32 R6, R121, 0x2, RZ ;  /* 0x0000000279067824 */ /* 0x000fe200078e00ff */
[----:B------:R-:W-:-:S05]  /*4580*/  IADD3.X R5, R29, c[0x0][0x31c], RZ, P0, !PT ;  /* 0x0000c7001d057a10 */ /* 0x000fca00007fe4ff */
[----:B------:R-:W-:Y:S01]  /*4590*/  HMMA.16816.F16 R94, R16, R8, R94 ;  /* 0x00000008105e723c */ /* 0x000fe2000000085e */
[----:B------:R-:W-:-:S07]  /*45a0*/  LOP3.LUT P3, RZ, R6, 0x10, RZ, 0xc0, !PT ;  /* 0x0000001006ff7812 */ /* 0x000fce000786c0ff */
[----:B------:R-:W-:Y:S08]  /*45b0*/  HMMA.16816.F16 R92, R12, R8, R92 ;  /* 0x000000080c5c723c */ /* 0x000ff0000000085c */
[-C--:B------:R-:W-:Y:S01]  /*45c0*/  HMMA.16816.F16 R104, R20, R58.reuse, R104 ;  /* 0x0000003a1468723c */ /* 0x080fe20000000868 */
[----:B------:R-:W-:Y:S01]  /*45d0*/  IADD3 R8, P0, R4, c[0x0][0x318], RZ ;  /* 0x0000c60004087a10 */ /* 0x000fe20007f1e0ff */
[----:B------:R-:W-:Y:S01]  /*45e0*/  @!PT LDS RZ, [RZ] ;  /* 0x00000000fffff984 */ /* 0x000fe20000000800 */
[----:B------:R-:W-:Y:S01]  /*45f0*/  @!PT LDS RZ, [RZ] ;  /* 0x00000000fffff984 */ /* 0x000fe20000000800 */
[----:B------:R-:W-:Y:S01]  /*4600*/  @!PT LDS RZ, [RZ] ;  /* 0x00000000fffff984 */ /* 0x000fe20000000800 */
[----:B------:R1:W-:Y:S03]  /*4610*/  LDGSTS.E.BYPASS.LTC128B.128 [R119+0x3000], [R28.64], P1 ;  /* 0x030000001c777fae */ /* 0x0003e60008901d50 */
[----:B------:R-:W-:Y:S01]  /*4620*/  IADD3.X R9, R5, c[0x0][0x31c], RZ, P0, !PT ;  /* 0x0000c70005097a10 */ /* 0x000fe200007fe4ff */
[----:B------:R2:W-:Y:S01]  /*4630*/  LDGSTS.E.BYPASS.LTC128B.128 [R0+0x3000], [R4.64], P5 ;  /* 0x0300000004007fae */ /* 0x0005e2000a901d50 */
[----:B------:R-:W-:Y:S01]  /*4640*/  IADD3 R6, P0, R8, c[0x0][0x318], RZ ;  /* 0x0000c60008067a10 */ /* 0x000fe20007f1e0ff */
[----:B------:R-:W-:Y:S01]  /*4650*/  HMMA.16816.F16 R112, R12, R58, R112 ;  /* 0x0000003a0c70723c */ /* 0x000fe20000000870 */
[----:B------:R-:W-:Y:S01]  /*4660*/  LOP3.LUT R64, R121, 0x20, RZ, 0xc0, !PT ;  /* 0x0000002079407812 */ /* 0x000fe200078ec0ff */
[----:B------:R3:W-:Y:S01]  /*4670*/  LDGSTS.E.BYPASS.LTC128B.128 [R119+0x3c00], [R8.64], P4 ;  /* 0x03c0000008777fae */ /* 0x0007e2000a101d50 */
[----:B------:R-:W-:-:S04]  /*4680*/  IADD3.X R7, R9, c[0x0][0x31c], RZ, P0, !PT ;  /* 0x0000c70009077a10 */ /* 0x000fc800007fe4ff */
[----:B------:R-:W-:Y:S01]  /*4690*/  IADD3 R58, P0, R6, c[0x0][0x318], RZ ;  /* 0x0000c600063a7a10 */ /* 0x000fe20007f1e0ff */
[----:B------:R-:W-:Y:S01]  /*46a0*/  HMMA.16816.F16 R40, R36, R30, R24 ;  /* 0x0000001e2428723c */ /* 0x000fe20000000818 */
[----:B------:R-:W-:Y:S01]  /*46b0*/  SHF.R.U32.HI R64, RZ, 0x1, R64 ;  /* 0x00000001ff407819 */ /* 0x000fe20000011640 */
[----:B------:R2:W-:Y:S01]  /*46c0*/  LDGSTS.E.BYPASS.LTC128B.128 [R0+0x3c00], [R6.64], P3 ;  /* 0x03c0000006007fae */ /* 0x0005e20009901d50 */
[----:B------:R-:W-:Y:S02]  /*46d0*/  IADD3.X R59, R7, c[0x0][0x31c], RZ, P0, !PT ;  /* 0x0000c700073b7a10 */ /* 0x000fe400007fe4ff */
[----:B------:R-:W-:Y:S01]  /*46e0*/  LOP3.LUT P0, RZ, R121, 0x10, RZ, 0xc0, !PT ;  /* 0x0000001079ff7812 */ /* 0x000fe2000780c0ff */
[----:B------:R-:W-:Y:S02]  /*46f0*/  LDS R36, [R122+0xf060] ;  /* 0x00f060007a247984 */ /* 0x000fe40000000800 */
[C---:B------:R-:W-:Y:S01]  /*4700*/  HMMA.16816.F16 R102, R20.reuse, R56, R102 ;  /* 0x000000381466723c */ /* 0x040fe20000000866 */
[----:B------:R-:W-:Y:S01]  /*4710*/  IADD3 R124, R124, 0x1, RZ ;  /* 0x000000017c7c7810 */ /* 0x000fe20007ffe0ff */
[----:B------:R-:W-:Y:S04]  /*4720*/  LDS R37, [R122+0xf4e0] ;  /* 0x00f4e0007a257984 */ /* 0x000fe80000000800 */
[----:B------:R-:W-:Y:S02]  /*4730*/  LDS R38, [R122+0xf070] ;  /* 0x00f070007a267984 */ /* 0x000fe40000000800 */
[C---:B------:R-:W-:Y:S02]  /*4740*/  HMMA.16816.F16 R98, R20.reuse, R62, R98 ;  /* 0x0000003e1462723c */ /* 0x040fe40000000862 */
[----:B------:R-:W-:Y:S04]  /*4750*/  LDS R39, [R122+0xf4f0] ;  /* 0x00f4f0007a277984 */ /* 0x000fe80000000800 */
[----:B------:R-:W-:Y:S02]  /*4760*/  LDS R32, [R122+0xf960] ;  /* 0x00f960007a207984 */ /* 0x000fe40000000800 */
[C---:B------:R-:W-:Y:S02]  /*4770*/  HMMA.16816.F16 R108, R20.reuse, R54, R108 ;  /* 0x00000036146c723c */ /* 0x040fe4000000086c */
[----:B------:R-:W-:Y:S04]  /*4780*/  LDS R33, [R122+0xfde0] ;  /* 0x00fde0007a217984 */ /* 0x000fe80000000800 */
[----:B-1----:R-:W-:Y:S02]  /*4790*/  LDS R28, [R122+0x10260] ;  /* 0x010260007a1c7984 */ /* 0x002fe40000000800 */
[C---:B------:R-:W-:Y:S02]  /*47a0*/  HMMA.16816.F16 R106, R20.reuse, R52, R106 ;  /* 0x00000034146a723c */ /* 0x040fe4000000086a */
[----:B------:R-:W-:Y:S04]  /*47b0*/  LDS R29, [R122+0x106e0] ;  /* 0x0106e0007a1d7984 */ /* 0x000fe80000000800 */
[----:B------:R-:W-:Y:S02]  /*47c0*/  LDS R30, [R122+0x10270] ;  /* 0x010270007a1e7984 */ /* 0x000fe40000000800 */
[----:B------:R-:W-:Y:S02]  /*47d0*/  HMMA.16816.F16 R96, R20, R60, R96 ;  /* 0x0000003c1460723c */ /* 0x000fe40000000860 */
[----:B------:R-:W-:Y:S04]  /*47e0*/  LDS R31, [R122+0x106f0] ;  /* 0x0106f0007a1f7984 */ /* 0x000fe80000000800 */
[----:B------:R-:W-:Y:S02]  /*47f0*/  LDS R24, [R122+0x10b60] ;  /* 0x010b60007a187984 */ /* 0x000fe40000000800 */
[C---:B------:R-:W-:Y:S02]  /*4800*/  HMMA.16816.F16 R110, R16.reuse, R56, R110 ;  /* 0x00000038106e723c */ /* 0x040fe4000000086e */
[----:B------:R-:W-:Y:S04]  /*4810*/  LDS R25, [R122+0x10fe0] ;  /* 0x010fe0007a197984 */ /* 0x000fe80000000800 */
[----:B------:R-:W-:Y:S02]  /*4820*/  LDS R26, [R122+0x10b70] ;  /* 0x010b70007a1a7984 */ /* 0x000fe40000000800 */
[C---:B------:R-:W-:Y:S02]  /*4830*/  HMMA.16816.F16 R114, R16.reuse, R62, R114 ;  /* 0x0000003e1072723c */ /* 0x040fe40000000872 */
[----:B------:R-:W-:Y:S04]  /*4840*/  LDS R27, [R122+0x10ff0] ;  /* 0x010ff0007a1b7984 */ /* 0x000fe80000000800 */
[----:B------:R-:W-:Y:S02]  /*4850*/  LDSM.16.M88.4 R20, [R120+0x3080] ;  /* 0x003080007814783b */ /* 0x000fe40000000200 */
[C---:B------:R-:W-:Y:S02]  /*4860*/  HMMA.16816.F16 R46, R16.reuse, R52, R34 ;  /* 0x00000034102e723c */ /* 0x040fe40000000822 */
[----:B------:R-:W-:Y:S04]  /*4870*/  LDS R34, [R122+0xf970] ;  /* 0x00f970007a227984 */ /* 0x000fe80000000800 */
[----:B------:R1:W-:Y:S02]  /*4880*/  LDS R35, [R122+0xfdf0] ;  /* 0x00fdf0007a237984 */ /* 0x0003e40000000800 */
[----:B------:R-:W-:Y:S02]  /*4890*/  HMMA.16816.F16 R50, R16, R54, R10 ;  /* 0x000000361032723c */ /* 0x000fe4000000080a */
[----:B------:R-:W-:Y:S04]  /*48a0*/  LDSM.16.M88.4 R16, [R120+0x3c80] ;  /* 0x003c80007810783b */ /* 0x000fe80000000200 */
[----:B---3--:R-:W3:Y:S04]  /*48b0*/  LDSM.16.M88.4 R8, [R120+0x4880] ;  /* 0x004880007808783b */ /* 0x008ee80000000200 */
[----:B--2---:R2:W4:Y:S04]  /*48c0*/  LDSM.16.M88.4 R4, [R120+0x5480] ;  /* 0x005480007804783b */ /* 0x0045280000000200 */
[----:B------:R-:W-:Y:S01]  /*48d0*/  @!PT LDS RZ, [RZ] ;  /* 0x00000000fffff984 */ /* 0x000fe20000000800 */
[----:B------:R-:W-:Y:S01]  /*48e0*/  @!PT LDS RZ, [RZ] ;  /* 0x00000000fffff984 */ /* 0x000fe20000000800 */
[----:B------:R-:W-:Y:S01]  /*48f0*/  @!PT LDS RZ, [RZ] ;  /* 0x00000000fffff984 */ /* 0x000fe20000000800 */
[----:B------:R1:W-:Y:S01]  /*4900*/  LDGSTS.E.BYPASS.LTC128B.128 [R119+0x4800], [R58.64], P0 ;  /* 0x048000003a777fae */ /* 0x0003e20008101d50 */
[----:B------:R-:W-:-:S02]  /*4910*/  ISETP.NE.U32.AND P0, PT, R64, RZ, PT ;  /* 0x000000ff4000720c */ /* 0x000fc40003f05070 */
[----:B------:R-:W-:Y:S02]  /*4920*/  LOP3.LUT R64, R121, 0x40, RZ, 0xc0, !PT ;  /* 0x0000004079407812 */ /* 0x000fe400078ec0ff */
[----:B------:R-:W-:Y:S02]  /*4930*/  ISETP.NE.AND P2, PT, R124, c[0x0][0x30c], PT ;  /* 0x0000c3007c007a0c */ /* 0x000fe40003f45270 */
[----:B------:R-:W-:Y:S02]  /*4940*/  IADD3 R124, P3, R58, c[0x0][0x318], RZ ;  /* 0x0000c6003a7c7a10 */ /* 0x000fe40007f7e0ff */
[----:B------:R-:W-:Y:S02]  /*4950*/  SHF.R.U32.HI R64, RZ, 0x2, R64 ;  /* 0x00000002ff407819 */ /* 0x000fe40000011640 */
[----:B------:R-:W-:Y:S02]  /*4960*/  IADD3.X R125, R59, c[0x0][0x31c], RZ, P3, !PT ;  /* 0x0000c7003b7d7a10 */ /* 0x000fe40001ffe4ff */
[----:B------:R-:W-:-:S03]  /*4970*/  ISETP.NE.U32.AND P3, PT, R64, RZ, PT ;  /* 0x000000ff4000720c */ /* 0x000fc60003f65070 */
[----:B------:R2:W-:Y:S01]  /*4980*/  LDGSTS.E.BYPASS.LTC128B.128 [R0+0x4800], [R124.64], P0 ;  /* 0x048000007c007fae */ /* 0x0005e20008101d50 */
[----:B------:R-:W-:-:S04]  /*4990*/  IADD3 R64, P0, R124, c[0x0][0x318], RZ ;  /* 0x0000c6007c407a10 */ /* 0x000fc80007f1e0ff */
[----:B------:R-:W-:-:S05]  /*49a0*/  IADD3.X R65, R125, c[0x0][0x31c], RZ, P0, !PT ;  /* 0x0000c7007d417a10 */ /* 0x000fca00007fe4ff */
[----:B------:R2:W-:Y:S01]  /*49b0*/  LDGSTS.E.BYPASS.LTC128B.128 [R119+0x5400], [R64.64], P3 ;  /* 0x0540000040777fae */ /* 0x0005e20009901d50 */
[----:B-1----:R-:W-:-:S04]  /*49c0*/  LOP3.LUT R58, R121, 0x80, RZ, 0xc0, !PT ;  /* 0x00000080793a7812 */ /* 0x002fc800078ec0ff */
[----:B------:R-:W-:-:S04]  /*49d0*/  SHF.R.U32.HI R58, RZ, 0x3, R58 ;  /* 0x00000003ff3a7819 */ /* 0x000fc8000001163a */
[----:B------:R-:W-:Y:S02]  /*49e0*/  ISETP.NE.U32.AND P3, PT, R58, RZ, PT ;  /* 0x000000ff3a00720c */ /* 0x000fe40003f65070 */
[----:B------:R-:W-:-:S04]  /*49f0*/  IADD3 R58, P0, R64, c[0x0][0x318], RZ ;  /* 0x0000c600403a7a10 */ /* 0x000fc80007f1e0ff */
[----:B------:R-:W-:-:S07]  /*4a00*/  IADD3.X R59, R65, c[0x0][0x31c], RZ, P0, !PT ;  /* 0x0000c700413b7a10 */ /* 0x000fce00007fe4ff */
[----:B------:R1:W-:Y:S04]  /*4a10*/  LDGSTS.E.BYPASS.LTC128B.128 [R0+0x5400], [R58.64], P3 ;  /* 0x054000003a007fae */ /* 0x0003e80009901d50 */
[----:B------:R-:W0:Y:S01]  /*4a20*/  LDGDEPBAR ;  /* 0x00000000000079af */ /* 0x000e220000000000 */
[----:B------:R-:W-:Y:S02]  /*4a30*/  IMAD.MOV.U32 R122, RZ, RZ, 0x1c0 ;  /* 0x000001c0ff7a7424 */ /* 0x000fe400078e00ff */
[----:B------:R-:W-:Y:S01]  /*4a40*/  @!P2 IMAD.MOV.U32 R122, RZ, RZ, 0x1c8 ;  /* 0x000001c8ff7aa424 */ /* 0x000fe200078e00ff */
[----:B------:R-:W-:-:S05]  /*4a50*/  @!P2 IADD3 R118, R118, c[0x0][0x310], RZ ;  /* 0x0000c4007676aa10 */ /* 0x000fca0007ffe0ff */
[----:B------:R-:W1:Y:S01]  /*4a60*/  LDC.64 R122, c[0x0][R122+0x160] ;  /* 0x000058007a7a7b82 */ /* 0x000e620000000a00 */
[----:B------:R-:W-:-:S04]  /*4a70*/  ISETP.GE.U32.AND P1, PT, R118, R117, PT ;  /* 0x000000757600720c */ /* 0x000fc80003f26070 */
[----:B------:R-:W-:Y:S01]  /*4a80*/  SEL R121, R121, RZ, !P1 ;  /* 0x000000ff79797207 */ /* 0x000fe20004800000 */
[----:B------:R-:W-:-:S04]  /*4a90*/  DEPBAR.LE SB0, 0x1 ;  /* 0x000080400000791a */ /* 0x000fc80000000000 */
[----:B--2---:R-:W-:-:S05]  /*4aa0*/  IMAD.SHL.U32 R64, R121, 0x10, RZ ;  /* 0x0000001079407824 */ /* 0x004fca00078e00ff */
[----:B------:R-:W-:Y:S02]  /*4ab0*/  LOP3.LUT P1, RZ, R64, 0x10, RZ, 0xc0, !PT ;  /* 0x0000001040ff7812 */ /* 0x000fe4000782c0ff */
[----:B-1----:R-:W-:Y:S01]  /*4ac0*/  IADD3 R124, P0, R122, R58, RZ ;  /* 0x0000003a7a7c7210 */ /* 0x002fe20007f1e0ff */
[----:B------:R-:W-:-:S04]  /*4ad0*/  IMAD.SHL.U32 R64, R121, 0x8, RZ ;  /* 0x0000000879407824 */ /* 0x000fc800078e00ff */
[----:B------:R-:W-:Y:S01]  /*4ae0*/  IMAD.X R125, R123, 0x1, R59, P0 ;  /* 0x000000017b7d7824 */ /* 0x000fe200000e063b */
[----:B------:R-:W-:Y:S01]  /*4af0*/  BAR.SYNC.DEFER_BLOCKING 0x0 ;  /* 0x0000000000007b1d */ /* 0x000fe20000010000 */
[----:B------:R-:W-:Y:S01]  /*4b00*/  LOP3.LUT P0, RZ, R64, 0x10, RZ, 0xc0, !PT ;  /* 0x0000001040ff7812 */ /* 0x000fe2000780c0ff */
[C---:B------:R-:W-:Y:S02]  /*4b10*/  IMAD.SHL.U32 R58, R121.reuse, 0x4, RZ ;  /* 0x00000004793a7824 */ /* 0x040fe400078e00ff */
[----:B------:R-:W-:Y:S02]  /*4b20*/  IMAD.SHL.U32 R121, R121, 0x2, RZ ;  /* 0x0000000279797824 */ /* 0x000fe400078e00ff */
[----:B------:R-:W-:Y:S01]  /*4b30*/  @!PT LDS RZ, [RZ] ;  /* 0x00000000fffff984 */ /* 0x000fe20000000800 */
[----:B------:R-:W-:Y:S01]  /*4b40*/  @!PT LDS RZ, [RZ] ;  /* 0x00000000fffff984 */ /* 0x000fe20000000800 */
[----:B------:R-:W-:Y:S01]  /*4b50*/  @!PT LDS RZ, [RZ] ;  /* 0x00000000fffff984 */ /* 0x000fe20000000800 */
[----:B------:R1:W-:Y:S01]  /*4b60*/  LDGSTS.E.BYPASS.LTC128B.128 [R119+0x3080], [R124.64], P1 ;  /* 0x030800007c777fae */ /* 0x0003e20008901d50 */
[----:B------:R-:W-:-:S04]  /*4b70*/  IADD3 R64, P1, R124, c[0x0][0x318], RZ ;  /* 0x0000c6007c407a10 */ /* 0x000fc80007f3e0ff */
[----:B------:R-:W-:Y:S02]  /*4b80*/  IADD3.X R65, R125, c[0x0][0x31c], RZ, P1, !PT ;  /* 0x0000c7007d417a10 */ /* 0x000fe40000ffe4ff */
[----:B------:R-:W-:-:S03]  /*4b90*/  LOP3.LUT P1, RZ, R58, 0x10, RZ, 0xc0, !PT ;  /* 0x000000103aff7812 */ /* 0x000fc6000782c0ff */
[----:B------:R2:W-:Y:S01]  /*4ba0*/  LDGSTS.E.BYPASS.LTC128B.128 [R0+0x3080], [R64.64], P0 ;  /* 0x0308000040007fae */ /* 0x0005e20008101d50 */
[----:B------:R-:W-:-:S04]  /*4bb0*/  IADD3 R58, P0, R64, c[0x0][0x318], RZ ;  /* 0x0000c600403a7a10 */ /* 0x000fc80007f1e0ff */
[----:B------:R-:W-:-:S05]  /*4bc0*/  IADD3.X R59, R65, c[0x0][0x31c], RZ, P0, !PT ;  /* 0x0000c700413b7a10 */ /* 0x000fca00007fe4ff */
[----:B------:R1:W-:Y:S01]  /*4bd0*/  LDGSTS.E.BYPASS.LTC128B.128 [R119+0x3c80], [R58.64], P1 ;  /* 0x03c800003a777fae */ /* 0x0003e20008901d50 */
[----:B------:R-:W-:Y:S02]  /*4be0*/  LOP3.LUT P1, RZ, R121, 0x10, RZ, 0xc0, !PT ;  /* 0x0000001079ff7812 */ /* 0x000fe4000782c0ff */
[----:B------:R-:W-:-:S04]  /*4bf0*/  IADD3 R120, P0, R58, c[0x0][0x318], RZ ;  /* 0x0000c6003a787a10 */ /* 0x000fc80007f1e0ff */
[----:B------:R-:W-:-:S07]  /*4c00*/  IADD3.X R121, R59, c[0x0][0x31c], RZ, P0, !PT ;  /* 0x0000c7003b797a10 */ /* 0x000fce00007fe4ff */
[----:B------:R1:W-:Y:S04]  /*4c10*/  LDGSTS.E.BYPASS.LTC128B.128 [R0+0x3c80], [R120.64], P1 ;  /* 0x03c8000078007fae */ /* 0x0003e80008901d50 */
[----:B------:R-:W0:Y:S04]  /*4c20*/  LDGDEPBAR ;  /* 0x00000000000079af */ /* 0x000e280000000000 */
[----:B------:R-:W0:Y:S01]  /*4c30*/  LDGDEPBAR ;  /* 0x00000000000079af */ /* 0x000e220000000000 */
[----:B------:R-:W-:-:S04]  /*4c40*/  ISETP.NE.U32.AND P0, PT, RZ, c[0x0][0x3e8], PT ;  /* 0x0000fa00ff007a0c */ /* 0x000fc80003f05070 */
[----:B------:R-:W-:Y:S01]  /*4c50*/  ISETP.NE.AND.EX P0, PT, RZ, c[0x0][0x3ec], PT, P0 ;  /* 0x0000fb00ff007a0c */ /* 0x000fe20003f05300 */
[----:B------:R-:W-:Y:S11]  /*4c60*/  DEPBAR.LE SB0, 0x0 ;  /* 0x000080000000791a */ /* 0x000ff60000000000 */
[----:B------:R-:W-:Y:S01]  /*4c70*/  @!UPT UIADD3 URZ, URZ, URZ, URZ ;  /* 0x0000003f3f3ff290 */ /* 0x000fe2000fffe03f */
[----:B--2---:R-:W-:Y:S02]  /*4c80*/  @P0 IMAD.MOV.U32 R64, RZ, RZ, c[0x0][0x3e8] ;  /* 0x0000fa00ff400624 */ /* 0x004fe400078e00ff */
[----:B------:R-:W-:Y:S01]  /*4c90*/  @P0 IMAD.MOV.U32 R65, RZ, RZ, c[0x0][0x3ec] ;  /* 0x0000fb00ff410624 */ /* 0x000fe200078e00ff */
[----:B------:R-:W-:Y:S06]  /*4ca0*/  BAR.SYNC.DEFER_BLOCKING 0x0 ;  /* 0x0000000000007b1d */ /* 0x000fec0000010000 */
[----:B------:R2:W5:Y:S01]  /*4cb0*/  @P0 LDG.E.U16 R117, [R64.64] ;  /* 0x0000001040750981 */ /* 0x000562000c1e1500 */
[C---:B------:R-:W-:Y:S01]  /*4cc0*/  HMMA.16816.F16 R74, R12.reuse, R52, R74 ;  /* 0x000000340c4a723c */ /* 0x040fe2000000084a */
[----:B------:R-:W2:Y:S07]  /*4cd0*/  S2UR UR5, SR_CTAID.Y ;  /* 0x00000000000579c3 */ /* 0x000eae0000002600 */
[C---:B------:R-:W-:Y:S01]  /*4ce0*/  HMMA.16816.F16 R2, R12.reuse, R56, R2 ;  /* 0x000000380c02723c */ /* 0x040fe20000000802 */
[----:B-1----:R-:W1:Y:S07]  /*4cf0*/  S2R R0, SR_CTAID.X ;  /* 0x0000000000007919 */ /* 0x002e6e0000002500 */
[C---:B------:R-:W-:Y:S08]  /*4d00*/  HMMA.16816.F16 R66, R12.reuse, R62, R66 ;  /* 0x0000003e0c42723c */ /* 0x040ff00000000842 */
[C---:B------:R-:W-:Y:S08]  /*4d10*/  HMMA.16816.F16 R40, R12.reuse, R54, R40 ;  /* 0x000000360c28723c */ /* 0x040ff00000000828 */
[----:B------:R-:W-:Y:S08]  /*4d20*/  HMMA.16816.F16 R42, R12, R60, R42 ;  /* 0x0000003c0c2a723c */ /* 0x000ff0000000082a */
[C---:B---3--:R-:W-:Y:S08]  /*4d30*/  HMMA.16816.F16 R52, R36.reuse, R10, R80 ;  /* 0x0000000a2434723c */ /* 0x048ff00000000850 */
[-C--:B----4-:R-:W-:Y:S08]  /*4d40*/  HMMA.16816.F16 R60, R36, R4.reuse, R78 ;  /* 0x00000004243c723c */ /* 0x090ff0000000084e */
[-C--:B------:R-:W-:Y:S08]  /*4d50*/  HMMA.16816.F16 R80, R32, R4.reuse, R106 ;  /* 0x000000042050723c */ /* 0x080ff0000000086a */
[-C--:B------:R-:W-:Y:S08]  /*4d60*/  HMMA.16816.F16 R46, R28, R4.reuse, R46 ;  /* 0x000000041c2e723c */ /* 0x080ff0000000082e */
[----:B------:R-:W-:Y:S07]  /*4d70*/  HMMA.16816.F16 R74, R24, R4, R74 ;  /* 0x00000004184a723c */ /* 0x000fee000000084a */
[----:B------:R-:W-:Y:S01]  /*4d80*/  IMAD.MOV.U32 R4, RZ, RZ, -0x1 ;  /* 0xffffffffff047424 */ /* 0x000fe200078e00ff */
[----:B------:R-:W-:Y:S01]  /*4d90*/  HMMA.16816.F16 R12, R36, R18, R72 ;  /* 0x00000012240c723c */ /* 0x000fe20000000848 */
[----:B------:R-:W-:-:S07]  /*4da0*/  IMAD.MOV.U32 R5, RZ, RZ, c[0x0][0x1f8] ;  /* 0x00007e00ff057624 */ /* 0x000fce00078e00ff */
[C---:B------:R-:W-:Y:S08]  /*4db0*/  HMMA.16816.F16 R14, R36.reuse, R16, R84 ;  /* 0x00000010240e723c */ /* 0x040ff00000000854 */
[C---:B------:R-:W-:Y:S08]  /*4dc0*/  HMMA.16816.F16 R54, R36.reuse, R8, R82 ;  /* 0x000000082436723c */ /* 0x040ff00000000852 */
[C---:B------:R-:W-:Y:S08]  /*4dd0*/  HMMA.16816.F16 R56, R36.reuse, R22, R86 ;  /* 0x000000162438723c */ /* 0x040ff00000000856 */
[----:B------:R-:W-:Y:S01]  /*4de0*/  HMMA.16816.F16 R58, R36, R20, R88 ;  /* 0x00000014243a723c */ /* 0x000fe20000000858 */
[----:B------:R-:W-:-:S07]  /*4df0*/  ULDC UR4, c[0x0][0x214] ;  /* 0x0000850000047ab9 */ /* 0x000fce0000000800 */
[----:B------:R-:W-:Y:S08]  /*4e00*/  HMMA.16816.F16 R36, R36, R6, R90 ;  /* 0x000000062424723c */ /* 0x000ff0000000085a */
[----:B------:R-:W-:Y:S01]  /*4e10*/  HMMA.16816.F16 R38, R32, R18, R70 ;  /* 0x000000122026723c */ /* 0x000fe20000000846 */
[----:B--2---:R-:W-:-:S07]  /*4e20*/  USHF.L.U32 UR4, UR5, UR4, URZ ;  /* 0x0000000405047299 */ /* 0x004fce000800063f */
[-C--:B------:R-:W-:Y:S08]  /*4e30*/  HMMA.16816.F16 R70, R32, R8.reuse, R102 ;  /* 0x000000082046723c */ /* 0x080ff00000000866 */
[-C--:B------:R-:W-:Y:S08]  /*4e40*/  HMMA.16816.F16 R82, R28, R8.reuse, R110 ;  /* 0x000000081c52723c */ /* 0x080ff0000000086e */
[----:B------:R-:W-:Y:S07]  /*4e50*/  HMMA.16816.F16 R2, R24, R8, R2 ;  /* 0x000000081802723c */ /* 0x000fee0000000802 */
[----:B------:R-:W-:Y:S01]  /*4e60*/  SHF.L.U32 R9, R4, c[0x0][0x214], RZ ;  /* 0x0000850004097a19 */ /* 0x000fe200000006ff */
[----:B------:R-:W-:-:S03]  /*4e70*/  IMAD.MOV.U32 R4, RZ, RZ, c[0x0][0x400] ;  /* 0x00010000ff047624 */ /* 0x000fc600078e00ff */
[----:B-1----:R-:W-:Y:S01]  /*4e80*/  LOP3.LUT R9, R0, R9, RZ, 0x30, !PT ;  /* 0x0000000900097212 */ /* 0x002fe200078e30ff */
[----:B------:R-:W-:Y:S01]  /*4e90*/  HMMA.16816.F16 R62, R32, R16, R100 ;  /* 0x00000010203e723c */ /* 0x000fe20000000864 */
[----:B------:R-:W-:Y:S02]  /*4ea0*/  SHF.R.S32.HI R86, RZ, c[0x0][0x214], R0 ;  /* 0x00008500ff567a19 */ /* 0x000fe40000011400 */
[----:B------:R-:W-:-:S05]  /*4eb0*/  IADD3 R9, R9, UR4, RZ ;  /* 0x0000000409097c10 */ /* 0x000fca000fffe0ff */
[----:B------:R-:W-:Y:S01]  /*4ec0*/  HMMA.16816.F16 R64, R32, R10, R104 ;  /* 0x0000000a2040723c */ /* 0x000fe20000000868 */
[----:B------:R-:W-:Y:S01]  /*4ed0*/  ULDC.U16 UR4, c[0x0][0x3e4] ;  /* 0x0000f90000047ab9 */ /* 0x000fe20000000400 */
[----:B------:R-:W-:-:S06]  /*4ee0*/  IMAD.MOV.U32 R90, RZ, RZ, 0x4 ;  /* 0x00000004ff5a7424 */ /* 0x000fcc00078e00ff */
[----:B------:R-:W-:Y:S01]  /*4ef0*/  HMMA.16816.F16 R72, R32, R22, R98 ;  /* 0x000000162048723c */ /* 0x000fe20000000862 */
[----:B------:R-:W-:-:S07]  /*4f00*/  IMAD R91, R9, c[0x0][0x1f0], R86 ;  /* 0x00007c00095b7a24 */ /* 0x000fce00078e0256 */
[----:B------:R-:W-:Y:S01]  /*4f10*/  HMMA.16816.F16 R78, R32, R6, R108 ;  /* 0x00000006204e723c */ /* 0x000fe2000000086c */
[----:B------:R-:W-:-:S07]  /*4f20*/  IMAD.U32 R88, RZ, RZ, UR4 ;  /* 0x00000004ff587e24 */ /* 0x000fce000f8e00ff */
[----:B------:R-:W-:Y:S08]  /*4f30*/  HMMA.16816.F16 R32, R32, R20, R96 ;  /* 0x000000142020723c */ /* 0x000ff00000000860 */
[----:B------:R-:W-:Y:S01]  /*4f40*/  HMMA.16816.F16 R34, R28, R18, R68 ;  /* 0x000000121c22723c */ /* 0x000fe20000000844 */
[----:B------:R-:W-:-:S07]  /*4f50*/  IMAD.WIDE R90, R91, R90, c[0x0][0x3f8] ;  /* 0x0000fe005b5a7625 */ /* 0x000fce00078e025a */
[C---:B------:R-:W-:Y:S08]  /*4f60*/  HMMA.16816.F16 R68, R28.reuse, R16, R94 ;  /* 0x000000101c44723c */ /* 0x040ff0000000085e */
[C---:B------:R-:W-:Y:S08]  /*4f70*/  HMMA.16816.F16 R44, R28.reuse, R10, R44 ;  /* 0x0000000a1c2c723c */ /* 0x040ff0000000082c */
[C---:B------:R-:W-:Y:S08]  /*4f80*/  HMMA.16816.F16 R84, R28.reuse, R22, R114 ;  /* 0x000000161c54723c */ /* 0x040ff00000000872 */
[C---:B------:R-:W-:Y:S08]  /*4f90*/  HMMA.16816.F16 R48, R28.reuse, R20, R48 ;  /* 0x000000141c30723c */ /* 0x040ff00000000830 */
[----:B------:R-:W-:Y:S08]  /*4fa0*/  HMMA.16816.F16 R28, R28, R6, R50 ;  /* 0x000000061c1c723c */ /* 0x000ff00000000832 */
[C---:B------:R-:W-:Y:S08]  /*4fb0*/  HMMA.16816.F16 R30, R24.reuse, R18, R76 ;  /* 0x00000012181e723c */ /* 0x040ff0000000084c */
[C---:B------:R-:W-:Y:S08]  /*4fc0*/  HMMA.16816.F16 R50, R24.reuse, R16, R92 ;  /* 0x000000101832723c */ /* 0x040ff0000000085c */
[C---:B------:R-:W-:Y:S08]  /*4fd0*/  HMMA.16816.F16 R76, R24.reuse, R10, R112 ;  /* 0x0000000a184c723c */ /* 0x040ff00000000870 */
[----:B------:R-:W-:Y:S01]  /*4fe0*/  HMMA.16816.F16 R66, R24, R22, R66 ;  /* 0x000000161842723c */ /* 0x000fe20000000842 */
[----:B------:R-:W-:Y:S01]  /*4ff0*/  IMAD.MOV.U32 R11, RZ, RZ, -0x1 ;  /* 0xffffffffff0b7424 */ /* 0x000fe200078e00ff */
[----:B------:R-:W1:Y:S01]  /*5000*/  @!P0 LDC.U16 R117, c[0x0][0x3e0] ;  /* 0x0000f800ff758b82 */ /* 0x000e620000000400 */
[----:B------:R-:W-:-:S04]  /*5010*/  ISETP.GE.AND P0, PT, R5, 0x2, PT ;  /* 0x000000020500780c */ /* 0x000fc80003f06270 */
[----:B------:R-:W-:Y:S01]  /*5020*/  ISETP.NE.OR P0, PT, R4, 0x1, !P0 ;  /* 0x000000010400780c */ /* 0x000fe20004705670 */
[C---:B------:R-:W-:Y:S08]  /*5030*/  HMMA.16816.F16 R40, R24.reuse, R6, R40 ;  /* 0x000000061828723c */ /* 0x040ff00000000828 */
[----:B------:R-:W-:Y:S04]  /*5040*/  HMMA.16816.F16 R24, R24, R20, R42 ;  /* 0x000000141818723c */ /* 0x000fe8000000082a */
[----:B------:R-:W-:Y:S05]  /*5050*/  @P0 BRA `(.L_x_283) ;  /* 0x000000b000000947 */ /* 0x000fea0003800000 */
[----:B------:R-:W2:Y:S01]  /*5060*/  S2R R0, SR_TID.X ;  /* 0x0000000000007919 */ /* 0x000ea20000002100 */
[----:B------:R-:W-:Y:S01]  /*5070*/  BSSY B0, `(.L_x_284) ;  /* 0x0000006000007945 */ /* 0x000fe20003800000 */
[----:B------:R-:W-:-:S02]  /*5080*/  MOV R11, 0xffffffff ;  /* 0xffffffff000b7802 */ /* 0x000fc40000000f00 */
[----:B--2---:R-:W-:-:S13]  /*5090*/  ISETP.GT.AND P0, PT, R0, RZ, PT ;  /* 0x000000ff0000720c */ /* 0x004fda0003f04270 */
[----:B------:R-:W-:Y:S05]  /*50a0*/  @P0 BRA `(.L_x_285) ;  /* 0x0000002000000947 */ /* 0x000fea0003800000 */
[----:B------:R-:W2:Y:S02]  /*50b0*/  LDG.E.STRONG.GPU R11, [R90.64] ;  /* 0x000000105a0b7981 */ /* 0x000ea4000c1ef900 */
[----:B--2---:R-:W-:-:S05]  /*50c0*/  CCTL.IVALL ;  /* 0x00000000ff00798f */ /* 0x004fca0002000000 */
.L_x_285:
[----:B------:R-:W-:Y:S05]  /*50d0*/  BSYNC B0 ;  /* 0x0000000000007941 */ /* 0x000fea0003800000 */
.L_x_284:
[----:B------:R-:W-:-:S04]  /*50e0*/  IADD3 R7, R5, -0x1, RZ ;  /* 0xffffffff05077810 */ /* 0x000fc80007ffe0ff */
[----:B------:R-:W-:-:S04]  /*50f0*/  ISETP.NE.AND P0, PT, R7, R116, PT ;  /* 0x000000740700720c */ /* 0x000fc80003f05270 */
[----:B------:R-:W-:Y:S02]  /*5100*/  SEL R88, R88, 0xffff, !P0 ;  /* 0x0000ffff58587807 */ /* 0x000fe40004000000 */
.L_x_283:
[----:B------:R-:W2:Y:S01]  /*5110*/  S2R R0, SR_TID.X ;  /* 0x0000000000007919 */ /* 0x000ea20000002100 */
[----:B------:R-:W-:Y:S01]  /*5120*/  ISETP.GT.AND P2, PT, R5, 0x1, PT ;  /* 0x000000010500780c */ /* 0x000fe20003f44270 */
[----:B------:R-:W-:Y:S01]  /*5130*/  USHF.L.U32 UR14, UR14, 0x3, URZ ;  /* 0x000000030e0e7899 */ /* 0x000fe2000800063f */
[----:B------:R-:W-:Y:S01]  /*5140*/  ISETP.NE.U32.AND P6, PT, RZ, c[0x0][0x3c0], PT ;  /* 0x0000f000ff007a0c */ /* 0x000fe20003fc5070 */
[----:B------:R-:W3:Y:S01]  /*5150*/  S2R R6, SR_TID.X ;  /* 0x0000000000067919 */ /* 0x000ee20000002100 */
[----:B------:R-:W-:Y:S01]  /*5160*/  ISETP.NE.U32.AND P4, PT, RZ, c[0x0][0x378], PT ;  /* 0x0000de00ff007a0c */ /* 0x000fe20003f85070 */
[----:B------:R-:W-:Y:S01]  /*5170*/  USHF.L.U32 UR15, UR15, 0x5, URZ ;  /* 0x000000050f0f7899 */ /* 0x000fe2000800063f */
[----:B------:R-:W-:Y:S01]  /*5180*/  ISETP.NE.AND.EX P6, PT, RZ, c[0x0][0x3c4], PT, P6 ;  /* 0x0000f100ff007a0c */ /* 0x000fe20003fc5360 */
[----:B------:R-:W-:Y:S01]  /*5190*/  IMAD.MOV.U32 R43, RZ, RZ, c[0x0][0x358] ;  /* 0x0000d600ff2b7624 */ /* 0x000fe200078e00ff */
[----:B------:R-:W-:Y:S01]  /*51a0*/  ISETP.NE.AND.EX P4, PT, RZ, c[0x0][0x37c], PT, P4 ;  /* 0x0000df00ff007a0c */ /* 0x000fe20003f85340 */
[----:B------:R-:W-:Y:S01]  /*51b0*/  UIMAD UR14, UR14, 0x88, UR15 ;  /* 0x000000880e0e78a4 */ /* 0x000fe2000f8e020f */
[----:B------:R-:W-:Y:S01]  /*51c0*/  IMAD.MOV.U32 R42, RZ, RZ, c[0x0][0x35c] ;  /* 0x0000d700ff2a7624 */ /* 0x000fe200078e00ff */
[----:B--2---:R-:W-:-:S04]  /*51d0*/  SHF.R.S32.HI R19, RZ, 0x1f, R0 ;  /* 0x0000001fff137819 */ /* 0x004fc80000011400 */
[CC--:B------:R-:W-:Y:S02]  /*51e0*/  LEA.HI R7, R19.reuse, R0.reuse, RZ, 0x5 ;  /* 0x0000000013077211 */ /* 0x0c0fe400078f28ff */
[----:B------:R-:W-:Y:S02]  /*51f0*/  LEA.HI R18, R19, R0, RZ, 0x7 ;  /* 0x0000000013127211 */ /* 0x000fe400078f38ff */
[----:B------:R-:W-:Y:S02]  /*5200*/  LOP3.LUT R17, R7, 0xffffffe0, RZ, 0xc0, !PT ;  /* 0xffffffe007117812 */ /* 0x000fe400078ec0ff */
[----:B------:R-:W-:Y:S02]  /*5210*/  SHF.R.S32.HI R7, RZ, 0x5, R7 ;  /* 0x00000005ff077819 */ /* 0x000fe40000011407 */
[----:B------:R-:W-:Y:S01]  /*5220*/  SHF.R.S32.HI R18, RZ, 0x7, R18 ;  /* 0x00000007ff127819 */ /* 0x000fe20000011412 */
[----:B------:R-:W-:Y:S01]  /*5230*/  IMAD.IADD R8, R0, 0x1, -R17 ;  /* 0x0000000100087824 */ /* 0x000fe200078e0a11 */
[----:B------:R-:W-:-:S02]  /*5240*/  SHF.R.S32.HI R16, RZ, 0x1f, R7 ;  /* 0x0000001fff107819 */ /* 0x000fc40000011407 */
[----:B---3--:R-:W-:Y:S01]  /*5250*/  LOP3.LUT R26, R6, 0x1f, RZ, 0xc0, !PT ;  /* 0x0000001f061a7812 */ /* 0x008fe200078ec0ff */
[----:B------:R-:W-:Y:S01]  /*5260*/  IMAD.SHL.U32 R19, R18, 0x40, RZ ;  /* 0x0000004012137824 */ /* 0x000fe200078e00ff */
[----:B------:R-:W-:Y:S02]  /*5270*/  SHF.R.S32.HI R17, RZ, 0x1f, R8 ;  /* 0x0000001fff117819 */ /* 0x000fe40000011408 */
[----:B------:R-:W-:Y:S02]  /*5280*/  LEA.HI R16, R16, R7, RZ, 0x2 ;  /* 0x0000000710107211 */ /* 0x000fe400078f10ff */
[----:B------:R-:W-:Y:S02]  /*5290*/  LEA.HI R10, R17, R8, RZ, 0x4 ;  /* 0x00000008110a7211 */ /* 0x000fe400078f20ff */
[----:B------:R-:W-:Y:S02]  /*52a0*/  LOP3.LUT R16, R16, 0x7ffffffc, RZ, 0xc0, !PT ;  /* 0x7ffffffc10107812 */ /* 0x000fe400078ec0ff */
[----:B------:R-:W-:-:S02]  /*52b0*/  LOP3.LUT R17, R10, 0x1ffffff0, RZ, 0xc0, !PT ;  /* 0x1ffffff00a117812 */ /* 0x000fc400078ec0ff */
[----:B------:R-:W-:Y:S01]  /*52c0*/  LEA.HI.SX32 R10, R10, R19, 0x1c ;  /* 0x000000130a0a7211 */ /* 0x000fe200078fe2ff */
[----:B------:R-:W-:Y:S01]  /*52d0*/  IMAD.IADD R7, R7, 0x1, -R16 ;  /* 0x0000000107077824 */ /* 0x000fe200078e0a10 */
[----:B------:R-:W-:Y:S01]  /*52e0*/  SHF.R.U32.HI R26, RZ, 0x2, R26 ;  /* 0x00000002ff1a7819 */ /* 0x000fe2000001161a */
[----:B------:R-:W-:Y:S01]  /*52f0*/  IMAD.IADD R8, R8, 0x1, -R17 ;  /* 0x0000000108087824 */ /* 0x000fe200078e0a11 */
[----:B------:R-:W-:Y:S01]  /*5300*/  LOP3.LUT R17, R0, 0x3, RZ, 0xc0, !PT ;  /* 0x0000000300117812 */ /* 0x000fe200078ec0ff */
[----:B------:R-:W-:Y:S02]  /*5310*/  IMAD R7, R7, 0x2, R10 ;  /* 0x0000000207077824 */ /* 0x000fe400078e020a */
[----:B------:R-:W-:Y:S02]  /*5320*/  IMAD.SHL.U32 R8, R8, 0x8, RZ ;  /* 0x0000000808087824 */ /* 0x000fe400078e00ff */
[----:B------:R-:W-:Y:S02]  /*5330*/  IMAD R27, R18, -0x38, R7 ;  /* 0xffffffc8121b7824 */ /* 0x000fe400078e0207 */
[----:B------:R-:W-:-:S02]  /*5340*/  IMAD.SHL.U32 R6, R8, 0x2, RZ ;  /* 0x0000000208067824 */ /* 0x000fc400078e00ff */
[----:B------:R-:W-:Y:S02]  /*5350*/  IMAD R5, R9, 0x100, R8 ;  /* 0x0000010009057824 */ /* 0x000fe400078e0208 */
[----:B------:R-:W-:Y:S01]  /*5360*/  IMAD R86, R86, 0x40, R7 ;  /* 0x0000004056567824 */ /* 0x000fe200078e0207 */
[----:B------:R-:W-:Y:S01]  /*5370*/  LOP3.LUT R6, R6, 0xfffffff0, RZ, 0xc0, !PT ;  /* 0xfffffff006067812 */ /* 0x000fe200078ec0ff */
[C---:B------:R-:W-:Y:S01]  /*5380*/  IMAD.WIDE R8, R5.reuse, 0x2, RZ ;  /* 0x0000000205087825 */ /* 0x040fe200078e02ff */
[----:B------:R-:W-:Y:S02]  /*5390*/  ISETP.LT.AND P5, PT, R5, c[0x0][0x1c0], P6 ;  /* 0x0000700005007a0c */ /* 0x000fe400037a1270 */
[----:B------:R-:W-:Y:S01]  /*53a0*/  SHF.R.S32.HI R93, RZ, 0x1f, R86 ;  /* 0x0000001fff5d7819 */ /* 0x000fe20000011456 */
[----:B------:R-:W-:Y:S01]  /*53b0*/  IMAD R27, R27, 0x220, R6 ;  /* 0x000002201b1b7824 */ /* 0x000fe200078e0206 */
[----:B------:R-:W-:Y:S01]  /*53c0*/  LOP3.LUT R6, R8, 0xfffffff0, RZ, 0xc0, !PT ;  /* 0xfffffff008067812 */ /* 0x000fe200078ec0ff */
[----:B------:R-:W-:Y:S01]  /*53d0*/  IMAD R26, R26, 0x88, R17 ;  /* 0x000000881a1a7824 */ /* 0x000fe200078e0211 */
[----:B------:R-:W-:Y:S01]  /*53e0*/  LOP3.LUT R7, R9, 0x1fffffff, RZ, 0xc0, !PT ;  /* 0x1fffffff09077812 */ /* 0x000fe200078ec0ff */
[----:B------:R-:W-:Y:S01]  /*53f0*/  IMAD R95, R93, c[0x0][0x380], RZ ;  /* 0x0000e0005d5f7a24 */ /* 0x000fe200078e02ff */
[----:B------:R-:W-:Y:S01]  /*5400*/  ISETP.LT.AND P3, PT, R5, c[0x0][0x1c0], P4 ;  /* 0x0000700005007a0c */ /* 0x000fe20002761270 */
[----:B------:R-:W-:Y:S01]  /*5410*/  IMAD R93, R93, c[0x0][0x338], RZ ;  /* 0x0000ce005d5d7a24 */ /* 0x000fe200078e02ff */
[----:B------:R-:W-:Y:S01]  /*5420*/  IADD3 R5, R5, 0x80, RZ ;  /* 0x0000008005057810 */ /* 0x000fe20007ffe0ff */
[----:B------:R-:W-:Y:S01]  /*5430*/  IMAD.WIDE.U32 R8, R86, c[0x0][0x380], R6 ;  /* 0x0000e00056087a25 */ /* 0x000fe200078e0006 */
[----:B------:R-:W-:-:S02]  /*5440*/  IADD3 R26, R26, UR14, RZ ;  /* 0x0000000e1a1a7c10 */ /* 0x000fc4000fffe0ff */
[C---:B------:R-:W-:Y:S01]  /*5450*/  ISETP.LT.AND P4, PT, R5.reuse, c[0x0][0x1c0], P4 ;  /* 0x0000700005007a0c */ /* 0x040fe20002781270 */
[----:B------:R-:W-:Y:S01]  /*5460*/  IMAD.WIDE.U32 R6, R86, c[0x0][0x338], R6 ;  /* 0x0000ce0056067a25 */ /* 0x000fe200078e0006 */
[----:B------:R-:W-:Y:S02]  /*5470*/  IADD3 R94, P1, R8, c[0x0][0x3c0], RZ ;  /* 0x0000f000085e7a10 */ /* 0x000fe40007f3e0ff */
[----:B------:R-:W-:Y:S01]  /*5480*/  ISETP.LT.AND P6, PT, R5, c[0x0][0x1c0], P6 ;  /* 0x0000700005007a0c */ /* 0x000fe200037c1270 */
[----:B------:R-:W-:Y:S01]  /*5490*/  IMAD R93, R86, c[0x0][0x33c], R93 ;  /* 0x0000cf00565d7a24 */ /* 0x000fe200078e025d */
[----:B------:R-:W-:Y:S01]  /*54a0*/  IADD3 R92, P0, R6, c[0x0][0x378], RZ ;  /* 0x0000de00065c7a10 */ /* 0x000fe20007f1e0ff */
[----:B------:R-:W-:Y:S01]  /*54b0*/  IMAD R95, R86, c[0x0][0x384], R95 ;  /* 0x0000e100565f7a24 */ /* 0x000fe200078e025f */
[----:B------:R-:W-:Y:S01]  /*54c0*/  SEL R8, RZ, 0x1, !P3 ;  /* 0x00000001ff087807 */ /* 0x000fe20005800000 */
[----:B------:R-:W-:Y:S01]  /*54d0*/  IMAD.MOV.U32 R6, RZ, RZ, c[0x0][0x358] ;  /* 0x0000d600ff067624 */ /* 0x000fe200078e00ff */
[----:B------:R-:W-:Y:S01]  /*54e0*/  IADD3.X R93, R7, c[0x0][0x37c], R93, P0, !PT ;  /* 0x0000df00075d7a10 */ /* 0x000fe200007fe45d */
[----:B------:R-:W-:Y:S01]  /*54f0*/  IMAD.MOV.U32 R7, RZ, RZ, c[0x0][0x1b8] ;  /* 0x00006e00ff077624 */ /* 0x000fe200078e00ff */
[----:B------:R-:W-:Y:S01]  /*5500*/  ISETP.EQ.AND P0, PT, R4, 0x1, PT ;  /* 0x000000010400780c */ /* 0x000fe20003f02270 */
[----:B------:R-:W-:Y:S01]  /*5510*/  IMAD.MOV.U32 R5, RZ, RZ, c[0x0][0x35c] ;  /* 0x0000d700ff057624 */ /* 0x000fe200078e00ff */
[----:B------:R-:W-:Y:S01]  /*5520*/  IADD3.X R95, R9, c[0x0][0x3c4], R95, P1, !PT ;  /* 0x0000f100095f7a10 */ /* 0x000fe20000ffe45f */
[----:B------:R-:W-:Y:S01]  /*5530*/  IMAD R87, R7, c[0x0][0x1a8], RZ ;  /* 0x00006a0007577a24 */ /* 0x000fe200078e02ff */
[----:B------:R-:W-:-:S03]  /*5540*/  SEL R9, RZ, 0x1, !P4 ;  /* 0x00000001ff097807 */ /* 0x000fc60006000000 */
[----:B------:R-:W-:-:S06]  /*5550*/  IMAD R87, R87, c[0x0][0x1bc], RZ ;  /* 0x00006f0057577a24 */ /* 0x000fcc00078e02ff */
[----:B------:R-:W-:Y:S05]  /*5560*/  @P2 BRA P0, `(.L_x_286) ;  /* 0x000001d000002947 */ /* 0x000fea0000000000 */
[----:B------:R-:W-:-:S13]  /*5570*/  ISETP.NE.AND P0, PT, R4, 0x2, PT ;  /* 0x000000020400780c */ /* 0x000fda0003f05270 */
[----:B------:R-:W-:Y:S05]  /*5580*/  @P0 BRA `(.L_x_287) ;  /* 0x0000039000000947 */ /* 0x000fea0003800000 */
[----:B------:R-:W-:Y:S01]  /*5590*/  MOV R4, c[0x0][0x1a8] ;  /* 0x00006a0000047a02 */ /* 0x000fe20000000f00 */
[----:B------:R-:W-:Y:S01]  /*55a0*/  IMAD.WIDE.U32 R10, R116, c[0x0][0x1a8], RZ ;  /* 0x00006a00740a7a25 */ /* 0x000fe200078e00ff */
[----:B------:R-:W-:Y:S02]  /*55b0*/  SHF.R.S32.HI R5, RZ, 0x1f, R116 ;  /* 0x0000001fff057819 */ /* 0x000fe40000011474 */
[----:B------:R-:W-:Y:S02]  /*55c0*/  SHF.R.S32.HI R4, RZ, 0x1f, R4 ;  /* 0x0000001fff047819 */ /* 0x000fe40000011404 */
[----:B------:R-:W-:Y:S01]  /*55d0*/  SHF.R.S32.HI R7, RZ, 0x1f, R7 ;  /* 0x0000001fff077819 */ /* 0x000fe20000011407 */
[----:B------:R-:W-:Y:S02]  /*55e0*/  IMAD R5, R5, c[0x0][0x1a8], RZ ;  /* 0x00006a0005057a24 */ /* 0x000fe400078e02ff */
[----:B------:R-:W-:-:S04]  /*55f0*/  IMAD.WIDE.U32 R16, R10, c[0x0][0x1b8], RZ ;  /* 0x00006e000a107a25 */ /* 0x000fc800078e00ff */
[----:B------:R-:W-:-:S05]  /*5600*/  IMAD R5, R116, R4, R5 ;  /* 0x0000000474057224 */ /* 0x000fca00078e0205 */
[----:B------:R-:W-:-:S05]  /*5610*/  IADD3 R4, R11, R5, RZ ;  /* 0x000000050b047210 */ /* 0x000fca0007ffe0ff */
[----:B------:R-:W-:-:S04]  /*5620*/  IMAD R4, R4, c[0x0][0x1b8], RZ ;  /* 0x00006e0004047a24 */ /* 0x000fc800078e02ff */
[----:B------:R-:W-:Y:S01]  /*5630*/  IMAD R5, R7, R10, R4 ;  /* 0x0000000a07057224 */ /* 0x000fe200078e0204 */
[----:B------:R-:W-:Y:S01]  /*5640*/  MOV R4, c[0x0][0x1bc] ;  /* 0x00006f0000047a02 */ /* 0x000fe20000000f00 */
[----:B------:R-:W-:-:S03]  /*5650*/  IMAD.WIDE.U32 R10, R16, c[0x0][0x1bc], RZ ;  /* 0x00006f00100a7a25 */ /* 0x000fc600078e00ff */
[----:B------:R-:W-:Y:S02]  /*5660*/  IADD3 R5, R17, R5, RZ ;  /* 0x0000000511057210 */ /* 0x000fe40007ffe0ff */
[----:B------:R-:W-:Y:S02]  /*5670*/  SHF.R.S32.HI R7, RZ, 0x1f, R4 ;  /* 0x0000001fff077819 */ /* 0x000fe40000011404 */
[----:B------:R-:W-:Y:S01]  /*5680*/  MOV R4, c[0x0][0x1c0] ;  /* 0x0000700000047a02 */ /* 0x000fe20000000f00 */
[----:B------:R-:W-:-:S04]  /*5690*/  IMAD R5, R5, c[0x0][0x1bc], RZ ;  /* 0x00006f0005057a24 */ /* 0x000fc800078e02ff */
[----:B------:R-:W-:Y:S01]  /*56a0*/  IMAD R5, R7, R16, R5 ;  /* 0x0000001007057224 */ /* 0x000fe200078e0205 */
[----:B------:R-:W-:Y:S01]  /*56b0*/  SHF.R.S32.HI R7, RZ, 0x1f, R4 ;  /* 0x0000001fff077819 */ /* 0x000fe20000011404 */
[----:B------:R-:W-:-:S03]  /*56c0*/  IMAD.WIDE.U32 R16, R10, c[0x0][0x1c0], RZ ;  /* 0x000070000a107a25 */ /* 0x000fc600078e00ff */
[----:B------:R-:W-:Y:S02]  /*56d0*/  IADD3 R5, R11, R5, RZ ;  /* 0x000000050b057210 */ /* 0x000fe40007ffe0ff */
[----:B------:R-:W-:-:S03]  /*56e0*/  LEA R94, P0, R16, R94, 0x1 ;  /* 0x0000005e105e7211 */ /* 0x000fc600078008ff */
[----:B------:R-:W-:-:S04]  /*56f0*/  IMAD R5, R5, c[0x0][0x1c0], RZ ;  /* 0x0000700005057a24 */ /* 0x000fc800078e02ff */
[----:B------:R-:W-:-:S05]  /*5700*/  IMAD R5, R7, R10, R5 ;  /* 0x0000000a07057224 */ /* 0x000fca00078e0205 */
[----:B------:R-:W-:-:S04]  /*5710*/  IADD3 R5, R17, R5, RZ ;  /* 0x0000000511057210 */ /* 0x000fc80007ffe0ff */
[----:B------:R-:W-:Y:S01]  /*5720*/  LEA.HI.X R95, R16, R95, R5, 0x1, P0 ;  /* 0x0000005f105f7211 */ /* 0x000fe200000f0c05 */
[----:B------:R-:W-:Y:S05]  /*5730*/  BRA `(.L_x_287) ;  /* 0x000001e000007947 */ /* 0x000fea0003800000 */
.L_x_286:
[----:B------:R-:W-:-:S13]  /*5740*/  ISETP.NE.AND P0, PT, R11, R116, PT ;  /* 0x000000740b00720c */ /* 0x000fda0003f05270 */
[----:B------:R-:W-:Y:S01]  /*5750*/  BAR.RED.AND.DEFER_BLOCKING 0x0, P0 ;  /* 0x0000000000007b1d */ /* 0x000fe20000014400 */
[----:B------:R-:W-:-:S04]  /*5760*/  ISETP.NE.AND P0, PT, R116, RZ, PT ;  /* 0x000000ff7400720c */ /* 0x000fc80003f05270 */
[----:B------:R-:W-:Y:S02]  /*5770*/  SEL R92, R92, R94, !P0 ;  /* 0x0000005e5c5c7207 */ /* 0x000fe40004000000 */
[----:B------:R-:W-:Y:S02]  /*5780*/  SEL R93, R93, R95, !P0 ;  /* 0x0000005f5d5d7207 */ /* 0x000fe40004000000 */
[----:B------:R-:W-:Y:S02]  /*5790*/  SEL R43, R6, c[0x0][0x3a0], !P0 ;  /* 0x0000e800062b7a07 */ /* 0x000fe40004000000 */
[----:B------:R-:W-:-:S03]  /*57a0*/  SEL R42, R5, c[0x0][0x3a4], !P0 ;  /* 0x0000e900052a7a07 */ /* 0x000fc60004000000 */
[----:B------:R-:W-:Y:S02]  /*57b0*/  @P0 SEL R9, RZ, 0x1, !P6 ;  /* 0x00000001ff090807 */ /* 0x000fe40007000000 */
[----:B------:R-:W-:Y:S01]  /*57c0*/  @P0 SEL R8, RZ, 0x1, !P5 ;  /* 0x00000001ff080807 */ /* 0x000fe20006800000 */
[----:B------:R-:W2:Y:S02]  /*57d0*/  B2R.RESULT RZ, P1 ;  /* 0x0000000000ff731c */ /* 0x000ea40000024000 */
[----:B--2---:R-:W-:Y:S05]  /*57e0*/  @!P1 BRA `(.L_x_288) ;  /* 0x000000a000009947 */ /* 0x004fea0003800000 */
[----:B------:R-:W-:-:S12]  /*57f0*/  ISETP.GT.AND P1, PT, R0, RZ, PT ;  /* 0x000000ff0000720c */ /* 0x000fd80003f24270 */
.L_x_290:
[----:B------:R-:W-:Y:S01]  /*5800*/  YIELD ;  /* 0x0000000000007946 */ /* 0x000fe20003800000 */
[----:B------:R-:W-:Y:S05]  /*5810*/  @P1 BRA `(.L_x_289) ;  /* 0x0000002000001947 */ /* 0x000fea0003800000 */
[----:B------:R-:W2:Y:S02]  /*5820*/  LDG.E.STRONG.GPU R11, [R90.64] ;  /* 0x000000105a0b7981 */ /* 0x000ea4000c1ef900 */
[----:B--2---:R-:W-:-:S05]  /*5830*/  CCTL.IVALL ;  /* 0x00000000ff00798f */ /* 0x004fca0002000000 */
.L_x_289:
[----:B------:R-:W-:Y:S01]  /*5840*/  ISETP.NE.AND P0, PT, R11, R116, PT ;  /* 0x000000740b00720c */ /* 0x000fe20003f05270 */
[----:B------:R-:W-:-:S12]  /*5850*/  WARPSYNC 0xffffffff ;  /* 0xffffffff00007948 */ /* 0x000fd80003800000 */
[----:B------:R-:W-:Y:S06]  /*5860*/  BAR.RED.AND.DEFER_BLOCKING 0x0, P0 ;  /* 0x0000000000007b1d */ /* 0x000fec0000014400 */
[----:B------:R-:W2:Y:S02]  /*5870*/  B2R.RESULT RZ, P0 ;  /* 0x0000000000ff731c */ /* 0x000ea40000004000 */
[----:B--2---:R-:W-:Y:S05]  /*5880*/  @P0 BRA `(.L_x_290) ;  /* 0xffffff7000000947 */ /* 0x004fea000383ffff */
.L_x_288:
[----:B------:R-:W-:Y:S01]  /*5890*/  WARPSYNC 0xffffffff ;  /* 0xffffffff00007948 */ /* 0x000fe20003800000 */
[----:B------:R-:W-:Y:S06]  /*58a0*/  BAR.SYNC.DEFER_BLOCKING 0x0 ;  /* 0x0000000000007b1d */ /* 0x000fec0000010000 */
[----:B------:R-:W-:Y:S01]  /*58b0*/  @!PT LDS RZ, [RZ] ;  /* 0x00000000fffff984 */ /* 0x000fe20000000800 */
[----:B------:R-:W-:Y:S01]  /*58c0*/  @!PT LDS RZ, [RZ] ;  /* 0x00000000fffff984 */ /* 0x000fe20000000800 */
[----:B------:R-:W-:Y:S01]  /*58d0*/  @!PT LDS RZ, [RZ] ;  /* 0x00000000fffff984 */ /* 0x000fe20000000800 */
[----:B------:R-:W-:Y:S01]  /*58e0*/  @!PT LDS RZ, [RZ] ;  /* 0x00000000fffff984 */ /* 0x000fe20000000800 */
[----:B------:R-:W-:Y:S06]  /*58f0*/  MEMBAR.SC.GPU ;  /* 0x0000000000007992 */ /* 0x000fec0000002000 */
[----:B------:R-:W-:-:S00]  /*5900*/  ERRBAR ;  /* 0x00000000000079ab */ /* 0x000fc00000000000 */
[----:B------:R-:W-:-:S05]  /*5910*/  CCTL.IVALL ;  /* 0x00000000ff00798f */ /* 0x000fca0002000000 */
.L_x_287:
[----:B------:R-:W-:Y:S01]  /*5920*/  PRMT R8, R8, 0x9910, RZ ;  /* 0x0000991008087816 */ /* 0x000fe200000000ff */
[----:B------:R-:W-:Y:S01]  /*5930*/  CS2R R10, SRZ ;  /* 0x00000000000a7805 */ /* 0x000fe2000001ff00 */
[----:B------:R-:W-:Y:S01]  /*5940*/  PRMT R4, R9, 0x9910, RZ ;  /* 0x0000991009047816 */ /* 0x000fe200000000ff */
[----:B------:R-:W-:Y:S01]  /*5950*/  CS2R R6, SRZ ;  /* 0x0000000000067805 */ /* 0x000fe2000001ff00 */
[----:B------:R-:W-:Y:S01]  /*5960*/  ISETP.NE.AND P1, PT, R8, RZ, PT ;  /* 0x000000ff0800720c */ /* 0x000fe20003f25270 */
[----:B------:R-:W-:Y:S01]  /*5970*/  ULDC.64 UR4, c[0x0][0x3a0] ;  /* 0x0000e80000047ab9 */ /* 0x000fe20000000a00 */
[----:B------:R-:W-:Y:S01]  /*5980*/  CS2R R8, SRZ ;  /* 0x0000000000087805 */ /* 0x000fe2000001ff00 */
[----:B------:R-:W-:-:S02]  /*5990*/  ISETP.NE.AND P0, PT, R4, RZ, PT ;  /* 0x000000ff0400720c */ /* 0x000fc40003f05270 */
[----:B------:R-:W-:Y:S01]  /*59a0*/  ISETP.LT.AND P2, PT, R86, R87, P1 ;  /* 0x000000575600720c */ /* 0x000fe20000f41270 */
[----:B------:R-:W-:-:S12]  /*59b0*/  CS2R R4, SRZ ;  /* 0x0000000000047805 */ /* 0x000fd8000001ff00 */
[----:B------:R-:W2:Y:S01]  /*59c0*/  @P2 LDG.E.LTC128B.128 R8, [R92.64] ;  /* 0x000000105c082981 */ /* 0x000ea2000c1e1d20 */
[----:B------:R-:W-:-:S13]  /*59d0*/  ISETP.LT.AND P2, PT, R86, R87, P0 ;  /* 0x000000575600720c */ /* 0x000fda0000741270 */
[----:B------:R-:W3:Y:S04]  /*59e0*/  @P2 LDG.E.LTC128B.128 R4, [R92.64+0x100] ;  /* 0x000100105c042981 */ /* 0x000ee8000c1e1d20 */
[----:B------:R-:W-:Y:S01]  /*59f0*/  BAR.SYNC.DEFER_BLOCKING 0x0 ;  /* 0x0000000000007b1d */ /* 0x000fe20000010000 */
[CC--:B------:R-:W-:Y:S02]  /*5a00*/  ISETP.LT.AND P2, PT, R86.reuse, R87.reuse, P5 ;  /* 0x000000575600720c */ /* 0x0c0fe40002f41270 */
[----:B------:R-:W-:-:S03]  /*5a10*/  ISETP.LT.AND P4, PT, R86, R87, P6 ;  /* 0x000000575600720c */ /* 0x000fc60003781270 */
[----:B------:R-:W-:Y:S04]  /*5a20*/  STS [R26.X4], R58 ;  /* 0x0000003a1a007388 */ /* 0x000fe80000004800 */
[----:B------:R-:W-:Y:S04]  /*5a30*/  STS [R26.X4+0x10], R56 ;  /* 0x000010381a007388 */ /* 0x000fe80000004800 */
[----:B------:R-:W-:Y:S04]  /*5a40*/  STS [R26.X4+0x20], R14 ;  /* 0x0000200e1a007388 */ /* 0x000fe80000004800 */
[----:B------:R-:W-:Y:S04]  /*5a50*/  STS [R26.X4+0x30], R12 ;  /* 0x0000300c1a007388 */ /* 0x000fe80000004800 */
[----:B------:R-:W-:Y:S04]  /*5a60*/  STS [R26.X4+0x40], R54 ;  /* 0x000040361a007388 */ /* 0x000fe80000004800 */
[----:B------:R-:W-:Y:S04]  /*5a70*/  STS [R26.X4+0x50], R52 ;  /* 0x000050341a007388 */ /* 0x000fe80000004800 */
[----:B------:R-:W-:Y:S04]  /*5a80*/  STS [R26.X4+0x60], R60 ;  /* 0x0000603c1a007388 */ /* 0x000fe80000004800 */
[----:B------:R4:W-:Y:S04]  /*5a90*/  STS [R26.X4+0x70], R36 ;  /* 0x000070241a007388 */ /* 0x0009e80000004800 */
[----:B------:R-:W-:Y:S01]  /*5aa0*/  BAR.SYNC.DEFER_BLOCKING 0x0 ;  /* 0x0000000000007b1d */ /* 0x000fe20000010000 */
[----:B----4-:R-:W-:-:S05]  /*5ab0*/  IADD3 R36, R86, 0x8, RZ ;  /* 0x0000000856247810 */ /* 0x010fca0007ffe0ff */
[----:B------:R-:W2:Y:S01]  /*5ac0*/  LDS.128 R16, [R27] ;  /* 0x000000001b107984 */ /* 0x000ea20000000c00 */
[----:B------:R-:W-:-:S03]  /*5ad0*/  ISETP.LT.AND P3, PT, R36, R87, P1 ;  /* 0x000000572400720c */ /* 0x000fc60000f61270 */
[----:B------:R-:W3:Y:S01]  /*5ae0*/  LDS.128 R20, [R27+0x100] ;  /* 0x000100001b147984 */ /* 0x000ee20000000c00 */
[C---:B-12--5:R-:W-:Y:S02]  /*5af0*/  HFMA2 R16, R117.reuse.H0_H0, R16, R8 ;  /* 0x0000001075107231 */ /* 0x066fe40000000808 */
[C---:B------:R-:W-:Y:S02]  /*5b00*/  HFMA2 R17, R117.reuse.H0_H0, R17, R9 ;  /* 0x0000001175117231 */ /* 0x040fe40000000809 */
[C---:B------:R-:W-:Y:S02]  /*5b10*/  HFMA2 R18, R117.reuse.H0_H0, R18, R10 ;  /* 0x0000001275127231 */ /* 0x040fe4000000080a */
[----:B------:R-:W-:Y:S02]  /*5b20*/  HFMA2 R19, R117.H0_H0, R19, R11 ;  /* 0x0000001375137231 */ /* 0x000fe4000000080b */
[-C--:B------:R-:W-:Y:S02]  /*5b30*/  HMNMX2.NAN R16, R16, R88.reuse.H0_H0, !PT ;  /* 0x2000005810107240 */ /* 0x080fe40007820000 */
[----:B------:R-:W-:-:S02]  /*5b40*/  HMNMX2.NAN R17, R17, R88.H0_H0, !PT ;  /* 0x2000005811117240 */ /* 0x000fc40007820000 */
[-C--:B------:R-:W-:Y:S02]  /*5b50*/  HMNMX2.NAN R18, R18, R88.reuse.H0_H0, !PT ;  /* 0x2000005812127240 */ /* 0x080fe40007820000 */
[----:B------:R-:W-:Y:S02]  /*5b60*/  HMNMX2.NAN R19, R19, R88.H0_H0, !PT ;  /* 0x2000005813137240 */ /* 0x000fe40007820000 */
[C---:B---3--:R-:W-:Y:S02]  /*5b70*/  HFMA2 R20, R117.reuse.H0_H0, R20, R4 ;  /* 0x0000001475147231 */ /* 0x048fe40000000804 */
[C---:B------:R-:W-:Y:S01]  /*5b80*/  HFMA2 R21, R117.reuse.H0_H0, R21, R5 ;  /* 0x0000001575157231 */ /* 0x040fe20000000805 */
[----:B------:R1:W-:Y:S01]  /*5b90*/  @P2 STG.E.128 [R94.64], R16 ;  /* 0x000000105e002986 */ /* 0x0003e2000c101d10 */
[----:B------:R-:W-:Y:S01]  /*5ba0*/  IADD3 R92, P2, R92, R43, RZ ;  /* 0x0000002b5c5c7210 */ /* 0x000fe20007f5e0ff */
[C---:B------:R-:W-:Y:S02]  /*5bb0*/  HFMA2 R22, R117.reuse.H0_H0, R22, R6 ;  /* 0x0000001675167231 */ /* 0x040fe40000000806 */
[----:B------:R-:W-:-:S02]  /*5bc0*/  HFMA2 R23, R117.H0_H0, R23, R7 ;  /* 0x0000001775177231 */ /* 0x000fc40000000807 */
[----:B------:R-:W-:Y:S01]  /*5bd0*/  IMAD.X R93, R93, 0x1, R42, P2 ;  /* 0x000000015d5d7824 */ /* 0x000fe200010e062a */
[----:B------:R-:W-:Y:S01]  /*5be0*/  ISETP.LT.AND P2, PT, R36, R87, P0 ;  /* 0x000000572400720c */ /* 0x000fe20000741270 */
[-C--:B------:R-:W-:Y:S02]  /*5bf0*/  HMNMX2.NAN R20, R20, R88.reuse.H0_H0, !PT ;  /* 0x2000005814147240 */ /* 0x080fe40007820000 */
[-C--:B------:R-:W-:Y:S02]  /*5c00*/  HMNMX2.NAN R21, R21, R88.reuse.H0_H0, !PT ;  /* 0x2000005815157240 */ /* 0x080fe40007820000 */
[-C--:B------:R-:W-:Y:S02]  /*5c10*/  HMNMX2.NAN R22, R22, R88.reuse.H0_H0, !PT ;  /* 0x2000005816167240 */ /* 0x080fe40007820000 */
[----:B------:R-:W-:-:S05]  /*5c20*/  HMNMX2.NAN R23, R23, R88.H0_H0, !PT ;  /* 0x2000005817177240 */ /* 0x000fca0007820000 */
[----:B------:R-:W-:Y:S04]  /*5c30*/  @P4 STG.E.128 [R94.64+0x100], R20 ;  /* 0x000100145e004986 */ /* 0x000fe8000c101d10 */
[----:B------:R-:W2:Y:S01]  /*5c40*/  @P3 LDG.E.LTC128B.128 R8, [R92.64] ;  /* 0x000000105c083981 */ /* 0x000ea2000c1e1d20 */
[----:B-1----:R-:W-:Y:S02]  /*5c50*/  @P2 IMAD.MOV.U32 R16, RZ, RZ, R92 ;  /* 0x000000ffff102224 */ /* 0x002fe400078e005c */
[----:B------:R-:W-:-:S05]  /*5c60*/  @P2 IMAD.MOV.U32 R17, RZ, RZ, R93 ;  /* 0x000000ffff112224 */ /* 0x000fca00078e005d */
[----:B------:R1:W3:Y:S04]  /*5c70*/  @P2 LDG.E.LTC128B.128 R4, [R16.64+0x100] ;  /* 0x0001001010042981 */ /* 0x0002e8000c1e1d20 */
[----:B------:R-:W-:Y:S01]  /*5c80*/  BAR.SYNC.DEFER_BLOCKING 0x0 ;  /* 0x0000000000007b1d */ /* 0x000fe20000010000 */
[-C--:B------:R-:W-:Y:S02]  /*5c90*/  ISETP.LT.AND P2, PT, R36, R87.reuse, P5 ;  /* 0x000000572400720c */ /* 0x080fe40002f41270 */
[----:B------:R-:W-:Y:S02]  /*5ca0*/  IADD3 R56, P3, R94, c[0x0][0x3a0], RZ ;  /* 0x0000e8005e387a10 */ /* 0x000fe40007f7e0ff */
[----:B------:R-:W-:Y:S02]  /*5cb0*/  ISETP.LT.AND P4, PT, R36, R87, P6 ;  /* 0x000000572400720c */ /* 0x000fe40003781270 */
[----:B------:R-:W-:Y:S01]  /*5cc0*/  IADD3 R52, R86, 0x10, RZ ;  /* 0x0000001056347810 */ /* 0x000fe20007ffe0ff */
[----:B------:R-:W-:Y:S04]  /*5cd0*/  STS [R26.X4], R59 ;  /* 0x0000003b1a007388 */ /* 0x000fe80000004800 */
[----:B------:R4:W-:Y:S04]  /*5ce0*/  STS [R26.X4+0x10], R57 ;  /* 0x000010391a007388 */ /* 0x0009e80000004800 */
[----:B------:R-:W-:Y:S04]  /*5cf0*/  STS [R26.X4+0x20], R15 ;  /* 0x0000200f1a007388 */ /* 0x000fe80000004800 */
[----:B------:R-:W-:Y:S04]  /*5d00*/  STS [R26.X4+0x30], R13 ;  /* 0x0000300d1a007388 */ /* 0x000fe80000004800 */
[----:B------:R-:W-:Y:S04]  /*5d10*/  STS [R26.X4+0x40], R55 ;  /* 0x000040371a007388 */ /* 0x000fe80000004800 */
[----:B------:R-:W-:Y:S04]  /*5d20*/  STS [R26.X4+0x50], R53 ;  /* 0x000050351a007388 */ /* 0x000fe80000004800 */
[----:B------:R-:W-:Y:S04]  /*5d30*/  STS [R26.X4+0x60], R61 ;  /* 0x0000603d1a007388 */ /* 0x000fe80000004800 */
[----:B------:R-:W-:Y:S01]  /*5d40*/  STS [R26.X4+0x70], R37 ;  /* 0x000070251a007388 */ /* 0x000fe20000004800 */
[----:B----4-:R-:W-:-:S03]  /*5d50*/  IADD3.X R57, R95, c[0x0][0x3a4], RZ, P3, !PT ;  /* 0x0000e9005f397a10 */ /* 0x010fc60001ffe4ff */
[----:B------:R-:W-:Y:S01]  /*5d60*/  BAR.SYNC.DEFER_BLOCKING 0x0 ;  /* 0x0000000000007b1d */ /* 0x000fe20000010000 */
[----:B------:R-:W-:-:S05]  /*5d70*/  ISETP.LT.AND P3, PT, R52, R87, P1 ;  /* 0x000000573400720c */ /* 0x000fca0000f61270 */
[----:B------:R-:W2:Y:S04]  /*5d80*/  LDS.128 R20, [R27] ;  /* 0x000000001b147984 */ /* 0x000ea80000000c00 */
[----:B-1----:R-:W3:Y:S01]  /*5d90*/  LDS.128 R16, [R27+0x100] ;  /* 0x000100001b107984 */ /* 0x002ee20000000c00 */
[C---:B--2---:R-:W-:Y:S02]  /*5da0*/  HFMA2 R12, R117.reuse.H0_H0, R20, R8 ;  /* 0x00000014750c7231 */ /* 0x044fe40000000808 */
[C---:B------:R-:W-:Y:S02]  /*5db0*/  HFMA2 R13, R117.reuse.H0_H0, R21, R9 ;  /* 0x00000015750d7231 */ /* 0x040fe40000000809 */
[C---:B------:R-:W-:Y:S02]  /*5dc0*/  HFMA2 R14, R117.reuse.H0_H0, R22, R10 ;  /* 0x00000016750e7231 */ /* 0x040fe4000000080a */
[----:B------:R-:W-:-:S02]  /*5dd0*/  HFMA2 R15, R117.H0_H0, R23, R11 ;  /* 0x00000017750f7231 */ /* 0x000fc4000000080b */
[-C--:B------:R-:W-:Y:S02]  /*5de0*/  HMNMX2.NAN R12, R12, R88.reuse.H0_H0, !PT ;  /* 0x200000580c0c7240 */ /* 0x080fe40007820000 */
[-C--:B------:R-:W-:Y:S02]  /*5df0*/  HMNMX2.NAN R13, R13, R88.reuse.H0_H0, !PT ;  /* 0x200000580d0d7240 */ /* 0x080fe40007820000 */
[-C--:B------:R-:W-:Y:S02]  /*5e00*/  HMNMX2.NAN R14, R14, R88.reuse.H0_H0, !PT ;  /* 0x200000580e0e7240 */ /* 0x080fe40007820000 */
[----:B------:R-:W-:Y:S02]  /*5e10*/  HMNMX2.NAN R15, R15, R88.H0_H0, !PT ;  /* 0x200000580f0f7240 */ /* 0x000fe40007820000 */
[----:B---3--:R-:W-:-:S03]  /*5e20*/  HFMA2 R16, R117.H0_H0, R16, R4 ;  /* 0x0000001075107231 */ /* 0x008fc60000000804 */
[----:B------:R1:W-:Y:S01]  /*5e30*/  @P2 STG.E.128 [R56.64], R12 ;  /* 0x0000000c38002986 */ /* 0x0003e2000c101d10 */
[C---:B------:R-:W-:Y:S01]  /*5e40*/  HFMA2 R17, R117.reuse.H0_H0, R17, R5 ;  /* 0x0000001175117231 */ /* 0x040fe20000000805 */
[C---:B------:R-:W-:Y:S01]  /*5e50*/  IADD3 R22, P2, R43.reuse, R92, RZ ;  /* 0x0000005c2b167210 */ /* 0x040fe20007f5e0ff */
[C---:B------:R-:W-:Y:S02]  /*5e60*/  HFMA2 R18, R117.reuse.H0_H0, R18, R6 ;  /* 0x0000001275127231 */ /* 0x040fe40000000806 */
[----:B------:R-:W-:Y:S02]  /*5e70*/  HFMA2 R19, R117.H0_H0, R19, R7 ;  /* 0x0000001375137231 */ /* 0x000fe40000000807 */
[-C--:B------:R-:W-:Y:S01]  /*5e80*/  HMNMX2.NAN R16, R16, R88.reuse.H0_H0, !PT ;  /* 0x2000005810107240 */ /* 0x080fe20007820000 */
[----:B------:R-:W-:Y:S01]  /*5e90*/  IMAD.X R23, R42, 0x1, R93, P2 ;  /* 0x000000012a177824 */ /* 0x000fe200010e065d */
[-C--:B------:R-:W-:Y:S01]  /*5ea0*/  HMNMX2.NAN R17, R17, R88.reuse.H0_H0, !PT ;  /* 0x2000005811117240 */ /* 0x080fe20007820000 */
[----:B------:R-:W-:Y:S01]  /*5eb0*/  IADD3 R21, P2, R43, 0x100, RZ ;  /* 0x000001002b157810 */ /* 0x000fe20007f5e0ff */
[----:B------:R-:W-:-:S02]  /*5ec0*/  HMNMX2.NAN R18, R18, R88.H0_H0, !PT ;  /* 0x2000005812127240 */ /* 0x000fc40007820000 */
[----:B------:R-:W-:Y:S02]  /*5ed0*/  HMNMX2.NAN R19, R19, R88.H0_H0, !PT ;  /* 0x2000005813137240 */ /* 0x000fe40007820000 */
[----:B------:R-:W-:Y:S02]  /*5ee0*/  IMAD.X R20, RZ, RZ, R42, P2 ;  /* 0x000000ffff147224 */ /* 0x000fe400010e062a */
[----:B-1----:R-:W-:Y:S02]  /*5ef0*/  @P4 IMAD.MOV.U32 R14, RZ, RZ, R56 ;  /* 0x000000ffff0e4224 */ /* 0x002fe400078e0038 */
[----:B------:R-:W-:-:S05]  /*5f00*/  @P4 IMAD.MOV.U32 R15, RZ, RZ, R57 ;  /* 0x000000ffff0f4224 */ /* 0x000fca00078e0039 */
[----:B------:R-:W-:Y:S04]  /*5f10*/  @P4 STG.E.128 [R14.64+0x100], R16 ;  /* 0x000100100e004986 */ /* 0x000fe8000c101d10 */
[----:B------:R-:W2:Y:S01]  /*5f20*/  @P3 LDG.E.LTC128B.128 R8, [R22.64] ;  /* 0x0000001016083981 */ /* 0x000ea2000c1e1d20 */
[----:B------:R-:W-:Y:S02]  /*5f30*/  ISETP.LT.AND P3, PT, R52, R87, P0 ;  /* 0x000000573400720c */ /* 0x000fe40000761270 */
[----:B------:R-:W-:-:S05]  /*5f40*/  IADD3 R12, P2, R21, R92, RZ ;  /* 0x0000005c150c7210 */ /* 0x000fca0007f5e0ff */
[----:B------:R-:W-:-:S06]  /*5f50*/  IMAD.X R13, R20, 0x1, R93, P2 ;  /* 0x00000001140d7824 */ /* 0x000fcc00010e065d */
[----:B------:R1:W3:Y:S04]  /*5f60*/  @P3 LDG.E.LTC128B.128 R4, [R12.64] ;  /* 0x000000100c043981 */ /* 0x0002e8000c1e1d20 */
[----:B------:R-:W-:Y:S01]  /*5f70*/  BAR.SYNC.DEFER_BLOCKING 0x0 ;  /* 0x0000000000007b1d */ /* 0x000fe20000010000 */
[-C--:B------:R-:W-:Y:S01]  /*5f80*/  ISETP.LT.AND P3, PT, R52, R87.reuse, P5 ;  /* 0x000000573400720c */ /* 0x080fe20002f61270 */
[----:B------:R-:W-:Y:S01]  /*5f90*/  UIADD3 UR4, UP0, UR4, 0x100, URZ ;  /* 0x0000010004047890 */ /* 0x000fe2000ff1e03f */
[----:B------:R-:W-:Y:S02]  /*5fa0*/  IADD3 R36, P2, R56, c[0x0][0x3a0], RZ ;  /* 0x0000e80038247a10 */ /* 0x000fe40007f5e0ff */
[----:B------:R-:W-:Y:S01]  /*5fb0*/  ISETP.LT.AND P4, PT, R52, R87, P6 ;  /* 0x000000573400720c */ /* 0x000fe20003781270 */
[----:B------:R-:W-:Y:S01]  /*5fc0*/  UIADD3.X UR5, URZ, UR5, URZ, UP0, !UPT ;  /* 0x000000053f057290 */ /* 0x000fe200087fe43f */
[----:B------:R-:W-:-:S02]  /*5fd0*/  IADD3.X R37, R57, c[0x0][0x3a4], RZ, P2, !PT ;  /* 0x0000e90039257a10 */ /* 0x000fc400017fe4ff */
[----:B------:R-:W-:-:S04]  /*5fe0*/  IADD3 R54, P2, R56, UR4, RZ ;  /* 0x0000000438367c10 */ /* 0x000fc8000ff5e0ff */
[----:B------:R-:W-:Y:S02]  /*5ff0*/  IADD3.X R55, R57, UR5, RZ, P2, !PT ;  /* 0x0000000539377c10 */ /* 0x000fe400097fe4ff */
[----:B------:R-:W-:-:S05]  /*6000*/  IADD3 R52, P2, R43, R22, RZ ;  /* 0x000000162b347210 */ /* 0x000fca0007f5e0ff */
[----:B------:R-:W-:Y:S01]  /*6010*/  IMAD.X R53, R42, 0x1, R23, P2 ;  /* 0x000000012a357824 */ /* 0x000fe200010e0617 */
[----:B------:R4:W-:Y:S04]  /*6020*/  STS [R26.X4], R32 ;  /* 0x000000201a007388 */ /* 0x0009e80000004800 */
[----:B------:R-:W-:Y:S04]  /*6030*/  STS [R26.X4+0x10], R72 ;  /* 0x000010481a007388 */ /* 0x000fe80000004800 */
[----:B------:R-:W-:Y:S04]  /*6040*/  STS [R26.X4+0x20], R62 ;  /* 0x0000203e1a007388 */ /* 0x000fe80000004800 */
[----:B------:R-:W-:Y:S04]  /*6050*/  STS [R26.X4+0x30], R38 ;  /* 0x000030261a007388 */ /* 0x000fe80000004800 */
[----:B------:R-:W-:Y:S04]  /*6060*/  STS [R26.X4+0x40], R70 ;  /* 0x000040461a007388 */ /* 0x000fe80000004800 */
[----:B------:R-:W-:Y:S04]  /*6070*/  STS [R26.X4+0x50], R64 ;  /* 0x000050401a007388 */ /* 0x000fe80000004800 */
[----:B------:R-:W-:Y:S01]  /*6080*/  STS [R26.X4+0x60], R80 ;  /* 0x000060501a007388 */ /* 0x000fe20000004800 */
[----:B----4-:R-:W-:-:S03]  /*6090*/  IADD3 R32, R86, 0x18, RZ ;  /* 0x0000001856207810 */ /* 0x010fc60007ffe0ff */
[----:B------:R-:W-:Y:S04]  /*60a0*/  STS [R26.X4+0x70], R78 ;  /* 0x0000704e1a007388 */ /* 0x000fe80000004800 */
[----:B------:R-:W-:Y:S06]  /*60b0*/  BAR.SYNC.DEFER_BLOCKING 0x0 ;  /* 0x0000000000007b1d */ /* 0x000fec0000010000 */
[----:B-1----:R-:W2:Y:S04]  /*60c0*/  LDS.128 R12, [R27] ;  /* 0x000000001b0c7984 */ /* 0x002ea80000000c00 */
[----:B------:R-:W3:Y:S01]  /*60d0*/  LDS.128 R16, [R27+0x100] ;  /* 0x000100001b107984 */ /* 0x000ee20000000c00 */
[----:B--2---:R-:W-:-:S02]  /*60e0*/  HFMA2 R12, R117.H0_H0, R12, R8 ;  /* 0x0000000c750c7231 */ /* 0x004fc40000000808 */
[C---:B------:R-:W-:Y:S02]  /*60f0*/  HFMA2 R13, R117.reuse.H0_H0, R13, R9 ;  /* 0x0000000d750d7231 */ /* 0x040fe40000000809 */
[C---:B------:R-:W-:Y:S02]  /*6100*/  HFMA2 R14, R117.reuse.H0_H0, R14, R10 ;  /* 0x0000000e750e7231 */ /* 0x040fe4000000080a */
[----:B------:R-:W-:Y:S02]  /*6110*/  HFMA2 R15, R117.H0_H0, R15, R11 ;  /* 0x0000000f750f7231 */ /* 0x000fe4000000080b */
[-C--:B------:R-:W-:Y:S02]  /*6120*/  HMNMX2.NAN R12, R12, R88.reuse.H0_H0, !PT ;  /* 0x200000580c0c7240 */ /* 0x080fe40007820000 */
[-C--:B------:R-:W-:Y:S02]  /*6130*/  HMNMX2.NAN R13, R13, R88.reuse.H0_H0, !PT ;  /* 0x200000580d0d7240 */ /* 0x080fe40007820000 */
[----:B------:R-:W-:-:S02]  /*6140*/  HMNMX2.NAN R14, R14, R88.H0_H0, !PT ;  /* 0x200000580e0e7240 */ /* 0x000fc40007820000 */
[----:B------:R-:W-:Y:S02]  /*6150*/  HMNMX2.NAN R15, R15, R88.H0_H0, !PT ;  /* 0x200000580f0f7240 */ /* 0x000fe40007820000 */
[C---:B---3--:R-:W-:Y:S02]  /*6160*/  HFMA2 R16, R117.reuse.H0_H0, R16, R4 ;  /* 0x0000001075107231 */ /* 0x048fe40000000804 */
[C---:B------:R-:W-:Y:S01]  /*6170*/  HFMA2 R17, R117.reuse.H0_H0, R17, R5 ;  /* 0x0000001175117231 */ /* 0x040fe20000000805 */
[----:B------:R1:W-:Y:S01]  /*6180*/  @P3 STG.E.128 [R36.64], R12 ;  /* 0x0000000c24003986 */ /* 0x0003e2000c101d10 */
[----:B------:R-:W-:Y:S01]  /*6190*/  ISETP.LT.AND P3, PT, R32, R87, P1 ;  /* 0x000000572000720c */ /* 0x000fe20000f61270 */
[C---:B------:R-:W-:Y:S02]  /*61a0*/  HFMA2 R18, R117.reuse.H0_H0, R18, R6 ;  /* 0x0000001275127231 */ /* 0x040fe40000000806 */
[----:B------:R-:W-:Y:S02]  /*61b0*/  HFMA2 R19, R117.H0_H0, R19, R7 ;  /* 0x0000001375137231 */ /* 0x000fe40000000807 */
[----:B------:R-:W-:-:S02]  /*61c0*/  HMNMX2.NAN R16, R16, R88.H0_H0, !PT ;  /* 0x2000005810107240 */ /* 0x000fc40007820000 */
[-C--:B------:R-:W-:Y:S02]  /*61d0*/  HMNMX2.NAN R17, R17, R88.reuse.H0_H0, !PT ;  /* 0x2000005811117240 */ /* 0x080fe40007820000 */
[-C--:B------:R-:W-:Y:S02]  /*61e0*/  HMNMX2.NAN R18, R18, R88.reuse.H0_H0, !PT ;  /* 0x2000005812127240 */ /* 0x080fe40007820000 */
[----:B------:R-:W-:-:S05]  /*61f0*/  HMNMX2.NAN R19, R19, R88.H0_H0, !PT ;  /* 0x2000005813137240 */ /* 0x000fca0007820000 */
[----:B------:R-:W-:Y:S04]  /*6200*/  @P4 STG.E.128 [R54.64], R16 ;  /* 0x0000001036004986 */ /* 0x000fe8000c101d10 */
[----:B------:R-:W2:Y:S01]  /*6210*/  @P3 LDG.E.LTC128B.128 R8, [R52.64] ;  /* 0x0000001034083981 */ /* 0x000ea2000c1e1d20 */
[----:B------:R-:W-:Y:S02]  /*6220*/  ISETP.LT.AND P3, PT, R32, R87, P0 ;  /* 0x000000572000720c */ /* 0x000fe40000761270 */
[----:B-1----:R-:W-:-:S05]  /*6230*/  IADD3 R12, P2, R21, R22, RZ ;  /* 0x00000016150c7210 */ /* 0x002fca0007f5e0ff */
[----:B------:R-:W-:-:S06]  /*6240*/  IMAD.X R13, R20, 0x1, R23, P2 ;  /* 0x00000001140d7824 */ /* 0x000fcc00010e0617 */
[----:B------:R1:W3:Y:S04]  /*6250*/  @P3 LDG.E.LTC128B.128 R4, [R12.64] ;  /* 0x000000100c043981 */ /* 0x0002e8000c1e1d20 */
[----:B------:R-:W-:Y:S01]  /*6260*/  BAR.SYNC.DEFER_BLOCKING 0x0 ;  /* 0x0000000000007b1d */ /* 0x000fe20000010000 */
[----:B------:R-:W-:Y:S02]  /*6270*/  ISETP.LT.AND P2, PT, R32, R87, P5 ;  /* 0x000000572000720c */ /* 0x000fe40002f41270 */
[----:B------:R-:W-:Y:S02]  /*6280*/  IADD3 R22, P3, R36, c[0x0][0x3a0], RZ ;  /* 0x0000e80024167a10 */ /* 0x000fe40007f7e0ff */
[----:B------:R-:W-:Y:S02]  /*6290*/  IADD3 R38, R86, 0x20, RZ ;  /* 0x0000002056267810 */ /* 0x000fe40007ffe0ff */
[----:B------:R-:W-:-:S02]  /*62a0*/  IADD3.X R23, R37, c[0x0][0x3a4], RZ, P3, !PT ;  /* 0x0000e90025177a10 */ /* 0x000fc40001ffe4ff */
[----:B------:R-:W-:Y:S02]  /*62b0*/  IADD3 R36, P3, R36, UR4, RZ ;  /* 0x0000000424247c10 */ /* 0x000fe4000ff7e0ff */
[-C--:B------:R-:W-:Y:S02]  /*62c0*/  ISETP.LT.AND P4, PT, R32, R87.reuse, P6 ;  /* 0x000000572000720c */ /* 0x080fe40003781270 */
[----:B------:R-:W-:Y:S02]  /*62d0*/  IADD3.X R37, R37, UR5, RZ, P3, !PT ;  /* 0x0000000525257c10 */ /* 0x000fe40009ffe4ff */
[----:B------:R-:W-:Y:S01]  /*62e0*/  ISETP.LT.AND P3, PT, R38, R87, P1 ;  /* 0x000000572600720c */ /* 0x000fe20000f61270 */
[----:B------:R-:W-:Y:S04]  /*62f0*/  STS [R26.X4], R33 ;  /* 0x000000211a007388 */ /* 0x000fe80000004800 */
[----:B------:R-:W-:Y:S04]  /*6300*/  STS [R26.X4+0x10], R73 ;  /* 0x000010491a007388 */ /* 0x000fe80000004800 */
[----:B------:R-:W-:Y:S04]  /*6310*/  STS [R26.X4+0x20], R63 ;  /* 0x0000203f1a007388 */ /* 0x000fe80000004800 */
[----:B------:R-:W-:Y:S04]  /*6320*/  STS [R26.X4+0x30], R39 ;  /* 0x000030271a007388 */ /* 0x000fe80000004800 */
[----:B------:R-:W-:Y:S04]  /*6330*/  STS [R26.X4+0x40], R71 ;  /* 0x000040471a007388 */ /* 0x000fe80000004800 */
[----:B------:R-:W-:Y:S04]  /*6340*/  STS [R26.X4+0x50], R65 ;  /* 0x000050411a007388 */ /* 0x000fe80000004800 */
[----:B------:R-:W-:Y:S04]  /*6350*/  STS [R26.X4+0x60], R81 ;  /* 0x000060511a007388 */ /* 0x000fe80000004800 */
        /* <DEDUP_REMOVED lines=11> */
[----:B------:R-:W-:-:S05]  /*6410*/  HMNMX2.NAN R15, R15, R88.H0_H0, !PT ;  /* 0x200000580f0f7240 */ /* 0x000fca0007820000 */
[----:B------:R1:W-:Y:S01]  /*6420*/  @P2 STG.E.128 [R22.64], R12 ;  /* 0x0000000c16002986 */ /* 0x0003e2000c101d10 */
[----:B------:R-:W-:Y:S01]  /*6430*/  IADD3 R32, P2, R43, R52, RZ ;  /* 0x000000342b207210 */ /* 0x000fe20007f5e0ff */
[C---:B---3--:R-:W-:Y:S02]  /*6440*/  HFMA2 R16, R117.reuse.H0_H0, R16, R4 ;  /* 0x0000001075107231 */ /* 0x048fe40000000804 */
[C---:B------:R-:W-:Y:S02]  /*6450*/  HFMA2 R17, R117.reuse.H0_H0, R17, R5 ;  /* 0x0000001175117231 */ /* 0x040fe40000000805 */
[----:B------:R-:W-:Y:S01]  /*6460*/  IMAD.X R33, R42, 0x1, R53, P2 ;  /* 0x000000012a217824 */ /* 0x000fe200010e0635 */
[C---:B------:R-:W-:Y:S02]  /*6470*/  HFMA2 R18, R117.reuse.H0_H0, R18, R6 ;  /* 0x0000001275127231 */ /* 0x040fe40000000806 */
[----:B------:R-:W-:Y:S02]  /*6480*/  HFMA2 R19, R117.H0_H0, R19, R7 ;  /* 0x0000001375137231 */ /* 0x000fe40000000807 */
[----:B-1----:R-:W-:-:S02]  /*6490*/  HMNMX2.NAN R12, R16, R88.H0_H0, !PT ;  /* 0x20000058100c7240 */ /* 0x002fc40007820000 */
[-C--:B------:R-:W-:Y:S02]  /*64a0*/  HMNMX2.NAN R13, R17, R88.reuse.H0_H0, !PT ;  /* 0x20000058110d7240 */ /* 0x080fe40007820000 */
[-C--:B------:R-:W-:Y:S02]  /*64b0*/  HMNMX2.NAN R14, R18, R88.reuse.H0_H0, !PT ;  /* 0x20000058120e7240 */ /* 0x080fe40007820000 */
[----:B------:R-:W-:-:S05]  /*64c0*/  HMNMX2.NAN R15, R19, R88.H0_H0, !PT ;  /* 0x20000058130f7240 */ /* 0x000fca0007820000 */
[----:B------:R1:W-:Y:S04]  /*64d0*/  @P4 STG.E.128 [R36.64], R12 ;  /* 0x0000000c24004986 */ /* 0x0003e8000c101d10 */
[----:B------:R-:W2:Y:S01]  /*64e0*/  @P3 LDG.E.LTC128B.128 R8, [R32.64] ;  /* 0x0000001020083981 */ /* 0x000ea2000c1e1d20 */
[----:B------:R-:W-:Y:S02]  /*64f0*/  ISETP.LT.AND P3, PT, R38, R87, P0 ;  /* 0x000000572600720c */ /* 0x000fe40000761270 */
[----:B------:R-:W-:-:S05]  /*6500*/  IADD3 R16, P2, R52, R21, RZ ;  /* 0x0000001534107210 */ /* 0x000fca0007f5e0ff */
[----:B------:R-:W-:-:S06]  /*6510*/  IMAD.X R17, R53, 0x1, R20, P2 ;  /* 0x0000000135117824 */ /* 0x000fcc00010e0614 */
[----:B------:R3:W4:Y:S04]  /*6520*/  @P3 LDG.E.LTC128B.128 R4, [R16.64] ;  /* 0x0000001010043981 */ /* 0x000728000c1e1d20 */
[----:B------:R-:W-:Y:S01]  /*6530*/  BAR.SYNC.DEFER_BLOCKING 0x0 ;  /* 0x0000000000007b1d */ /* 0x000fe20000010000 */
[----:B------:R-:W-:Y:S02]  /*6540*/  ISETP.LT.AND P2, PT, R38, R87, P5 ;  /* 0x000000572600720c */ /* 0x000fe40002f41270 */
[----:B-1----:R-:W-:-:S04]  /*6550*/  IADD3 R36, P3, R22, c[0x0][0x3a0], RZ ;  /* 0x0000e80016247a10 */ /* 0x002fc80007f7e0ff */
[----:B------:R-:W-:Y:S02]  /*6560*/  IADD3.X R37, R23, c[0x0][0x3a4], RZ, P3, !PT ;  /* 0x0000e90017257a10 */ /* 0x000fe40001ffe4ff */
        /* <DEDUP_REMOVED lines=10> */
[----:B-1----:R-:W-:-:S05]  /*6610*/  IADD3 R28, R86, 0x28, RZ ;  /* 0x00000028561c7810 */ /* 0x002fca0007ffe0ff */
[----:B------:R-:W2:Y:S01]  /*6620*/  LDS.128 R12, [R27] ;  /* 0x000000001b0c7984 */ /* 0x000ea20000000c00 */
[----:B------:R-:W-:-:S03]  /*6630*/  ISETP.LT.AND P4, PT, R28, R87, P1 ;  /* 0x000000571c00720c */ /* 0x000fc60000f81270 */
[----:B---3--:R-:W4:Y:S01]  /*6640*/  LDS.128 R16, [R27+0x100] ;  /* 0x000100001b107984 */ /* 0x008f220000000c00 */
[C---:B--2---:R-:W-:Y:S02]  /*6650*/  HFMA2 R12, R117.reuse.H0_H0, R12, R8 ;  /* 0x0000000c750c7231 */ /* 0x044fe40000000808 */
[C---:B------:R-:W-:Y:S02]  /*6660*/  HFMA2 R13, R117.reuse.H0_H0, R13, R9 ;  /* 0x0000000d750d7231 */ /* 0x040fe40000000809 */
[C---:B------:R-:W-:Y:S02]  /*6670*/  HFMA2 R14, R117.reuse.H0_H0, R14, R10 ;  /* 0x0000000e750e7231 */ /* 0x040fe4000000080a */
[----:B------:R-:W-:Y:S02]  /*6680*/  HFMA2 R44, R117.H0_H0, R15, R11 ;  /* 0x0000000f752c7231 */ /* 0x000fe4000000080b */
[-C--:B------:R-:W-:Y:S02]  /*6690*/  HMNMX2.NAN R12, R12, R88.reuse.H0_H0, !PT ;  /* 0x200000580c0c7240 */ /* 0x080fe40007820000 */
[----:B------:R-:W-:-:S02]  /*66a0*/  HMNMX2.NAN R13, R13, R88.H0_H0, !PT ;  /* 0x200000580d0d7240 */ /* 0x000fc40007820000 */
[-C--:B------:R-:W-:Y:S02]  /*66b0*/  HMNMX2.NAN R14, R14, R88.reuse.H0_H0, !PT ;  /* 0x200000580e0e7240 */ /* 0x080fe40007820000 */
[----:B------:R-:W-:Y:S02]  /*66c0*/  HMNMX2.NAN R15, R44, R88.H0_H0, !PT ;  /* 0x200000582c0f7240 */ /* 0x000fe40007820000 */
[C---:B----4-:R-:W-:Y:S02]  /*66d0*/  HFMA2 R16, R117.reuse.H0_H0, R16, R4 ;  /* 0x0000001075107231 */ /* 0x050fe40000000804 */
[C---:B------:R-:W-:Y:S01]  /*66e0*/  HFMA2 R17, R117.reuse.H0_H0, R17, R5 ;  /* 0x0000001175117231 */ /* 0x040fe20000000805 */
[----:B------:R1:W-:Y:S01]  /*66f0*/  @P2 STG.E.128 [R36.64], R12 ;  /* 0x0000000c24002986 */ /* 0x0003e2000c101d10 */
[C---:B------:R-:W-:Y:S01]  /*6700*/  HFMA2 R18, R117.reuse.H0_H0, R18, R6 ;  /* 0x0000001275127231 */ /* 0x040fe20000000806 */
[----:B------:R-:W-:Y:S01]  /*6710*/  IADD3 R38, P2, R22, UR4, RZ ;  /* 0x0000000416267c10 */ /* 0x000fe2000ff5e0ff */
[----:B------:R-:W-:-:S02]  /*6720*/  HFMA2 R44, R117.H0_H0, R19, R7 ;  /* 0x00000013752c7231 */ /* 0x000fc40000000807 */
[-C--:B------:R-:W-:Y:S01]  /*6730*/  HMNMX2.NAN R16, R16, R88.reuse.H0_H0, !PT ;  /* 0x2000005810107240 */ /* 0x080fe20007820000 */
[----:B------:R-:W-:Y:S01]  /*6740*/  IADD3.X R39, R23, UR5, RZ, P2, !PT ;  /* 0x0000000517277c10 */ /* 0x000fe200097fe4ff */
[-C--:B------:R-:W-:Y:S01]  /*6750*/  HMNMX2.NAN R17, R17, R88.reuse.H0_H0, !PT ;  /* 0x2000005811117240 */ /* 0x080fe20007820000 */
[----:B------:R-:W-:Y:S01]  /*6760*/  IADD3 R22, P2, R43, R32, RZ ;  /* 0x000000202b167210 */ /* 0x000fe20007f5e0ff */
[-C--:B------:R-:W-:Y:S02]  /*6770*/  HMNMX2.NAN R18, R18, R88.reuse.H0_H0, !PT ;  /* 0x2000005812127240 */ /* 0x080fe40007820000 */
[----:B------:R-:W-:Y:S02]  /*6780*/  HMNMX2.NAN R19, R44, R88.H0_H0, !PT ;  /* 0x200000582c137240 */ /* 0x000fe40007820000 */
[----:B------:R-:W-:-:S03]  /*6790*/  IMAD.X R23, R42, 0x1, R33, P2 ;  /* 0x000000012a177824 */ /* 0x000fc600010e0621 */
[----:B------:R-:W-:Y:S01]  /*67a0*/  @P3 STG.E.128 [R38.64], R16 ;  /* 0x0000001026003986 */ /* 0x000fe2000c101d10 */
[----:B------:R-:W-:-:S03]  /*67b0*/  ISETP.LT.AND P3, PT, R28, R87, P0 ;  /* 0x000000571c00720c */ /* 0x000fc60000761270 */
[----:B------:R2:W3:Y:S01]  /*67c0*/  @P4 LDG.E.LTC128B.128 R8, [R22.64] ;  /* 0x0000001016084981 */ /* 0x0004e2000c1e1d20 */
[----:B-1----:R-:W-:-:S05]  /*67d0*/  IADD3 R12, P2, R32, R21, RZ ;  /* 0x00000015200c7210 */ /* 0x002fca0007f5e0ff */
[----:B------:R-:W-:-:S05]  /*67e0*/  IMAD.X R13, R33, 0x1, R20, P2 ;  /* 0x00000001210d7824 */ /* 0x000fca00010e0614 */
[----:B------:R1:W4:Y:S04]  /*67f0*/  @P3 LDG.E.LTC128B.128 R4, [R12.64] ;  /* 0x000000100c043981 */ /* 0x000328000c1e1d20 */
[----:B------:R-:W-:Y:S06]  /*6800*/  BAR.SYNC.DEFER_BLOCKING 0x0 ;  /* 0x0000000000007b1d */ /* 0x000fec0000010000 */
[----:B------:R-:W-:Y:S04]  /*6810*/  STS [R26.X4], R49 ;  /* 0x000000311a007388 */ /* 0x000fe80000004800 */
[----:B------:R-:W-:Y:S04]  /*6820*/  STS [R26.X4+0x10], R85 ;  /* 0x000010551a007388 */ /* 0x000fe80000004800 */
[----:B------:R-:W-:Y:S04]  /*6830*/  STS [R26.X4+0x20], R69 ;  /* 0x000020451a007388 */ /* 0x000fe80000004800 */
[----:B------:R1:W-:Y:S04]  /*6840*/  STS [R26.X4+0x30], R35 ;  /* 0x000030231a007388 */ /* 0x0003e80000004800 */
[----:B------:R-:W-:Y:S04]  /*6850*/  STS [R26.X4+0x40], R83 ;  /* 0x000040531a007388 */ /* 0x000fe80000004800 */
[----:B------:R-:W-:Y:S04]  /*6860*/  STS [R26.X4+0x50], R45 ;  /* 0x0000502d1a007388 */ /* 0x000fe80000004800 */
[----:B------:R-:W-:Y:S04]  /*6870*/  STS [R26.X4+0x60], R47 ;  /* 0x0000602f1a007388 */ /* 0x000fe80000004800 */
[----:B------:R-:W-:Y:S04]  /*6880*/  STS [R26.X4+0x70], R29 ;  /* 0x0000701d1a007388 */ /* 0x000fe80000004800 */
[----:B------:R-:W-:Y:S06]  /*6890*/  BAR.SYNC.DEFER_BLOCKING 0x0 ;  /* 0x0000000000007b1d */ /* 0x000fec0000010000 */
[----:B------:R-:W3:Y:S04]  /*68a0*/  LDS.128 R16, [R27] ;  /* 0x000000001b107984 */ /* 0x000ee80000000c00 */
[----:B-1----:R-:W4:Y:S01]  /*68b0*/  LDS.128 R12, [R27+0x100] ;  /* 0x000100001b0c7984 */ /* 0x002f220000000c00 */
[----:B------:R-:W-:-:S02]  /*68c0*/  ISETP.LT.AND P4, PT, R28, R87, P5 ;  /* 0x000000571c00720c */ /* 0x000fc40002f81270 */
[----:B------:R-:W-:Y:S02]  /*68d0*/  IADD3 R32, P2, R36, c[0x0][0x3a0], RZ ;  /* 0x0000e80024207a10 */ /* 0x000fe40007f5e0ff */
[----:B------:R-:W-:Y:S02]  /*68e0*/  ISETP.LT.AND P3, PT, R28, R87, P6 ;  /* 0x000000571c00720c */ /* 0x000fe40003761270 */
[C---:B------:R-:W-:Y:S02]  /*68f0*/  IADD3.X R33, R37.reuse, c[0x0][0x3a4], RZ, P2, !PT ;  /* 0x0000e90025217a10 */ /* 0x040fe400017fe4ff */
[----:B------:R-:W-:Y:S02]  /*6900*/  IADD3 R36, P2, R36, UR4, RZ ;  /* 0x0000000424247c10 */ /* 0x000fe4000ff5e0ff */
[----:B------:R-:W-:Y:S02]  /*6910*/  IADD3 R28, R86, 0x30, RZ ;  /* 0x00000030561c7810 */ /* 0x000fe40007ffe0ff */
[----:B------:R-:W-:-:S02]  /*6920*/  IADD3.X R37, R37, UR5, RZ, P2, !PT ;  /* 0x0000000525257c10 */ /* 0x000fc400097fe4ff */
[----:B------:R-:W-:-:S05]  /*6930*/  IADD3 R34, P2, R43, R22, RZ ;  /* 0x000000162b227210 */ /* 0x000fca0007f5e0ff */
[----:B------:R-:W-:Y:S01]  /*6940*/  IMAD.X R35, R42, 0x1, R23, P2 ;  /* 0x000000012a237824 */ /* 0x000fe200010e0617 */
[----:B--2---:R-:W-:-:S05]  /*6950*/  IADD3 R22, P2, R22, R21, RZ ;  /* 0x0000001516167210 */ /* 0x004fca0007f5e0ff */
[----:B------:R-:W-:Y:S01]  /*6960*/  IMAD.X R23, R23, 0x1, R20, P2 ;  /* 0x0000000117177824 */ /* 0x000fe200010e0614 */
[C---:B---3--:R-:W-:Y:S02]  /*6970*/  HFMA2 R16, R117.reuse.H0_H0, R16, R8 ;  /* 0x0000001075107231 */ /* 0x048fe40000000808 */
        /* <DEDUP_REMOVED lines=8> */
[C---:B------:R-:W-:Y:S02]  /*6a00*/  HFMA2 R13, R117.reuse.H0_H0, R13, R5 ;  /* 0x0000000d750d7231 */ /* 0x040fe40000000805 */
[C---:B------:R-:W-:Y:S02]  /*6a10*/  HFMA2 R14, R117.reuse.H0_H0, R14, R6 ;  /* 0x0000000e750e7231 */ /* 0x040fe40000000806 */
[----:B------:R-:W-:-:S02]  /*6a20*/  HFMA2 R44, R117.H0_H0, R15, R7 ;  /* 0x0000000f752c7231 */ /* 0x000fc40000000807 */
[-C--:B------:R-:W-:Y:S02]  /*6a30*/  HMNMX2.NAN R12, R12, R88.reuse.H0_H0, !PT ;  /* 0x200000580c0c7240 */ /* 0x080fe40007820000 */
[-C--:B------:R-:W-:Y:S02]  /*6a40*/  HMNMX2.NAN R13, R13, R88.reuse.H0_H0, !PT ;  /* 0x200000580d0d7240 */ /* 0x080fe40007820000 */
[-C--:B------:R-:W-:Y:S02]  /*6a50*/  HMNMX2.NAN R14, R14, R88.reuse.H0_H0, !PT ;  /* 0x200000580e0e7240 */ /* 0x080fe40007820000 */
[----:B------:R-:W-:Y:S01]  /*6a60*/  HMNMX2.NAN R15, R44, R88.H0_H0, !PT ;  /* 0x200000582c0f7240 */ /* 0x000fe20007820000 */
[----:B------:R1:W-:Y:S01]  /*6a70*/  @P4 STG.E.128 [R32.64], R16 ;  /* 0x0000001020004986 */ /* 0x0003e2000c101d10 */
[----:B------:R-:W-:-:S03]  /*6a80*/  ISETP.LT.AND P4, PT, R28, R87, P1 ;  /* 0x000000571c00720c */ /* 0x000fc60000f81270 */
[----:B------:R2:W-:Y:S01]  /*6a90*/  @P3 STG.E.128 [R36.64], R12 ;  /* 0x0000000c24003986 */ /* 0x0005e2000c101d10 */
[----:B------:R-:W-:-:S09]  /*6aa0*/  ISETP.LT.AND P3, PT, R28, R87, P0 ;  /* 0x000000571c00720c */ /* 0x000fd20000761270 */
[----:B------:R-:W3:Y:S04]  /*6ab0*/  @P4 LDG.E.LTC128B.128 R8, [R34.64] ;  /* 0x0000001022084981 */ /* 0x000ee8000c1e1d20 */
[----:B------:R4:W3:Y:S04]  /*6ac0*/  @P3 LDG.E.LTC128B.128 R4, [R22.64] ;  /* 0x0000001016043981 */ /* 0x0008e8000c1e1d20 */
[----:B------:R-:W-:Y:S06]  /*6ad0*/  BAR.SYNC.DEFER_BLOCKING 0x0 ;  /* 0x0000000000007b1d */ /* 0x000fec0000010000 */
        /* <DEDUP_REMOVED lines=9> */
[----:B------:R-:W3:Y:S04]  /*6b70*/  LDS.128 R16, [R27] ;  /* 0x000000001b107984 */ /* 0x000ee80000000c00 */
[----:B------:R-:W3:Y:S01]  /*6b80*/  LDS.128 R12, [R27+0x100] ;  /* 0x000100001b0c7984 */ /* 0x000ee20000000c00 */
[----:B----4-:R-:W-:-:S02]  /*6b90*/  IADD3 R22, P4, R32, c[0x0][0x3a0], RZ ;  /* 0x0000e80020167a10 */ /* 0x010fc40007f9e0ff */
[----:B-1----:R-:W-:Y:S02]  /*6ba0*/  IADD3 R32, P3, R32, UR4, RZ ;  /* 0x0000000420207c10 */ /* 0x002fe4000ff7e0ff */
[----:B------:R-:W-:Y:S02]  /*6bb0*/  IADD3 R86, R86, 0x38, RZ ;  /* 0x0000003856567810 */ /* 0x000fe40007ffe0ff */
[C---:B------:R-:W-:Y:S02]  /*6bc0*/  IADD3.X R23, R33.reuse, c[0x0][0x3a4], RZ, P4, !PT ;  /* 0x0000e90021177a10 */ /* 0x040fe400027fe4ff */
[CC--:B------:R-:W-:Y:S02]  /*6bd0*/  ISETP.LT.AND P4, PT, R28.reuse, R87.reuse, P5 ;  /* 0x000000571c00720c */ /* 0x0c0fe40002f81270 */
[----:B------:R-:W-:Y:S02]  /*6be0*/  IADD3.X R33, R33, UR5, RZ, P3, !PT ;  /* 0x0000000521217c10 */ /* 0x000fe40009ffe4ff */
[----:B------:R-:W-:-:S02]  /*6bf0*/  ISETP.LT.AND P3, PT, R28, R87, P6 ;  /* 0x000000571c00720c */ /* 0x000fc40003761270 */
[----:B------:R-:W-:Y:S02]  /*6c00*/  ISETP.LT.AND P1, PT, R86, R87, P1 ;  /* 0x000000575600720c */ /* 0x000fe40000f21270 */
[----:B--2---:R-:W-:-:S05]  /*6c10*/  IADD3 R36, P2, R43, R34, RZ ;  /* 0x000000222b247210 */ /* 0x004fca0007f5e0ff */
[----:B------:R-:W-:Y:S01]  /*6c20*/  IMAD.X R37, R42, 0x1, R35, P2 ;  /* 0x000000012a257824 */ /* 0x000fe200010e0623 */
[----:B------:R-:W-:Y:S02]  /*6c30*/  ISETP.LT.AND P0, PT, R86, R87, P0 ;  /* 0x000000575600720c */ /* 0x000fe40000701270 */
[----:B------:R-:W-:-:S05]  /*6c40*/  IADD3 R28, P2, R34, R21, RZ ;  /* 0x00000015221c7210 */ /* 0x000fca0007f5e0ff */
[----:B------:R-:W-:Y:S01]  /*6c50*/  IMAD.X R29, R35, 0x1, R20, P2 ;  /* 0x00000001231d7824 */ /* 0x000fe200010e0614 */
[C---:B---3--:R-:W-:Y:S02]  /*6c60*/  HFMA2 R16, R117.reuse.H0_H0, R16, R8 ;  /* 0x0000001075107231 */ /* 0x048fe40000000808 */
[C---:B------:R-:W-:Y:S02]  /*6c70*/  HFMA2 R17, R117.reuse.H0_H0, R17, R9 ;  /* 0x0000001175117231 */ /* 0x040fe40000000809 */
[C---:B------:R-:W-:Y:S02]  /*6c80*/  HFMA2 R18, R117.reuse.H0_H0, R18, R10 ;  /* 0x0000001275127231 */ /* 0x040fe4000000080a */
[C---:B------:R-:W-:Y:S02]  /*6c90*/  HFMA2 R44, R117.reuse.H0_H0, R19, R11 ;  /* 0x00000013752c7231 */ /* 0x040fe4000000080b */
[C---:B------:R-:W-:Y:S02]  /*6ca0*/  HFMA2 R12, R117.reuse.H0_H0, R12, R4 ;  /* 0x0000000c750c7231 */ /* 0x040fe40000000804 */
[----:B------:R-:W-:-:S02]  /*6cb0*/  HFMA2 R13, R117.H0_H0, R13, R5 ;  /* 0x0000000d750d7231 */ /* 0x000fc40000000805 */
[C---:B------:R-:W-:Y:S02]  /*6cc0*/  HFMA2 R14, R117.reuse.H0_H0, R14, R6 ;  /* 0x0000000e750e7231 */ /* 0x040fe40000000806 */
[----:B------:R-:W-:Y:S02]  /*6cd0*/  HFMA2 R15, R117.H0_H0, R15, R7 ;  /* 0x0000000f750f7231 */ /* 0x000fe40000000807 */
[-C--:B------:R-:W-:Y:S02]  /*6ce0*/  HMNMX2.NAN R16, R16, R88.reuse.H0_H0, !PT ;  /* 0x2000005810107240 */ /* 0x080fe40007820000 */
[-C--:B------:R-:W-:Y:S02]  /*6cf0*/  HMNMX2.NAN R17, R17, R88.reuse.H0_H0, !PT ;  /* 0x2000005811117240 */ /* 0x080fe40007820000 */
[-C--:B------:R-:W-:Y:S02]  /*6d00*/  HMNMX2.NAN R18, R18, R88.reuse.H0_H0, !PT ;  /* 0x2000005812127240 */ /* 0x080fe40007820000 */
[----:B------:R-:W-:-:S02]  /*6d10*/  HMNMX2.NAN R19, R44, R88.H0_H0, !PT ;  /* 0x200000582c137240 */ /* 0x000fc40007820000 */
[-C--:B------:R-:W-:Y:S02]  /*6d20*/  HMNMX2.NAN R12, R12, R88.reuse.H0_H0, !PT ;  /* 0x200000580c0c7240 */ /* 0x080fe40007820000 */
[-C--:B------:R-:W-:Y:S02]  /*6d30*/  HMNMX2.NAN R13, R13, R88.reuse.H0_H0, !PT ;  /* 0x200000580d0d7240 */ /* 0x080fe40007820000 */
[-C--:B------:R-:W-:Y:S02]  /*6d40*/  HMNMX2.NAN R14, R14, R88.reuse.H0_H0, !PT ;  /* 0x200000580e0e7240 */ /* 0x080fe40007820000 */
[----:B------:R-:W-:Y:S01]  /*6d50*/  HMNMX2.NAN R15, R15, R88.H0_H0, !PT ;  /* 0x200000580f0f7240 */ /* 0x000fe20007820000 */
[----:B------:R-:W-:Y:S04]  /*6d60*/  @P4 STG.E.128 [R22.64], R16 ;  /* 0x0000001016004986 */ /* 0x000fe8000c101d10 */
[----:B------:R-:W-:Y:S04]  /*6d70*/  @P3 STG.E.128 [R32.64], R12 ;  /* 0x0000000c20003986 */ /* 0x000fe8000c101d10 */
[----:B------:R-:W2:Y:S04]  /*6d80*/  @P1 LDG.E.LTC128B.128 R8, [R36.64] ;  /* 0x0000001024081981 */ /* 0x000ea8000c1e1d20 */
[----:B------:R-:W3:Y:S04]  /*6d90*/  @P0 LDG.E.LTC128B.128 R4, [R28.64] ;  /* 0x000000101c040981 */ /* 0x000ee8000c1e1d20 */
        /* <DEDUP_REMOVED lines=10> */
[----:B------:R-:W2:Y:S04]  /*6e40*/  LDS.128 R12, [R27] ;  /* 0x000000001b0c7984 */ /* 0x000ea80000000c00 */
[----:B------:R-:W3:Y:S01]  /*6e50*/  LDS.128 R16, [R27+0x100] ;  /* 0x000100001b107984 */ /* 0x000ee20000000c00 */
[----:B------:R-:W-:-:S02]  /*6e60*/  ISETP.LT.AND P5, PT, R86, R87, P5 ;  /* 0x000000575600720c */ /* 0x000fc40002fa1270 */
[----:B------:R-:W-:Y:S01]  /*6e70*/  ISETP.LT.AND P6, PT, R86, R87, P6 ;  /* 0x000000575600720c */ /* 0x000fe200037c1270 */
[C---:B--2---:R-:W-:Y:S02]  /*6e80*/  HFMA2 R2, R117.reuse.H0_H0, R13, R9 ;  /* 0x0000000d75027231 */ /* 0x044fe40000000809 */
[C---:B------:R-:W-:Y:S01]  /*6e90*/  HFMA2 R3, R117.reuse.H0_H0, R14, R10 ;  /* 0x0000000e75037231 */ /* 0x040fe2000000080a */
[----:B------:R-:W-:Y:S02]  /*6ea0*/  IADD3 R14, P0, R22, UR4, RZ ;  /* 0x00000004160e7c10 */ /* 0x000fe4000ff1e0ff */
[----:B------:R-:W-:Y:S01]  /*6eb0*/  HMNMX2.NAN R9, R2, R88.H0_H0, !PT ;  /* 0x2000005802097240 */ /* 0x000fe20007820000 */
[----:B------:R-:W-:Y:S01]  /*6ec0*/  IMAD.MOV.U32 R2, RZ, RZ, c[0x0][0x400] ;  /* 0x00010000ff027624 */ /* 0x000fe200078e00ff */
[C---:B------:R-:W-:Y:S01]  /*6ed0*/  HFMA2 R11, R117.reuse.H0_H0, R15, R11 ;  /* 0x0000000f750b7231 */ /* 0x040fe2000000080b */
[----:B------:R-:W-:Y:S01]  /*6ee0*/  IADD3.X R15, R23, UR5, RZ, P0, !PT ;  /* 0x00000005170f7c10 */ /* 0x000fe200087fe4ff */
[----:B------:R-:W-:-:S02]  /*6ef0*/  HFMA2 R44, R117.H0_H0, R12, R8 ;  /* 0x0000000c752c7231 */ /* 0x000fc40000000808 */
[----:B------:R-:W-:Y:S01]  /*6f00*/  ISETP.NE.AND P0, PT, R2, 0x1, PT ;  /* 0x000000010200780c */ /* 0x000fe20003f05270 */
[C---:B---3--:R-:W-:Y:S01]  /*6f10*/  HFMA2 R4, R117.reuse.H0_H0, R16, R4 ;  /* 0x0000001075047231 */ /* 0x048fe20000000804 */
[----:B------:R-:W-:Y:S01]  /*6f20*/  IADD3 R12, P1, R22, c[0x0][0x3a0], RZ ;  /* 0x0000e800160c7a10 */ /* 0x000fe20007f3e0ff */
[C---:B------:R-:W-:Y:S02]  /*6f30*/  HFMA2 R5, R117.reuse.H0_H0, R17, R5 ;  /* 0x0000001175057231 */ /* 0x040fe40000000805 */
[C---:B------:R-:W-:Y:S02]  /*6f40*/  HFMA2 R6, R117.reuse.H0_H0, R18, R6 ;  /* 0x0000001275067231 */ /* 0x040fe40000000806 */
[----:B------:R-:W-:Y:S01]  /*6f50*/  HFMA2 R7, R117.H0_H0, R19, R7 ;  /* 0x0000001375077231 */ /* 0x000fe20000000807 */
[----:B------:R-:W-:Y:S01]  /*6f60*/  IADD3.X R13, R23, c[0x0][0x3a4], RZ, P1, !PT ;  /* 0x0000e900170d7a10 */ /* 0x000fe20000ffe4ff */
[-C--:B------:R-:W-:Y:S02]  /*6f70*/  HMNMX2.NAN R8, R44, R88.reuse.H0_H0, !PT ;  /* 0x200000582c087240 */ /* 0x080fe40007820000 */
[----:B------:R-:W-:-:S02]  /*6f80*/  HMNMX2.NAN R10, R3, R88.H0_H0, !PT ;  /* 0x20000058030a7240 */ /* 0x000fc40007820000 */
[-C--:B------:R-:W-:Y:S02]  /*6f90*/  HMNMX2.NAN R11, R11, R88.reuse.H0_H0, !PT ;  /* 0x200000580b0b7240 */ /* 0x080fe40007820000 */
[-C--:B------:R-:W-:Y:S02]  /*6fa0*/  HMNMX2.NAN R4, R4, R88.reuse.H0_H0, !PT ;  /* 0x2000005804047240 */ /* 0x080fe40007820000 */
[-C--:B------:R-:W-:Y:S02]  /*6fb0*/  HMNMX2.NAN R5, R5, R88.reuse.H0_H0, !PT ;  /* 0x2000005805057240 */ /* 0x080fe40007820000 */
[-C--:B------:R-:W-:Y:S02]  /*6fc0*/  HMNMX2.NAN R6, R6, R88.reuse.H0_H0, !PT ;  /* 0x2000005806067240 */ /* 0x080fe40007820000 */
[----:B------:R-:W-:Y:S01]  /*6fd0*/  HMNMX2.NAN R7, R7, R88.H0_H0, !PT ;  /* 0x2000005807077240 */ /* 0x000fe20007820000 */
[----:B------:R1:W-:Y:S04]  /*6fe0*/  @P5 STG.E.128 [R12.64], R8 ;  /* 0x000000080c005986 */ /* 0x0003e8000c101d10 */
[----:B------:R1:W-:Y:S01]  /*6ff0*/  @P6 STG.E.128 [R14.64], R4 ;  /* 0x000000040e006986 */ /* 0x0003e2000c101d10 */
[----:B------:R-:W-:Y:S05]  /*7000*/  @P0 EXIT ;  /* 0x000000000000094d */ /* 0x000fea0003800000 */
[----:B------:R-:W-:-:S04]  /*7010*/  MOV R2, c[0x0][0x1f8] ;  /* 0x00007e0000027a02 */ /* 0x000fc80000000f00 */
[----:B------:R-:W-:-:S13]  /*7020*/  ISETP.GE.AND P0, PT, R2, 0x2, PT ;  /* 0x000000020200780c */ /* 0x000fda0003f06270 */
[----:B------:R-:W-:Y:S05]  /*7030*/  @!P0 EXIT ;  /* 0x000000000000894d */ /* 0x000fea0003800000 */
[----:B------:R-:W-:Y:S01]  /*7040*/  BAR.SYNC.DEFER_BLOCKING 0x0 ;  /* 0x0000000000007b1d */ /* 0x000fe20000010000 */
[----:B------:R-:W-:-:S13]  /*7050*/  ISETP.GT.AND P0, PT, R0, RZ, PT ;  /* 0x000000ff0000720c */ /* 0x000fda0003f04270 */
[----:B------:R-:W-:Y:S05]  /*7060*/  @P0 EXIT ;  /* 0x000000000000094d */ /* 0x000fea0003800000 */
[----:B------:R-:W-:Y:S01]  /*7070*/  @!PT LDS RZ, [RZ] ;  /* 0x00000000fffff984 */ /* 0x000fe20000000800 */
[----:B------:R-:W-:Y:S01]  /*7080*/  @!PT LDS RZ, [RZ] ;  /* 0x00000000fffff984 */ /* 0x000fe20000000800 */
[----:B------:R-:W-:Y:S01]  /*7090*/  @!PT LDS RZ, [RZ] ;  /* 0x00000000fffff984 */ /* 0x000fe20000000800 */
[----:B------:R-:W-:Y:S01]  /*70a0*/  @!PT LDS RZ, [RZ] ;  /* 0x00000000fffff984 */ /* 0x000fe20000000800 */
[----:B------:R-:W-:Y:S06]  /*70b0*/  MEMBAR.ALL.GPU ;  /* 0x0000000000007992 */ /* 0x000fec000000a000 */
[----:B------:R-:W-:-:S04]  /*70c0*/  IADD3 R3, R116, 0x1, RZ ;  /* 0x0000000174037810 */ /* 0x000fc80007ffe0ff */
[----:B------:R-:W-:-:S04]  /*70d0*/  ISETP.NE.AND P0, PT, R3, c[0x0][0x1f8], PT ;  /* 0x00007e0003007a0c */ /* 0x000fc80003f05270 */
[----:B------:R-:W-:-:S04]  /*70e0*/  SEL R3, R3, RZ, P0 ;  /* 0x000000ff03037207 */ /* 0x000fc80000000000 */
[----:B------:R-:W-:-:S00]  /*70f0*/  ERRBAR ;  /* 0x00000000000079ab */ /* 0x000fc00000000000 */
[----:B------:R-:W-:Y:S01]  /*7100*/  STG.E.STRONG.GPU [R90.64], R3 ;  /* 0x000000035a007986 */ /* 0x000fe2000c10f910 */
[----:B------:R-:W-:Y:S05]  /*7110*/  EXIT ;  /* 0x000000000000794d */ /* 0x000fea0003800000 */
.L_x_291:
        /* <DEDUP_REMOVED lines=14> */
.L_x_333:


//--------------------- .text._ZN7cutlass6KernelINS_4conv6kernel23ImplicitGemmConvolutionINS1_11threadblock22ImplicitGemmMultistageINS_4gemm9GemmShapeILi64ELi128ELi32EEENS4_48Conv2dFpropActivationTileAccessIteratorOptimizedINS_11MatrixShapeILi64ELi32EEENS_6half_tENS_6layout10TensorNHWCENS_9transform29PitchLinearWarpRakedThreadMapINS_16PitchLinearShapeILi32ELi64EEELi64ENSH_ILi4ELi8EEELi8EEENS_12AlignedArrayISC_Li8ELi16EEEEENSF_11threadblock25RegularTileAccessIteratorISB_SC_NSD_37RowMajorTensorOpMultiplicandCrosswiseILi16ELi32EEELi0ESK_Li16EEELNS_4arch14CacheOperation4KindE0ENS4_44Conv2dFpropFilterTileAccessIteratorOptimizedINSA_ILi32ELi128EEESC_SE_NSG_INSH_ILi32ELi128EEELi64ESJ_Li8EEESM_Lb0EEENSP_ISX_SC_NSD_40ColumnMajorTensorOpMultiplicandCrosswiseILi16ELi32EEELi1ESZ_Li16EEELSV_1ENS6_11threadblock9MmaPolicyINS6_4warp11MmaTensorOpINS7_ILi64ELi64ELi32EEESC_SR_SC_S12_SC_NSD_8RowMajorENS16_17MmaTensorOpPolicyINST_3MmaINS7_ILi16ELi8ELi16EEELi32ESC_S19_SC_NSD_11ColumnMajorESC_S19_NST_13OpMultiplyAddEEENSA_ILi1ELi1EEEEELi1ELb0EbEENSA_ILi0ELi0EEES1J_Li1EEELi3EbEENS_8epilogue11threadblock8EpilogueIS8_S1I_Li1ENS1N_22PredicatedTileIteratorINS1N_26OutputTileOptimalThreadMapINS1N_15OutputTileShapeILi128ELi8ELi1ELi1ELi1EEENS1R_ILi1ELi8ELi1ELi1ELi8EEELi64ELi8ELi16EEESC_Lb0ENSD_9NoPermuteELb0EEENS1M_4warp24FragmentIteratorTensorOpIS18_S1C_SC_NS_5ArrayISC_Li4ELb0EEES19_EENS1X_20TileIteratorTensorOpIS18_S1C_SC_S19_EENS1N_18SharedLoadIteratorINS1U_18CompactedThreadMapESC_Li16EEENS1M_6thread21LinearCombinationReluISC_Li8ESC_SC_LNS27_9ScaleType4KindE1ELNS_15FloatRoundStyleE2EEENSA_ILi0ELi16EEELi1ELi1EEENS14_30GemmIdentityThreadblockSwizzleILi1EEELNS1_8OperatorE0ENS1_17Conv2dProblemSizeELNS1_9GroupModeE0EEEEEvNT_6ParamsE --------------------------
	.section	.text._ZN7cutlass6KernelINS_4conv6kernel23ImplicitGemmConvolutionINS1_11threadblock22ImplicitGemmMultistageINS_4gemm9GemmShapeILi64ELi128ELi32EEENS4_48Conv2dFpropActivationTileAccessIteratorOptimizedINS_11MatrixShapeILi64ELi32EEENS_6half_tENS_6layout10TensorNHWCENS_9transform29PitchLinearWarpRakedThreadMapINS_16PitchLinearShapeILi32ELi64EEELi64ENSH_ILi4ELi8EEELi8EEENS_12AlignedArrayISC_Li8ELi16EEEEENSF_11threadblock25RegularTileAccessIteratorISB_SC_NSD_37RowMajorTensorOpMultiplicandCrosswiseILi16ELi32EEELi0ESK_Li16EEELNS_4arch14CacheOperation4KindE0ENS4_44Conv2dFpropFilterTileAccessIteratorOptimizedINSA_ILi32ELi128EEESC_SE_NSG_INSH_ILi32ELi128EEELi64ESJ_Li8EEESM_Lb0EEENSP_ISX_SC_NSD_40ColumnMajorTensorOpMultiplicandCrosswiseILi16ELi32EEELi1ESZ_Li16EEELSV_1ENS6_11threadblock9MmaPolicyINS6_4warp11MmaTensorOpINS7_ILi64ELi64ELi32EEESC_SR_SC_S12_SC_NSD_8RowMajorENS16_17MmaTensorOpPolicyINST_3MmaINS7_ILi16ELi8ELi16EEELi32ESC_S19_SC_NSD_11ColumnMajorESC_S19_NST_13OpMultiplyAddEEENSA_ILi1ELi1EEEEELi1ELb0EbEENSA_ILi0ELi0EEES1J_Li1EEELi3EbEENS_8epilogue11threadblock8EpilogueIS8_S1I_Li1ENS1N_22PredicatedTileIteratorINS1N_26OutputTileOptimalThreadMapINS1N_15OutputTileShapeILi128ELi8ELi1ELi1ELi1EEENS1R_ILi1ELi8ELi1ELi1ELi8EEELi64ELi8ELi16EEESC_Lb0ENSD_9NoPermuteELb0EEENS1M_4warp24FragmentIteratorTensorOpIS18_S1C_SC_NS_5ArrayISC_Li4ELb0EEES19_EENS1X_20TileIteratorTensorOpIS18_S1C_SC_S19_EENS1N_18SharedLoadIteratorINS1U_18CompactedThreadMapESC_Li16EEENS1M_6thread21LinearCombinationReluISC_Li8ESC_SC_LNS27_9ScaleType4KindE1ELNS_15FloatRoundStyleE2EEENSA_ILi0ELi16EEELi1ELi1EEENS14_30GemmIdentityThreadblockSwizzleILi1EEELNS1_8OperatorE0ENS1_17Conv2dProblemSizeELNS1_9GroupModeE0EEEEEvNT_6ParamsE,"ax",@progbits
	.sectioninfo	@"SHI_REGISTERS=168"
	.align	128
.text._ZN7cutlass6KernelINS_4conv6kernel23ImplicitGemmConvolutionINS1_11threadblock22ImplicitGemmMultistageINS_4gemm9GemmShapeILi64ELi128ELi32EEENS4_48Conv2dFpropActivationTileAccessIteratorOptimizedINS_11MatrixShapeILi64ELi32EEENS_6half_tENS_6layout10TensorNHWCENS_9transform29PitchLinearWarpRakedThreadMapINS_16PitchLinearShapeILi32ELi64EEELi64ENSH_ILi4ELi8EEELi8EEENS_12AlignedArrayISC_Li8ELi16EEEEENSF_11threadblock25RegularTileAccessIteratorISB_SC_NSD_37RowMajorTensorOpMultiplicandCrosswiseILi16ELi32EEELi0ESK_Li16EEELNS_4arch14CacheOperation4KindE0ENS4_44Conv2dFpropFilterTileAccessIteratorOptimizedINSA_ILi32ELi128EEESC_SE_NSG_INSH_ILi32ELi128EEELi64ESJ_Li8EEESM_Lb0EEENSP_ISX_SC_NSD_40ColumnMajorTensorOpMultiplicandCrosswiseILi16ELi32EEELi1ESZ_Li16EEELSV_1ENS6_11threadblock9MmaPolicyINS6_4warp11MmaTensorOpINS7_ILi64ELi64ELi32EEESC_SR_SC_S12_SC_NSD_8RowMajorENS16_17MmaTensorOpPolicyINST_3MmaINS7_ILi16ELi8ELi16EEELi32ESC_S19_SC_NSD_11ColumnMajorESC_S19_NST_13OpMultiplyAddEEENSA_ILi1ELi1EEEEELi1ELb0EbEENSA_ILi0ELi0EEES1J_Li1EEELi3EbEENS_8epilogue11threadblock8EpilogueIS8_S1I_Li1ENS1N_22PredicatedTileIteratorINS1N_26OutputTileOptimalThreadMapINS1N_15OutputTileShapeILi128ELi8ELi1ELi1ELi1EEENS1R_ILi1ELi8ELi1ELi1ELi8EEELi64ELi8ELi16EEESC_Lb0ENSD_9NoPermuteELb0EEENS1M_4warp24FragmentIteratorTensorOpIS18_S1C_SC_NS_5ArrayISC_Li4ELb0EEES19_EENS1X_20TileIteratorTensorOpIS18_S1C_SC_S19_EENS1N_18SharedLoadIteratorINS1U_18CompactedThreadMapESC_Li16EEENS1M_6thread21LinearCombinationReluISC_Li8ESC_SC_LNS27_9ScaleType4KindE1ELNS_15FloatRoundStyleE2EEENSA_ILi0ELi16EEELi1ELi1EEENS14_30GemmIdentityThreadblockSwizzleILi1EEELNS1_8OperatorE0ENS1_17Conv2dProblemSizeELNS1_9GroupModeE0EEEEEvNT_6ParamsE:
        .type           _ZN7cutlass6KernelINS_4conv6kernel23ImplicitGemmConvolutionINS1_11threadblock22ImplicitGemmMultistageINS_4gemm9GemmShapeILi64ELi128ELi32EEENS4_48Conv2dFpropActivationTileAccessIteratorOptimizedINS_11MatrixShapeILi64ELi32EEENS_6half_tENS_6layout10TensorNHWCENS_9transform29PitchLinearWarpRakedThreadMapINS_16PitchLinearShapeILi32ELi64EEELi64ENSH_ILi4ELi8EEELi8EEENS_12AlignedArrayISC_Li8ELi16EEEEENSF_11threadblock25RegularTileAccessIteratorISB_SC_NSD_37RowMajorTensorOpMultiplicandCrosswiseILi16ELi32EEELi0ESK_Li16EEELNS_4arch14CacheOperation4KindE0ENS4_44Conv2dFpropFilterTileAccessIteratorOptimizedINSA_ILi32ELi128EEESC_SE_NSG_INSH_ILi32ELi128EEELi64ESJ_Li8EEESM_Lb0EEENSP_ISX_SC_NSD_40ColumnMajorTensorOpMultiplicandCrosswiseILi16ELi32EEELi1ESZ_Li16EEELSV_1ENS6_11threadblock9MmaPolicyINS6_4warp11MmaTensorOpINS7_ILi64ELi64ELi32EEESC_SR_SC_S12_SC_NSD_8RowMajorENS16_17MmaTensorOpPolicyINST_3MmaINS7_ILi16ELi8ELi16EEELi32ESC_S19_SC_NSD_11ColumnMajorESC_S19_NST_13OpMultiplyAddEEENSA_ILi1ELi1EEEEELi1ELb0EbEENSA_ILi0ELi0EEES1J_Li1EEELi3EbEENS_8epilogue11threadblock8EpilogueIS8_S1I_Li1ENS1N_22PredicatedTileIteratorINS1N_26OutputTileOptimalThreadMapINS1N_15OutputTileShapeILi128ELi8ELi1ELi1ELi1EEENS1R_ILi1ELi8ELi1ELi1ELi8EEELi64ELi8ELi16EEESC_Lb0ENSD_9NoPermuteELb0EEENS1M_4warp24FragmentIteratorTensorOpIS18_S1C_SC_NS_5ArrayISC_Li4ELb0EEES19_EENS1X_20TileIteratorTensorOpIS18_S1C_SC_S19_EENS1N_18SharedLoadIteratorINS1U_18CompactedThreadMapESC_Li16EEENS1M_6thread21LinearCombinationReluISC_Li8ESC_SC_LNS27_9ScaleType4KindE1ELNS_15FloatRoundStyleE2EEENSA_ILi0ELi16EEELi1ELi1EEENS14_30GemmIdentityThreadblockSwizzleILi1EEELNS1_8OperatorE0ENS1_17Conv2dProblemSizeELNS1_9GroupModeE0EEEEEvNT_6ParamsE,@function
        .size           _ZN7cutlass6KernelINS_4conv6kernel23ImplicitGemmConvolutionINS1_11threadblock22ImplicitGemmMultistageINS_4gemm9GemmShapeILi64ELi128ELi32EEENS4_48Conv2dFpropActivationTileAccessIteratorOptimizedINS_11MatrixShapeILi64ELi32EEENS_6half_tENS_6layout10TensorNHWCENS_9transform29PitchLinearWarpRakedThreadMapINS_16PitchLinearShapeILi32ELi64EEELi64ENSH_ILi4ELi8EEELi8EEENS_12AlignedArrayISC_Li8ELi16EEEEENSF_11threadblock25RegularTileAccessIteratorISB_SC_NSD_37RowMajorTensorOpMultiplicandCrosswiseILi16ELi32EEELi0ESK_Li16EEELNS_4arch14CacheOperation4KindE0ENS4_44Conv2dFpropFilterTileAccessIteratorOptimizedINSA_ILi32ELi128EEESC_SE_NSG_INSH_ILi32ELi128EEELi64ESJ_Li8EEESM_Lb0EEENSP_ISX_SC_NSD_40ColumnMajorTensorOpMultiplicandCrosswiseILi16ELi32EEELi1ESZ_Li16EEELSV_1ENS6_11threadblock9MmaPolicyINS6_4warp11MmaTensorOpINS7_ILi64ELi64ELi32EEESC_SR_SC_S12_SC_NSD_8RowMajorENS16_17MmaTensorOpPolicyINST_3MmaINS7_ILi16ELi8ELi16EEELi32ESC_S19_SC_NSD_11ColumnMajorESC_S19_NST_13OpMultiplyAddEEENSA_ILi1ELi1EEEEELi1ELb0EbEENSA_ILi0ELi0EEES1J_Li1EEELi3EbEENS_8epilogue11threadblock8EpilogueIS8_S1I_Li1ENS1N_22PredicatedTileIteratorINS1N_26OutputTileOptimalThreadMapINS1N_15OutputTileShapeILi128ELi8ELi1ELi1ELi1EEENS1R_ILi1ELi8ELi1ELi1ELi8EEELi64ELi8ELi16EEESC_Lb0ENSD_9NoPermuteELb0EEENS1M_4warp24FragmentIteratorTensorOpIS18_S1C_SC_NS_5ArrayISC_Li4ELb0EEES19_EENS1X_20TileIteratorTensorOpIS18_S1C_SC_S19_EENS1N_18SharedLoadIteratorINS1U_18CompactedThreadMapESC_Li16EEENS1M_6thread21LinearCombinationReluISC_Li8ESC_SC_LNS27_9ScaleType4KindE1ELNS_15FloatRoundStyleE2EEENSA_ILi0ELi16EEELi1ELi1EEENS14_30GemmIdentityThreadblockSwizzleILi1EEELNS1_8OperatorE0ENS1_17Conv2dProblemSizeELNS1_9GroupModeE0EEEEEvNT_6ParamsE,(.L_x_334 - _ZN7cutlass6KernelINS_4conv6kernel23ImplicitGemmConvolutionINS1_11threadblock22ImplicitGemmMultistageINS_4gemm9GemmShapeILi64ELi128ELi32EEENS4_48Conv2dFpropActivationTileAccessIteratorOptimizedINS_11MatrixShapeILi64ELi32EEENS_6half_tENS_6layout10TensorNHWCENS_9transform29PitchLinearWarpRakedThreadMapINS_16PitchLinearShapeILi32ELi64EEELi64ENSH_ILi4ELi8EEELi8EEENS_12AlignedArrayISC_Li8ELi16EEEEENSF_11threadblock25RegularTileAccessIteratorISB_SC_NSD_37RowMajorTensorOpMultiplicandCrosswiseILi16ELi32EEELi0ESK_Li16EEELNS_4arch14CacheOperation4KindE0ENS4_44Conv2dFpropFilterTileAccessIteratorOptimizedINSA_ILi32ELi128EEESC_SE_NSG_INSH_ILi32ELi128EEELi64ESJ_Li8EEESM_Lb0EEENSP_ISX_SC_NSD_40ColumnMajorTensorOpMultiplicandCrosswiseILi16ELi32EEELi1ESZ_Li16EEELSV_1ENS6_11threadblock9MmaPolicyINS6_4warp11MmaTensorOpINS7_ILi64ELi64ELi32EEESC_SR_SC_S12_SC_NSD_8RowMajorENS16_17MmaTensorOpPolicyINST_3MmaINS7_ILi16ELi8ELi16EEELi32ESC_S19_SC_NSD_11ColumnMajorESC_S19_NST_13OpMultiplyAddEEENSA_ILi1ELi1EEEEELi1ELb0EbEENSA_ILi0ELi0EEES1J_Li1EEELi3EbEENS_8epilogue11threadblock8EpilogueIS8_S1I_Li1ENS1N_22PredicatedTileIteratorINS1N_26OutputTileOptimalThreadMapINS1N_15OutputTileShapeILi128ELi8ELi1ELi1ELi1EEENS1R_ILi1ELi8ELi1ELi1ELi8EEELi64ELi8ELi16EEESC_Lb0ENSD_9NoPermuteELb0EEENS1M_4warp24FragmentIteratorTensorOpIS18_S1C_SC_NS_5ArrayISC_Li4ELb0EEES19_EENS1X_20TileIteratorTensorOpIS18_S1C_SC_S19_EENS1N_18SharedLoadIteratorINS1U_18CompactedThreadMapESC_Li16EEENS1M_6thread21LinearCombinationReluISC_Li8ESC_SC_LNS27_9ScaleType4KindE1ELNS_15FloatRoundStyleE2EEENSA_ILi0ELi16EEELi1ELi1EEENS14_30GemmIdentityThreadblockSwizzleILi1EEELNS1_8OperatorE0ENS1_17Conv2dProblemSizeELNS1_9GroupModeE0EEEEEvNT_6ParamsE)
        .other          _ZN7cutlass6KernelINS_4conv6kernel23ImplicitGemmConvolutionINS1_11threadblock22ImplicitGemmMultistageINS_4gemm9GemmShapeILi64ELi128ELi32EEENS4_48Conv2dFpropActivationTileAccessIteratorOptimizedINS_11MatrixShapeILi64ELi32EEENS_6half_tENS_6layout10TensorNHWCENS_9transform29PitchLinearWarpRakedThreadMapINS_16PitchLinearShapeILi32ELi64EEELi64ENSH_ILi4ELi8EEELi8EEENS_12AlignedArrayISC_Li8ELi16EEEEENSF_11threadblock25RegularTileAccessIteratorISB_SC_NSD_37RowMajorTensorOpMultiplicandCrosswiseILi16ELi32EEELi0ESK_Li16EEELNS_4arch14CacheOperation4KindE0ENS4_44Conv2dFpropFilterTileAccessIteratorOptimizedINSA_ILi32ELi128EEESC_SE_NSG_INSH_ILi32ELi128EEELi64ESJ_Li8EEESM_Lb0EEENSP_ISX_SC_NSD_40ColumnMajorTensorOpMultiplicandCrosswiseILi16ELi32EEELi1ESZ_Li16EEELSV_1ENS6_11threadblock9MmaPolicyINS6_4warp11MmaTensorOpINS7_ILi64ELi64ELi32EEESC_SR_SC_S12_SC_NSD_8RowMajorENS16_17MmaTensorOpPolicyINST_3MmaINS7_ILi16ELi8ELi16EEELi32ESC_S19_SC_NSD_11ColumnMajorESC_S19_NST_13OpMultiplyAddEEENSA_ILi1ELi1EEEEELi1ELb0EbEENSA_ILi0ELi0EEES1J_Li1EEELi3EbEENS_8epilogue11threadblock8EpilogueIS8_S1I_Li1ENS1N_22PredicatedTileIteratorINS1N_26OutputTileOptimalThreadMapINS1N_15OutputTileShapeILi128ELi8ELi1ELi1ELi1EEENS1R_ILi1ELi8ELi1ELi1ELi8EEELi64ELi8ELi16EEESC_Lb0ENSD_9NoPermuteELb0EEENS1M_4warp24FragmentIteratorTensorOpIS18_S1C_SC_NS_5ArrayISC_Li4ELb0EEES19_EENS1X_20TileIteratorTensorOpIS18_S1C_SC_S19_EENS1N_18SharedLoadIteratorINS1U_18CompactedThreadMapESC_Li16EEENS1M_6thread21LinearCombinationReluISC_Li8ESC_SC_LNS27_9ScaleType4KindE1ELNS_15FloatRoundStyleE2EEENSA_ILi0ELi16EEELi1ELi1EEENS14_30GemmIdentityThreadblockSwizzleILi1EEELNS1_8OperatorE0ENS1_17Conv2dProblemSizeELNS1_9GroupModeE0EEEEEvNT_6ParamsE,@"STO_CUDA_ENTRY STV_DEFAULT"
_ZN7cutlass6KernelINS_4conv6kernel23ImplicitGemmConvolutionINS1_11threadblock22ImplicitGemmMultistageINS_4gemm9GemmShapeILi64ELi128ELi32EEENS4_48Conv2dFpropActivationTileAccessIteratorOptimizedINS_11MatrixShapeILi64ELi32EEENS_6half_tENS_6layout10TensorNHWCENS_9transform29PitchLinearWarpRakedThreadMapINS_16PitchLinearShapeILi32ELi64EEELi64ENSH_ILi4ELi8EEELi8EEENS_12AlignedArrayISC_Li8ELi16EEEEENSF_11threadblock25RegularTileAccessIteratorISB_SC_NSD_37RowMajorTensorOpMultiplicandCrosswiseILi16ELi32EEELi0ESK_Li16EEELNS_4arch14CacheOperation4KindE0ENS4_44Conv2dFpropFilterTileAccessIteratorOptimizedINSA_ILi32ELi128EEESC_SE_NSG_INSH_ILi32ELi128EEELi64ESJ_Li8EEESM_Lb0EEENSP_ISX_SC_NSD_40ColumnMajorTensorOpMultiplicandCrosswiseILi16ELi32EEELi1ESZ_Li16EEELSV_1ENS6_11threadblock9MmaPolicyINS6_4warp11MmaTensorOpINS7_ILi64ELi64ELi32EEESC_SR_SC_S12_SC_NSD_8RowMajorENS16_17MmaTensorOpPolicyINST_3MmaINS7_ILi16ELi8ELi16EEELi32ESC_S19_SC_NSD_11ColumnMajorESC_S19_NST_13OpMultiplyAddEEENSA_ILi1ELi1EEEEELi1ELb0EbEENSA_ILi0ELi0EEES1J_Li1EEELi3EbEENS_8epilogue11threadblock8EpilogueIS8_S1I_Li1ENS1N_22PredicatedTileIteratorINS1N_26OutputTileOptimalThreadMapINS1N_15OutputTileShapeILi128ELi8ELi1ELi1ELi1EEENS1R_ILi1ELi8ELi1ELi1ELi8EEELi64ELi8ELi16EEESC_Lb0ENSD_9NoPermuteELb0EEENS1M_4warp24FragmentIteratorTensorOpIS18_S1C_SC_NS_5ArrayISC_Li4ELb0EEES19_EENS1X_20TileIteratorTensorOpIS18_S1C_SC_S19_EENS1N_18SharedLoadIteratorINS1U_18CompactedThreadMapESC_Li16EEENS1M_6thread21LinearCombinationReluISC_Li8ESC_SC_LNS27_9ScaleType4KindE1ELNS_15FloatRoundStyleE2EEENSA_ILi0ELi16EEELi1ELi1EEENS14_30GemmIdentityThreadblockSwizzleILi1EEELNS1_8OperatorE0ENS1_17Conv2dProblemSizeELNS1_9GroupModeE0EEEEEvNT_6ParamsE:
[----:B------:R-:W-:Y:S02]  /*0000*/  MOV R1, c[0x0][0x28] ;  /* 0x00000a0000017a02 */ /* 0x000fe40000000f00 */
[----:B------:R-:W1:Y:S01]  /*0010*/  S2R R2, SR_CTAID.Y ;  /* 0x0000000000027919 */ /* 0x000e620000002600 */
[----:B------:R-:W-:-:S03]  /*0020*/  IMAD.MOV.U32 R0, RZ, RZ, -0x1 ;  /* 0xffffffffff007424 */ /* 0x000fc600078e00ff */
[----:B------:R-:W2:Y:S02]  /*0030*/  S2R R8, SR_CTAID.X ;  /* 0x0000000000087919 */ /* 0x000ea40000002500 */
[----:B------:R-:W-:Y:S02]  /*0040*/  SHF.L.U32 R3, R0, c[0x0][0x1c0], RZ ;  /* 0x0000700000037a19 */ /* 0x000fe400000006ff */
[----:B-1----:R-:W-:Y:S02]  /*0050*/  SHF.L.U32 R2, R2, c[0x0][0x1c0], RZ ;  /* 0x0000700002027a19 */ /* 0x002fe400000006ff */
[----:B--2---:R-:W-:Y:S02]  /*0060*/  LOP3.LUT R3, R8, R3, RZ, 0x30, !PT ;  /* 0x0000000308037212 */ /* 0x004fe400078e30ff */
[----:B------:R-:W-:-:S03]  /*0070*/  SHF.R.S32.HI R8, RZ, c[0x0][0x1c0], R8 ;  /* 0x00007000ff087a19 */ /* 0x000fc60000011408 */
[----:B------:R-:W-:-:S05]  /*0080*/  IMAD.IADD R11, R2, 0x1, R3 ;  /* 0x00000001020b7824 */ /* 0x000fca00078e0203 */
[----:B------:R-:W-:-:S04]  /*0090*/  ISETP.GE.AND P0, PT, R11, c[0x0][0x1ac], PT ;  /* 0x00006b000b007a0c */ /* 0x000fc80003f06270 */
[----:B------:R-:W-:-:S13]  /*00a0*/  ISETP.GE.OR P0, PT, R8, c[0x0][0x1a8], P0 ;  /* 0x00006a0008007a0c */ /* 0x000fda0000706670 */
[----:B------:R-:W-:Y:S05]  /*00b0*/  @P0 EXIT ;  /* 0x000000000000094d */ /* 0x000fea0003800000 */
[----:B------:R-:W1:Y:S01]  /*00c0*/  S2R R0, SR_TID.X ;  /* 0x0000000000007919 */ /* 0x000e620000002100 */
[----:B------:R-:W-:Y:S01]  /*00d0*/  IMAD.MOV.U32 R2, RZ, RZ, c[0x0][0x200] ;  /* 0x00008000ff027624 */ /* 0x000fe200078e00ff */
[----:B------:R-:W-:Y:S01]  /*00e0*/  MOV R3, c[0x0][0x20c] ;  /* 0x0000830000037a02 */ /* 0x000fe20000000f00 */
[----:B------:R-:W-:Y:S01]  /*00f0*/  IMAD.MOV.U32 R17, RZ, RZ, c[0x0][0x18c] ;  /* 0x00006300ff117624 */ /* 0x000fe200078e00ff */
[----:B------:R-:W2:Y:S01]  /*0100*/  S2R R67, SR_CTAID.Z ;  /* 0x0000000000437919 */ /* 0x000ea20000002700 */
[----:B------:R-:W-:Y:S01]  /*0110*/  MOV R16, 0x1 ;  /* 0x0000000100107802 */ /* 0x000fe20000000f00 */
[----:B------:R-:W-:Y:S01]  /*0120*/  UMOV UR6, 0x1 ;  /* 0x0000000100067882 */ /* 0x000fe20000000000 */
[----:B------:R-:W-:Y:S01]  /*0130*/  ISETP.NE.AND P1, PT, R2, 0x1, PT ;  /* 0x000000010200780c */ /* 0x000fe20003f25270 */
[----:B------:R-:W-:Y:S01]  /*0140*/  IMAD.MOV.U32 R2, RZ, RZ, c[0x0][0x19c] ;  /* 0x00006700ff027624 */ /* 0x000fe200078e00ff */
[----:B------:R-:W-:Y:S01]  /*0150*/  ISETP.NE.AND P0, PT, R3, 0x1, PT ;  /* 0x000000010300780c */ /* 0x000fe20003f05270 */
[----:B------:R-:W-:Y:S01]  /*0160*/  ULDC UR4, c[0x0][0x17c] ;  /* 0x00005f0000047ab9 */ /* 0x000fe20000000800 */
[----:B------:R-:W-:Y:S01]  /*0170*/  IADD3 R25, -R16, c[0x0][0x17c], RZ ;  /* 0x00005f0010197a10 */ /* 0x000fe20007ffe1ff */
[----:B------:R-:W-:Y:S01]  /*0180*/  UISETP.LE.AND UP0, UPT, UR6, UR4, UPT ;  /* 0x000000040600728c */ /* 0x000fe2000bf03270 */
[----:B------:R-:W-:Y:S01]  /*0190*/  ISETP.NE.AND P4, PT, R2, 0x1, PT ;  /* 0x000000010200780c */ /* 0x000fe20003f85270 */
[----:B------:R-:W-:Y:S01]  /*01a0*/  IMAD.MOV.U32 R155, RZ, RZ, RZ ;  /* 0x000000ffff9b7224 */ /* 0x000fe200078e00ff */
[----:B------:R-:W-:Y:S01]  /*01b0*/  IADD3 R16, -R16, c[0x0][0x180], RZ ;  /* 0x0000600010107a10 */ /* 0x000fe20007ffe1ff */
[----:B------:R-:W-:Y:S01]  /*01c0*/  IMAD.MOV.U32 R153, RZ, RZ, RZ ;  /* 0x000000ffff997224 */ /* 0x000fe200078e00ff */
[----:B------:R-:W-:Y:S01]  /*01d0*/  MOV R156, RZ ;  /* 0x000000ff009c7202 */ /* 0x000fe20000000f00 */
[----:B------:R-:W-:Y:S01]  /*01e0*/  IMAD.MOV.U32 R149, RZ, RZ, RZ ;  /* 0x000000ffff957224 */ /* 0x000fe200078e00ff */
[----:B------:R-:W-:-:S02]  /*01f0*/  SEL R31, R16, RZ, !P4 ;  /* 0x000000ff101f7207 */ /* 0x000fc40006000000 */
[----:B------:R-:W-:Y:S02]  /*0200*/  MOV R151, RZ ;  /* 0x000000ff00977202 */ /* 0x000fe40000000f00 */
[----:B-1----:R-:W-:-:S04]  /*0210*/  SHF.R.S32.HI R27, RZ, 0x1f, R0 ;  /* 0x0000001fff1b7819 */ /* 0x002fc80000011400 */
[----:B------:R-:W-:-:S04]  /*0220*/  LEA.HI R27, R27, R0, RZ, 0x5 ;  /* 0x000000001b1b7211 */ /* 0x000fc800078f28ff */
[----:B------:R-:W-:Y:S02]  /*0230*/  LOP3.LUT R21, R27, 0xffffffe0, RZ, 0xc0, !PT ;  /* 0xffffffe01b157812 */ /* 0x000fe400078ec0ff */
[----:B------:R-:W-:-:S03]  /*0240*/  SHF.R.S32.HI R27, RZ, 0x5, R27 ;  /* 0x00000005ff1b7819 */ /* 0x000fc6000001141b */
[----:B------:R-:W-:-:S05]  /*0250*/  IMAD.IADD R13, R0, 0x1, -R21 ;  /* 0x00000001000d7824 */ /* 0x000fca00078e0a15 */
[----:B------:R-:W-:-:S04]  /*0260*/  SHF.R.S32.HI R30, RZ, 0x1f, R13 ;  /* 0x0000001fff1e7819 */ /* 0x000fc8000001140d */
[----:B------:R-:W-:-:S04]  /*0270*/  LEA.HI R30, R30, R13, RZ, 0x2 ;  /* 0x0000000d1e1e7211 */ /* 0x000fc800078f10ff */
[----:B------:R-:W-:Y:S02]  /*0280*/  SHF.R.S32.HI R32, RZ, 0x2, R30 ;  /* 0x00000002ff207819 */ /* 0x000fe4000001141e */
[----:B------:R-:W-:-:S03]  /*0290*/  LOP3.LUT R30, R30, 0xfffffffc, RZ, 0xc0, !PT ;  /* 0xfffffffc1e1e7812 */ /* 0x000fc600078ec0ff */
[----:B------:R-:W-:Y:S02]  /*02a0*/  IMAD.IADD R21, R21, 0x1, R32 ;  /* 0x0000000115157824 */ /* 0x000fe400078e0220 */
[----:B------:R-:W-:Y:S02]  /*02b0*/  IMAD.IADD R30, R13, 0x1, -R30 ;  /* 0x000000010d1e7824 */ /* 0x000fe400078e0a1e */
[----:B------:R-:W-:Y:S02]  /*02c0*/  IMAD R8, R8, 0x40, R21 ;  /* 0x0000004008087824 */ /* 0x000fe400078e0215 */
[----:B--2---:R-:W-:Y:S02]  /*02d0*/  IMAD R157, R67, 0x4, R30 ;  /* 0x00000004439d7824 */ /* 0x004fe400078e021e */
[C---:B------:R-:W-:Y:S01]  /*02e0*/  @P1 IMAD.HI.U32 R7, R8.reuse, c[0x0][0x204], RZ ;  /* 0x0000810008071a27 */ /* 0x040fe200078e00ff */
[C---:B------:R-:W-:Y:S02]  /*02f0*/  IADD3 R6, R8.reuse, 0x10, RZ ;  /* 0x0000001008067810 */ /* 0x040fe40007ffe0ff */
[C---:B------:R-:W-:Y:S01]  /*0300*/  IADD3 R9, R8.reuse, 0x8, RZ ;  /* 0x0000000808097810 */ /* 0x040fe20007ffe0ff */
[----:B------:R-:W-:Y:S01]  /*0310*/  IMAD.MOV.U32 R26, RZ, RZ, R8 ;  /* 0x000000ffff1a7224 */ /* 0x000fe200078e0008 */
[----:B------:R-:W-:Y:S01]  /*0320*/  IADD3 R2, R8, 0x18, RZ ;  /* 0x0000001808027810 */ /* 0x000fe20007ffe0ff */
[----:B------:R-:W-:Y:S01]  /*0330*/  @P1 IMAD.HI.U32 R4, R6, c[0x0][0x204], RZ ;  /* 0x0000810006041a27 */ /* 0x000fe200078e00ff */
[----:B------:R-:W-:-:S02]  /*0340*/  @P1 SHF.R.U32.HI R26, RZ, c[0x0][0x208], R7 ;  /* 0x00008200ff1a1a19 */ /* 0x000fc40000011607 */
[----:B------:R-:W-:Y:S01]  /*0350*/  MOV R24, R9 ;  /* 0x0000000900187202 */ /* 0x000fe20000000f00 */
[----:B------:R-:W-:Y:S01]  /*0360*/  @P1 IMAD.HI.U32 R5, R9, c[0x0][0x204], RZ ;  /* 0x0000810009051a27 */ /* 0x000fe200078e00ff */
[----:B------:R-:W-:-:S03]  /*0370*/  IADD3 R7, -R26, RZ, RZ ;  /* 0x000000ff1a077210 */ /* 0x000fc60007ffe1ff */
[----:B------:R-:W-:Y:S01]  /*0380*/  @P1 IMAD.HI.U32 R3, R2, c[0x0][0x204], RZ ;  /* 0x0000810002031a27 */ /* 0x000fe200078e00ff */
[----:B------:R-:W-:-:S03]  /*0390*/  @P1 SHF.R.U32.HI R24, RZ, c[0x0][0x208], R5 ;  /* 0x00008200ff181a19 */ /* 0x000fc60000011605 */
[----:B------:R-:W-:Y:S01]  /*03a0*/  IMAD.MOV.U32 R23, RZ, RZ, R6 ;  /* 0x000000ffff177224 */ /* 0x000fe200078e0006 */
[----:B------:R-:W-:Y:S01]  /*03b0*/  @P1 SHF.R.U32.HI R23, RZ, c[0x0][0x208], R4 ;  /* 0x00008200ff171a19 */ /* 0x000fe20000011604 */
[----:B------:R-:W-:Y:S01]  /*03c0*/  IMAD.MOV.U32 R22, RZ, RZ, R2 ;  /* 0x000000ffff167224 */ /* 0x000fe200078e0002 */
[----:B------:R-:W-:Y:S01]  /*03d0*/  @P1 SHF.R.U32.HI R22, RZ, c[0x0][0x208], R3 ;  /* 0x00008200ff161a19 */ /* 0x000fe20000011603 */
[----:B------:R-:W-:Y:S02]  /*03e0*/  IMAD R7, R7, c[0x0][0x200], R8 ;  /* 0x0000800007077a24 */ /* 0x000fe400078e0208 */
[----:B------:R-:W-:Y:S01]  /*03f0*/  IMAD.MOV R5, RZ, RZ, -R23 ;  /* 0x000000ffff057224 */ /* 0x000fe200078e0a17 */
[----:B------:R-:W-:Y:S01]  /*0400*/  IADD3 R3, -R22, RZ, RZ ;  /* 0x000000ff16037210 */ /* 0x000fe20007ffe1ff */
[----:B------:R-:W-:Y:S02]  /*0410*/  IMAD.MOV R4, RZ, RZ, -R24 ;  /* 0x000000ffff047224 */ /* 0x000fe400078e0a18 */
[----:B------:R-:W-:-:S04]  /*0420*/  @P0 IMAD.HI.U32 R10, R7, c[0x0][0x210], RZ ;  /* 0x00008400070a0a27 */ /* 0x000fc800078e00ff */
[----:B------:R-:W-:Y:S02]  /*0430*/  IMAD R5, R5, c[0x0][0x200], R6 ;  /* 0x0000800005057a24 */ /* 0x000fe400078e0206 */
[----:B------:R-:W-:Y:S02]  /*0440*/  IMAD R4, R4, c[0x0][0x200], R9 ;  /* 0x0000800004047a24 */ /* 0x000fe400078e0209 */
[----:B------:R-:W-:Y:S02]  /*0450*/  IMAD R3, R3, c[0x0][0x200], R2 ;  /* 0x0000800003037a24 */ /* 0x000fe400078e0202 */
[----:B------:R-:W-:Y:S01]  /*0460*/  IMAD.MOV.U32 R20, RZ, RZ, R7 ;  /* 0x000000ffff147224 */ /* 0x000fe200078e0007 */
[----:B------:R-:W-:Y:S01]  /*0470*/  @P0 SHF.R.U32.HI R20, RZ, c[0x0][0x214], R10 ;  /* 0x00008500ff140a19 */ /* 0x000fe2000001160a */
[----:B------:R-:W-:Y:S01]  /*0480*/  @P0 IMAD.HI.U32 R2, R5, c[0x0][0x210], RZ ;  /* 0x0000840005020a27 */ /* 0x000fe200078e00ff */
[----:B------:R-:W-:Y:S02]  /*0490*/  MOV R8, R4 ;  /* 0x0000000400087202 */ /* 0x000fe40000000f00 */
[----:B------:R-:W-:Y:S01]  /*04a0*/  IADD3 R10, -R20, RZ, RZ ;  /* 0x000000ff140a7210 */ /* 0x000fe20007ffe1ff */
[----:B------:R-:W-:-:S04]  /*04b0*/  @P0 IMAD.HI.U32 R9, R4, c[0x0][0x210], RZ ;  /* 0x0000840004090a27 */ /* 0x000fc800078e00ff */
[----:B------:R-:W-:Y:S01]  /*04c0*/  @P0 IMAD.HI.U32 R12, R3, c[0x0][0x210], RZ ;  /* 0x00008400030c0a27 */ /* 0x000fe200078e00ff */
[----:B------:R-:W-:-:S03]  /*04d0*/  @P0 SHF.R.U32.HI R8, RZ, c[0x0][0x214], R9 ;  /* 0x00008500ff080a19 */ /* 0x000fc60000011609 */
[----:B------:R-:W-:Y:S01]  /*04e0*/  IMAD.MOV.U32 R6, RZ, RZ, R5 ;  /* 0x000000ffff067224 */ /* 0x000fe200078e0005 */
[----:B------:R-:W-:Y:S01]  /*04f0*/  @P0 SHF.R.U32.HI R6, RZ, c[0x0][0x214], R2 ;  /* 0x00008500ff060a19 */ /* 0x000fe20000011602 */
[----:B------:R-:W-:Y:S01]  /*0500*/  IMAD.MOV.U32 R2, RZ, RZ, R3 ;  /* 0x000000ffff027224 */ /* 0x000fe200078e0003 */
[----:B------:R-:W-:Y:S01]  /*0510*/  @P0 SHF.R.U32.HI R2, RZ, c[0x0][0x214], R12 ;  /* 0x00008500ff020a19 */ /* 0x000fe2000001160c */
[----:B------:R-:W-:Y:S01]  /*0520*/  IMAD R15, R10, c[0x0][0x20c], R7 ;  /* 0x000083000a0f7a24 */ /* 0x000fe200078e0207 */
[----:B------:R-:W-:Y:S01]  /*0530*/  MOV R10, c[0x0][0x190] ;  /* 0x00006400000a7a02 */ /* 0x000fe20000000f00 */
[----:B------:R-:W-:Y:S01]  /*0540*/  IMAD.MOV R9, RZ, RZ, -R8 ;  /* 0x000000ffff097224 */ /* 0x000fe200078e0a08 */
[----:B------:R-:W-:Y:S01]  /*0550*/  SEL R7, R25, RZ, !P4 ;  /* 0x000000ff19077207 */ /* 0x000fe20006000000 */
[-C--:B------:R-:W-:Y:S02]  /*0560*/  IMAD R20, R20, R17.reuse, -c[0x0][0x184] ;  /* 0x8000610014147624 */ /* 0x080fe400078e0211 */
[----:B------:R-:W-:-:S02]  /*0570*/  IMAD R19, R8, R17, -c[0x0][0x184] ;  /* 0x8000610008137624 */ /* 0x000fc400078e0211 */
[-C--:B------:R-:W-:Y:S02]  /*0580*/  IMAD R18, R6, R17.reuse, -c[0x0][0x184] ;  /* 0x8000610006127624 */ /* 0x080fe400078e0211 */
[----:B------:R-:W-:Y:S02]  /*0590*/  IMAD R17, R2, R17, -c[0x0][0x184] ;  /* 0x8000610002117624 */ /* 0x000fe400078e0211 */
[----:B------:R-:W-:Y:S02]  /*05a0*/  IMAD.MOV R2, RZ, RZ, -R2 ;  /* 0x000000ffff027224 */ /* 0x000fe400078e0a02 */
[----:B------:R-:W-:Y:S02]  /*05b0*/  IMAD R15, R15, R10, -c[0x0][0x188] ;  /* 0x800062000f0f7624 */ /* 0x000fe400078e020a */
[----:B------:R-:W-:Y:S02]  /*05c0*/  IMAD R9, R9, c[0x0][0x20c], R4 ;  /* 0x0000830009097a24 */ /* 0x000fe400078e0204 */
[----:B------:R-:W-:-:S02]  /*05d0*/  IMAD.MOV R4, RZ, RZ, -R6 ;  /* 0x000000ffff047224 */ /* 0x000fc400078e0a06 */
[----:B------:R-:W-:Y:S02]  /*05e0*/  IMAD R3, R2, c[0x0][0x20c], R3 ;  /* 0x0000830002037a24 */ /* 0x000fe400078e0203 */
[----:B------:R-:W-:Y:S02]  /*05f0*/  IMAD R35, R7, c[0x0][0x194], R20 ;  /* 0x0000650007237a24 */ /* 0x000fe400078e0214 */
[----:B------:R-:W-:Y:S02]  /*0600*/  IMAD R2, R31, c[0x0][0x198], R15 ;  /* 0x000066001f027a24 */ /* 0x000fe400078e020f */
[----:B------:R-:W-:Y:S02]  /*0610*/  IMAD R5, R4, c[0x0][0x20c], R5 ;  /* 0x0000830004057a24 */ /* 0x000fe400078e0205 */
[----:B------:R-:W-:Y:S02]  /*0620*/  IMAD R35, R35, c[0x0][0x1d4], RZ ;  /* 0x0000750023237a24 */ /* 0x000fe400078e02ff */
[----:B------:R-:W-:-:S02]  /*0630*/  IMAD.SHL.U32 R157, R157, 0x8, RZ ;  /* 0x000000089d9d7824 */ /* 0x000fc400078e00ff */
[----:B------:R-:W-:Y:S01]  /*0640*/  IMAD R2, R2, c[0x0][0x1d0], RZ ;  /* 0x0000740002027a24 */ /* 0x000fe200078e02ff */
[----:B------:R-:W-:Y:S01]  /*0650*/  SHF.R.S32.HI R4, RZ, 0x1f, R35 ;  /* 0x0000001fff047819 */ /* 0x000fe20000011423 */
[-C--:B------:R-:W-:Y:S01]  /*0660*/  IMAD R12, R5, R10.reuse, -c[0x0][0x188] ;  /* 0x80006200050c7624 */ /* 0x080fe200078e020a */
[--C-:B------:R-:W-:Y:S01]  /*0670*/  SHF.R.S32.HI R13, RZ, 0x1f, R157.reuse ;  /* 0x0000001fff0d7819 */ /* 0x100fe2000001149d */
[----:B------:R-:W-:Y:S01]  /*0680*/  IMAD R14, R9, R10, -c[0x0][0x188] ;  /* 0x80006200090e7624 */ /* 0x000fe200078e020a */
[----:B------:R-:W-:Y:S01]  /*0690*/  IADD3 R35, P1, P0, R35, R2, R157 ;  /* 0x0000000223237210 */ /* 0x000fe2000783e09d */
[----:B------:R-:W-:Y:S01]  /*06a0*/  IMAD R10, R3, R10, -c[0x0][0x188] ;  /* 0x80006200030a7624 */ /* 0x000fe200078e020a */
[----:B------:R-:W-:Y:S01]  /*06b0*/  SHF.R.S32.HI R3, RZ, 0x1f, R2 ;  /* 0x0000001fff037819 */ /* 0x000fe20000011402 */
[----:B------:R-:W-:Y:S02]  /*06c0*/  IMAD R9, R7, c[0x0][0x194], R18 ;  /* 0x0000650007097a24 */ /* 0x000fe400078e0212 */
[----:B------:R-:W-:Y:S01]  /*06d0*/  IMAD R2, R31, c[0x0][0x198], R12 ;  /* 0x000066001f027a24 */ /* 0x000fe200078e020c */
[----:B------:R-:W-:Y:S01]  /*06e0*/  IADD3.X R3, R4, R3, R13, P1, P0 ;  /* 0x0000000304037210 */ /* 0x000fe20000fe040d */
[----:B------:R-:W-:-:S02]  /*06f0*/  IMAD R9, R9, c[0x0][0x1d4], RZ ;  /* 0x0000750009097a24 */ /* 0x000fc400078e02ff */
[----:B------:R-:W-:Y:S02]  /*0700*/  IMAD R2, R2, c[0x0][0x1d0], RZ ;  /* 0x0000740002027a24 */ /* 0x000fe400078e02ff */
[----:B------:R-:W-:Y:S01]  /*0710*/  IMAD R33, R7, c[0x0][0x194], R19 ;  /* 0x0000650007217a24 */ /* 0x000fe200078e0213 */
[----:B------:R-:W-:Y:S01]  /*0720*/  SHF.R.S32.HI R4, RZ, 0x1f, R9 ;  /* 0x0000001fff047819 */ /* 0x000fe20000011409 */
[----:B------:R-:W-:Y:S01]  /*0730*/  IMAD R8, R31, c[0x0][0x198], R14 ;  /* 0x000066001f087a24 */ /* 0x000fe200078e020e */
[----:B------:R-:W-:Y:S01]  /*0740*/  IADD3 R9, P1, P0, R9, R2, R157 ;  /* 0x0000000209097210 */ /* 0x000fe2000783e09d */
[----:B------:R-:W-:Y:S01]  /*0750*/  IMAD R7, R7, c[0x0][0x194], R17 ;  /* 0x0000650007077a24 */ /* 0x000fe200078e0211 */
[----:B------:R-:W-:Y:S01]  /*0760*/  SHF.R.S32.HI R29, RZ, 0x1f, R2 ;  /* 0x0000001fff1d7819 */ /* 0x000fe20000011402 */
[----:B------:R-:W-:Y:S02]  /*0770*/  IMAD R2, R31, c[0x0][0x198], R10 ;  /* 0x000066001f027a24 */ /* 0x000fe400078e020a */
[----:B------:R-:W-:Y:S01]  /*0780*/  IMAD R33, R33, c[0x0][0x1d4], RZ ;  /* 0x0000750021217a24 */ /* 0x000fe200078e02ff */
[----:B------:R-:W-:Y:S01]  /*0790*/  IADD3.X R29, R4, R29, R13, P1, P0 ;  /* 0x0000001d041d7210 */ /* 0x000fe20000fe040d */
[----:B------:R-:W-:-:S02]  /*07a0*/  IMAD R8, R8, c[0x0][0x1d0], RZ ;  /* 0x0000740008087a24 */ /* 0x000fc400078e02ff */
[----:B------:R-:W-:Y:S01]  /*07b0*/  IMAD R7, R7, c[0x0][0x1d4], RZ ;  /* 0x0000750007077a24 */ /* 0x000fe200078e02ff */
[----:B------:R-:W-:Y:S01]  /*07c0*/  SHF.R.S32.HI R6, RZ, 0x1f, R33 ;  /* 0x0000001fff067819 */ /* 0x000fe20000011421 */
[----:B------:R-:W-:Y:S01]  /*07d0*/  IMAD R2, R2, c[0x0][0x1d0], RZ ;  /* 0x0000740002027a24 */ /* 0x000fe200078e02ff */
[----:B------:R-:W-:Y:S01]  /*07e0*/  IADD3 R33, P3, P2, R33, R8, R157 ;  /* 0x0000000821217210 */ /* 0x000fe20007a7e09d */
[----:B------:R-:W-:Y:S01]  /*07f0*/  IMAD R4, R23, c[0x0][0x1d8], RZ ;  /* 0x0000760017047a24 */ /* 0x000fe200078e02ff */
[----:B------:R-:W-:Y:S01]  /*0800*/  SHF.R.S32.HI R5, RZ, 0x1f, R8 ;  /* 0x0000001fff057819 */ /* 0x000fe20000011408 */
[----:B------:R-:W-:Y:S01]  /*0810*/  IMAD R8, R26, c[0x0][0x1d8], RZ ;  /* 0x000076001a087a24 */ /* 0x000fe200078e02ff */
[----:B------:R-:W-:Y:S02]  /*0820*/  SHF.R.S32.HI R36, RZ, 0x1f, R7 ;  /* 0x0000001fff247819 */ /* 0x000fe40000011407 */
[----:B------:R-:W-:Y:S02]  /*0830*/  IADD3 R7, P1, P0, R7, R2, R157 ;  /* 0x0000000207077210 */ /* 0x000fe4000783e09d */
[----:B------:R-:W-:Y:S01]  /*0840*/  SHF.R.S32.HI R31, RZ, 0x1f, R2 ;  /* 0x0000001fff1f7819 */ /* 0x000fe20000011402 */
[----:B------:R-:W-:Y:S01]  /*0850*/  IMAD R2, R22, c[0x0][0x1d8], RZ ;  /* 0x0000760016027a24 */ /* 0x000fe200078e02ff */
[----:B------:R-:W-:Y:S01]  /*0860*/  IADD3.X R5, R6, R5, R13, P3, P2 ;  /* 0x0000000506057210 */ /* 0x000fe20001fe440d */
[----:B------:R-:W-:Y:S01]  /*0870*/  IMAD R6, R24, c[0x0][0x1d8], RZ ;  /* 0x0000760018067a24 */ /* 0x000fe200078e02ff */
[----:B------:R-:W-:-:S02]  /*0880*/  IADD3 R28, P3, R8, R35, RZ ;  /* 0x00000023081c7210 */ /* 0x000fc40007f7e0ff */
[----:B------:R-:W-:Y:S02]  /*0890*/  IADD3.X R31, R36, R31, R13, P1, P0 ;  /* 0x0000001f241f7210 */ /* 0x000fe40000fe040d */
[----:B------:R-:W-:Y:S02]  /*08a0*/  IADD3 R36, P0, R4, R9, RZ ;  /* 0x0000000904247210 */ /* 0x000fe40007f1e0ff */
[----:B------:R-:W-:Y:S02]  /*08b0*/  IADD3 R38, P1, R2, R7, RZ ;  /* 0x0000000702267210 */ /* 0x000fe40007f3e0ff */
[----:B------:R-:W-:Y:S02]  /*08c0*/  LEA.HI.X.SX32 R3, R8, R3, 0x1, P3 ;  /* 0x0000000308037211 */ /* 0x000fe400018f0eff */
[----:B------:R-:W-:Y:S02]  /*08d0*/  LEA.HI.X.SX32 R29, R4, R29, 0x1, P0 ;  /* 0x0000001d041d7211 */ /* 0x000fe400000f0eff */
[----:B------:R-:W-:-:S02]  /*08e0*/  LEA.HI.X.SX32 R31, R2, R31, 0x1, P1 ;  /* 0x0000001f021f7211 */ /* 0x000fc400008f0eff */
[----:B------:R-:W-:Y:S02]  /*08f0*/  LEA R8, P3, R28, c[0x0][0x218], 0x1 ;  /* 0x000086001c087a11 */ /* 0x000fe400078608ff */
[----:B------:R-:W-:Y:S02]  /*0900*/  LEA R2, P0, R38, c[0x0][0x218], 0x1 ;  /* 0x0000860026027a11 */ /* 0x000fe400078008ff */
[----:B------:R-:W-:Y:S02]  /*0910*/  LEA.HI.X R9, R28, c[0x0][0x21c], R3, 0x1, P3 ;  /* 0x000087001c097a11 */ /* 0x000fe400018f0c03 */
[----:B------:R-:W-:Y:S02]  /*0920*/  LEA.HI.X R3, R38, c[0x0][0x21c], R31, 0x1, P0 ;  /* 0x0000870026037a11 */ /* 0x000fe400000f0c1f */
[----:B------:R-:W-:Y:S02]  /*0930*/  PLOP3.LUT P0, PT, PT, PT, UP0, 0x80, 0x0 ;  /* 0x000000000000781c */ /* 0x000fe40003f0f008 */
[----:B------:R-:W-:-:S02]  /*0940*/  IADD3 R34, P2, R6, R33, RZ ;  /* 0x0000002106227210 */ /* 0x000fc40007f5e0ff */
[----:B------:R-:W-:Y:S02]  /*0950*/  LEA R4, P1, R36, c[0x0][0x218], 0x1 ;  /* 0x0000860024047a11 */ /* 0x000fe400078208ff */
[----:B------:R-:W-:Y:S02]  /*0960*/  LEA.HI.X.SX32 R5, R6, R5, 0x1, P2 ;  /* 0x0000000506057211 */ /* 0x000fe400010f0eff */
[----:B------:R-:W-:-:S04]  /*0970*/  LEA R6, P2, R34, c[0x0][0x218], 0x1 ;  /* 0x0000860022067a11 */ /* 0x000fc800078408ff */
[----:B------:R-:W-:Y:S02]  /*0980*/  LEA.HI.X R7, R34, c[0x0][0x21c], R5, 0x1, P2 ;  /* 0x0000870022077a11 */ /* 0x000fe400010f0c05 */
[----:B------:R-:W-:Y:S01]  /*0990*/  LEA.HI.X R5, R36, c[0x0][0x21c], R29, 0x1, P1 ;  /* 0x0000870024057a11 */ /* 0x000fe200008f0c1d */
[----:B------:R-:W-:Y:S05]  /*09a0*/  @!P0 BRA `(.L_x_292) ;  /* 0x0000026000008947 */ /* 0x000fea0003800000 */
[----:B------:R-:W-:Y:S01]  /*09b0*/  ISETP.GE.AND P3, PT, R26, c[0x0][0x160], PT ;  /* 0x000058001a007a0c */ /* 0x000fe20003f66270 */
[----:B------:R-:W-:Y:S01]  /*09c0*/  IMAD.MOV.U32 R155, RZ, RZ, RZ ;  /* 0x000000ffff9b7224 */ /* 0x000fe200078e00ff */
[----:B------:R-:W-:Y:S01]  /*09d0*/  ISETP.GE.AND P2, PT, R24, c[0x0][0x160], PT ;  /* 0x0000580018007a0c */ /* 0x000fe20003f46270 */
[----:B------:R-:W-:Y:S01]  /*09e0*/  IMAD.MOV.U32 R153, RZ, RZ, RZ ;  /* 0x000000ffff997224 */ /* 0x000fe200078e00ff */
[----:B------:R-:W-:Y:S01]  /*09f0*/  ISETP.GE.AND P1, PT, R23, c[0x0][0x160], PT ;  /* 0x0000580017007a0c */ /* 0x000fe20003f26270 */
[----:B------:R-:W-:Y:S01]  /*0a00*/  IMAD.MOV.U32 R149, RZ, RZ, RZ ;  /* 0x000000ffff957224 */ /* 0x000fe200078e00ff */
[----:B------:R-:W-:Y:S02]  /*0a10*/  ISETP.GE.AND P0, PT, R22, c[0x0][0x160], PT ;  /* 0x0000580016007a0c */ /* 0x000fe40003f06270 */
[----:B------:R-:W-:-:S02]  /*0a20*/  MOV R151, RZ ;  /* 0x000000ff00977202 */ /* 0x000fc40000000f00 */
[----:B------:R-:W-:-:S05]  /*0a30*/  MOV R34, RZ ;  /* 0x000000ff00227202 */ /* 0x000fca0000000f00 */
.L_x_293:
[----:B------:R-:W-:-:S05]  /*0a40*/  IMAD.IADD R23, R25, 0x1, -R34 ;  /* 0x0000000119177824 */ /* 0x000fca00078e0a22 */
[----:B------:R-:W-:-:S05]  /*0a50*/  SEL R26, R23, R34, !P4 ;  /* 0x00000022171a7207 */ /* 0x000fca0006000000 */
[C---:B------:R-:W-:Y:S02]  /*0a60*/  IMAD R22, R26.reuse, c[0x0][0x194], R19 ;  /* 0x000065001a167a24 */ /* 0x040fe400078e0213 */
[C---:B------:R-:W-:Y:S02]  /*0a70*/  IMAD R24, R26.reuse, c[0x0][0x194], R20 ;  /* 0x000065001a187a24 */ /* 0x040fe400078e0214 */
[----:B------:R-:W-:Y:S01]  /*0a80*/  IMAD R23, R26, c[0x0][0x194], R18 ;  /* 0x000065001a177a24 */ /* 0x000fe200078e0212 */
[----:B------:R-:W-:Y:S02]  /*0a90*/  ISETP.GT.AND P5, PT, R22, -0x1, !P2 ;  /* 0xffffffff1600780c */ /* 0x000fe400057a4270 */
[----:B------:R-:W-:Y:S02]  /*0aa0*/  ISETP.GT.AND P6, PT, R24, -0x1, !P3 ;  /* 0xffffffff1800780c */ /* 0x000fe40005fc4270 */
[----:B------:R-:W-:Y:S01]  /*0ab0*/  ISETP.LT.AND P5, PT, R22, c[0x0][0x164], P5 ;  /* 0x0000590016007a0c */ /* 0x000fe20002fa1270 */
[----:B------:R-:W-:Y:S01]  /*0ac0*/  IMAD R22, R26, c[0x0][0x194], R17 ;  /* 0x000065001a167a24 */ /* 0x000fe200078e0211 */
[----:B------:R-:W-:-:S02]  /*0ad0*/  ISETP.LT.AND P6, PT, R24, c[0x0][0x164], P6 ;  /* 0x0000590018007a0c */ /* 0x000fc400037c1270 */
[----:B------:R-:W-:Y:S02]  /*0ae0*/  SEL R31, RZ, 0x1, !P5 ;  /* 0x00000001ff1f7807 */ /* 0x000fe40006800000 */
[----:B------:R-:W-:Y:S02]  /*0af0*/  SEL R33, RZ, 0x1, !P6 ;  /* 0x00000001ff217807 */ /* 0x000fe40007000000 */
[C---:B------:R-:W-:Y:S02]  /*0b00*/  ISETP.GT.AND P6, PT, R23.reuse, -0x1, !P1 ;  /* 0xffffffff1700780c */ /* 0x040fe40004fc4270 */
[C---:B------:R-:W-:Y:S02]  /*0b10*/  ISETP.GT.AND P5, PT, R22.reuse, -0x1, !P0 ;  /* 0xffffffff1600780c */ /* 0x040fe400047a4270 */
[----:B------:R-:W-:Y:S02]  /*0b20*/  ISETP.LT.AND P6, PT, R23, c[0x0][0x164], P6 ;  /* 0x0000590017007a0c */ /* 0x000fe400037c1270 */
[----:B------:R-:W-:-:S02]  /*0b30*/  ISETP.LT.AND P5, PT, R22, c[0x0][0x164], P5 ;  /* 0x0000590016007a0c */ /* 0x000fc40002fa1270 */
[----:B------:R-:W-:Y:S02]  /*0b40*/  SEL R29, RZ, 0x1, !P6 ;  /* 0x00000001ff1d7807 */ /* 0x000fe40007000000 */
[----:B------:R-:W-:Y:S02]  /*0b50*/  SEL R23, RZ, 0x1, !P5 ;  /* 0x00000001ff177807 */ /* 0x000fe40006800000 */
[-C--:B------:R-:W-:Y:S02]  /*0b60*/  SHF.L.U32 R28, R33, R34.reuse, RZ ;  /* 0x00000022211c7219 */ /* 0x080fe400000006ff */
[-C--:B------:R-:W-:Y:S02]  /*0b70*/  SHF.L.U32 R26, R31, R34.reuse, RZ ;  /* 0x000000221f1a7219 */ /* 0x080fe400000006ff */
[-C--:B------:R-:W-:Y:S02]  /*0b80*/  SHF.L.U32 R24, R29, R34.reuse, RZ ;  /* 0x000000221d187219 */ /* 0x080fe400000006ff */
[----:B------:R-:W-:-:S02]  /*0b90*/  SHF.L.U32 R22, R23, R34, RZ ;  /* 0x0000002217167219 */ /* 0x000fc400000006ff */
[----:B------:R-:W-:Y:S02]  /*0ba0*/  IADD3 R34, R34, 0x1, RZ ;  /* 0x0000000122227810 */ /* 0x000fe40007ffe0ff */
[----:B------:R-:W-:Y:S02]  /*0bb0*/  LOP3.LUT R149, R28, R149, RZ, 0xfc, !PT ;  /* 0x000000951c957212 */ /* 0x000fe400078efcff */
[----:B------:R-:W-:Y:S02]  /*0bc0*/  ISETP.GE.AND P5, PT, R34, c[0x0][0x17c], PT ;  /* 0x00005f0022007a0c */ /* 0x000fe40003fa6270 */
[----:B------:R-:W-:Y:S02]  /*0bd0*/  LOP3.LUT R151, R26, R151, RZ, 0xfc, !PT ;  /* 0x000000971a977212 */ /* 0x000fe400078efcff */
[----:B------:R-:W-:Y:S02]  /*0be0*/  LOP3.LUT R153, R24, R153, RZ, 0xfc, !PT ;  /* 0x0000009918997212 */ /* 0x000fe400078efcff */
[----:B------:R-:W-:-:S07]  /*0bf0*/  LOP3.LUT R155, R22, R155, RZ, 0xfc, !PT ;  /* 0x0000009b169b7212 */ /* 0x000fce00078efcff */
[----:B------:R-:W-:Y:S05]  /*0c00*/  @!P5 BRA `(.L_x_293) ;  /* 0xfffffe300000d947 */ /* 0x000fea000383ffff */
.L_x_292:
[----:B------:R-:W-:Y:S01]  /*0c10*/  ULDC UR4, c[0x0][0x180] ;  /* 0x0000600000047ab9 */ /* 0x000fe20000000800 */
[----:B------:R-:W-:Y:S01]  /*0c20*/  IMAD.MOV.U32 R154, RZ, RZ, RZ ;  /* 0x000000ffff9a7224 */ /* 0x000fe200078e00ff */
[----:B------:R-:W-:Y:S01]  /*0c30*/  UISETP.LE.AND UP0, UPT, UR6, UR4, UPT ;  /* 0x000000040600728c */ /* 0x000fe2000bf03270 */
[----:B------:R-:W-:Y:S01]  /*0c40*/  MOV R152, RZ ;  /* 0x000000ff00987202 */ /* 0x000fe20000000f00 */
[----:B------:R-:W-:-:S04]  /*0c50*/  IMAD.MOV.U32 R150, RZ, RZ, RZ ;  /* 0x000000ffff967224 */ /* 0x000fc800078e00ff */
[----:B------:R-:W-:-:S13]  /*0c60*/  PLOP3.LUT P0, PT, PT, PT, UP0, 0x80, 0x0 ;  /* 0x000000000000781c */ /* 0x000fda0003f0f008 */
[----:B------:R-:W-:Y:S05]  /*0c70*/  @!P0 BRA `(.L_x_294) ;  /* 0x0000022000008947 */ /* 0x000fea0003800000 */
[----:B------:R-:W-:Y:S01]  /*0c80*/  MOV R156, RZ ;  /* 0x000000ff009c7202 */ /* 0x000fe20000000f00 */
[----:B------:R-:W-:Y:S01]  /*0c90*/  IMAD.MOV.U32 R152, RZ, RZ, RZ ;  /* 0x000000ffff987224 */ /* 0x000fe200078e00ff */
[----:B------:R-:W-:Y:S01]  /*0ca0*/  MOV R154, RZ ;  /* 0x000000ff009a7202 */ /* 0x000fe20000000f00 */
[----:B------:R-:W-:Y:S01]  /*0cb0*/  IMAD.MOV.U32 R29, RZ, RZ, RZ ;  /* 0x000000ffff1d7224 */ /* 0x000fe200078e00ff */
[----:B------:R-:W-:-:S04]  /*0cc0*/  MOV R150, RZ ;  /* 0x000000ff00967202 */ /* 0x000fc80000000f00 */
.L_x_295:
[C---:B------:R-:W-:Y:S02]  /*0cd0*/  SEL R17, R16.reuse, R29, !P4 ;  /* 0x0000001d10117207 */ /* 0x040fe40006000000 */
[----:B------:R-:W-:-:S03]  /*0ce0*/  IADD3 R16, R16, -0x1, RZ ;  /* 0xffffffff10107810 */ /* 0x000fc60007ffe0ff */
[C---:B------:R-:W-:Y:S02]  /*0cf0*/  IMAD R20, R17.reuse, c[0x0][0x198], R15 ;  /* 0x0000660011147a24 */ /* 0x040fe400078e020f */
[C---:B------:R-:W-:Y:S02]  /*0d00*/  IMAD R19, R17.reuse, c[0x0][0x198], R14 ;  /* 0x0000660011137a24 */ /* 0x040fe400078e020e */
[C---:B------:R-:W-:Y:S01]  /*0d10*/  IMAD R18, R17.reuse, c[0x0][0x198], R12 ;  /* 0x0000660011127a24 */ /* 0x040fe200078e020c */
[----:B------:R-:W-:Y:S01]  /*0d20*/  ISETP.GE.AND P3, PT, R20, c[0x0][0x168], PT ;  /* 0x00005a0014007a0c */ /* 0x000fe20003f66270 */
[----:B------:R-:W-:Y:S01]  /*0d30*/  IMAD R17, R17, c[0x0][0x198], R10 ;  /* 0x0000660011117a24 */ /* 0x000fe200078e020a */
[----:B------:R-:W-:Y:S02]  /*0d40*/  ISETP.GE.AND P2, PT, R19, c[0x0][0x168], PT ;  /* 0x00005a0013007a0c */ /* 0x000fe40003f46270 */
[----:B------:R-:W-:Y:S02]  /*0d50*/  ISETP.GE.AND P1, PT, R18, c[0x0][0x168], PT ;  /* 0x00005a0012007a0c */ /* 0x000fe40003f26270 */
[----:B------:R-:W-:-:S02]  /*0d60*/  ISETP.GE.AND P0, PT, R17, c[0x0][0x168], PT ;  /* 0x00005a0011007a0c */ /* 0x000fc40003f06270 */
[----:B------:R-:W-:Y:S02]  /*0d70*/  ISETP.GT.AND P3, PT, R20, -0x1, !P3 ;  /* 0xffffffff1400780c */ /* 0x000fe40005f64270 */
[----:B------:R-:W-:Y:S02]  /*0d80*/  ISETP.GT.AND P2, PT, R19, -0x1, !P2 ;  /* 0xffffffff1300780c */ /* 0x000fe40005744270 */
[----:B------:R-:W-:Y:S02]  /*0d90*/  ISETP.GT.AND P1, PT, R18, -0x1, !P1 ;  /* 0xffffffff1200780c */ /* 0x000fe40004f24270 */
[----:B------:R-:W-:Y:S02]  /*0da0*/  ISETP.GT.AND P0, PT, R17, -0x1, !P0 ;  /* 0xffffffff1100780c */ /* 0x000fe40004704270 */
[----:B------:R-:W-:Y:S02]  /*0db0*/  SEL R24, RZ, 0x1, !P3 ;  /* 0x00000001ff187807 */ /* 0x000fe40005800000 */
[----:B------:R-:W-:-:S02]  /*0dc0*/  SEL R22, RZ, 0x1, !P2 ;  /* 0x00000001ff167807 */ /* 0x000fc40005000000 */
        /* <DEDUP_REMOVED lines=13> */
.L_x_294:
[----:B------:R-:W-:Y:S01]  /*0ea0*/  IMAD R32, R27, 0x40, R32 ;  /* 0x000000401b207824 */ /* 0x000fe200078e0220 */
[----:B------:R-:W-:Y:S01]  /*0eb0*/  IABS R12, c[0x0][0x1a4] ;  /* 0x00006900000c7a13 */ /* 0x000fe20000000000 */
[----:B------:R-:W-:Y:S01]  /*0ec0*/  ULDC UR7, c[0x0][0x16c] ;  /* 0x00005b0000077ab9 */ /* 0x000fe20000000800 */
[----:B------:R-:W-:Y:S01]  /*0ed0*/  LEA.HI R22, R21, R21, RZ, 0x1 ;  /* 0x0000001515167211 */ /* 0x000fe200078f08ff */
[----:B------:R-:W-:Y:S01]  /*0ee0*/  IMAD R24, R11, 0x80, R32 ;  /* 0x000000800b187824 */ /* 0x000fe200078e0220 */
[----:B------:R-:W-:Y:S01]  /*0ef0*/  SHF.R.U32.HI R10, RZ, 0x5, R0 ;  /* 0x00000005ff0a7819 */ /* 0x000fe20000011600 */
[----:B------:R-:W1:Y:S01]  /*0f00*/  I2F.RP R11, R12 ;  /* 0x0000000c000b7306 */ /* 0x000e620000209400 */
[----:B------:R-:W-:Y:S01]  /*0f10*/  LOP3.LUT R14, R22, 0x3ffffffe, RZ, 0xc0, !PT ;  /* 0x3ffffffe160e7812 */ /* 0x000fe200078ec0ff */
[----:B------:R-:W-:Y:S01]  /*0f20*/  ULDC UR4, c[0x0][0x1a4] ;  /* 0x0000690000047ab9 */ /* 0x000fe20000000800 */
[C---:B------:R-:W-:Y:S01]  /*0f30*/  IADD3 R19, R21.reuse, 0x8, RZ ;  /* 0x0000000815137810 */ /* 0x040fe20007ffe0ff */
[----:B------:R-:W-:Y:S01]  /*0f40*/  ULOP3.LUT UR4, UR7, UR4, URZ, 0x3c, !UPT ;  /* 0x0000000407047292 */ /* 0x000fe2000f8e3c3f */
[----:B------:R-:W2:Y:S01]  /*0f50*/  SHFL.IDX PT, R10, R10, RZ, 0x1f ;  /* 0x00001fff0a0a7589 */ /* 0x000ea200000e0000 */
[----:B------:R-:W-:Y:S01]  /*0f60*/  IMAD.IADD R21, R21, 0x1, -R14 ;  /* 0x0000000115157824 */ /* 0x000fe200078e0a0e */
[----:B------:R-:W-:Y:S01]  /*0f70*/  IADD3 R14, R24, 0x8, RZ ;  /* 0x00000008180e7810 */ /* 0x000fe20007ffe0ff */
[----:B------:R-:W-:Y:S01]  /*0f80*/  ULDC.64 UR30, c[0x0][0x118] ;  /* 0x00004600001e7ab9 */ /* 0x000fe20000000a00 */
[----:B------:R-:W-:Y:S01]  /*0f90*/  ISETP.GE.U32.AND P5, PT, R157, c[0x0][0x16c], PT ;  /* 0x00005b009d007a0c */ /* 0x000fe20003fa6070 */
[----:B------:R-:W-:Y:S01]  /*0fa0*/  ULDC UR9, c[0x0][0x17c] ;  /* 0x00005f0000097ab9 */ /* 0x000fe20000000800 */
[----:B------:R-:W-:Y:S01]  /*0fb0*/  ISETP.GE.AND P4, PT, R14, c[0x0][0x178], PT ;  /* 0x00005e000e007a0c */ /* 0x000fe20003f86270 */
[----:B------:R-:W-:Y:S01]  /*0fc0*/  UMOV UR7, URZ ;  /* 0x0000003f00077c82 */ /* 0x000fe20008000000 */
[----:B------:R-:W-:Y:S01]  /*0fd0*/  IADD3 R14, R24, 0x18, RZ ;  /* 0x00000018180e7810 */ /* 0x000fe20007ffe0ff */
[----:B------:R-:W-:Y:S01]  /*0fe0*/  UMOV UR8, 0x8 ;  /* 0x0000000800087882 */ /* 0x000fe20000000000 */
[----:B------:R-:W-:Y:S01]  /*0ff0*/  SEL R150, R150, RZ, !P5 ;  /* 0x000000ff96967207 */ /* 0x000fe20006800000 */
[----:B-1----:R-:W1:Y:S01]  /*1000*/  MUFU.RCP R11, R11 ;  /* 0x0000000b000b7308 */ /* 0x002e620000001000 */
[----:B------:R-:W-:Y:S01]  /*1010*/  SEL R149, R149, RZ, !P5 ;  /* 0x000000ff95957207 */ /* 0x000fe20006800000 */
[----:B------:R-:W-:Y:S01]  /*1020*/  IMAD.MOV.U32 R144, RZ, RZ, R157 ;  /* 0x000000ffff907224 */ /* 0x000fe200078e009d */
[----:B------:R-:W-:Y:S01]  /*1030*/  ISETP.GE.AND P2, PT, R14, c[0x0][0x178], PT ;  /* 0x00005e000e007a0c */ /* 0x000fe20003f46270 */
[----:B------:R-:W-:Y:S01]  /*1040*/  UMOV UR29, URZ ;  /* 0x0000003f001d7c82 */ /* 0x000fe20008000000 */
[----:B------:R-:W-:Y:S01]  /*1050*/  LOP3.LUT R14, R150, R149, RZ, 0xc0, !PT ;  /* 0x00000095960e7212 */ /* 0x000fe200078ec0ff */
[----:B------:R-:W-:Y:S01]  /*1060*/  UMOV UR25, 0x1 ;  /* 0x0000000100197882 */ /* 0x000fe20000000000 */
[----:B------:R-:W-:Y:S01]  /*1070*/  LEA.HI R20, R19, R19, RZ, 0x1 ;  /* 0x0000001313147211 */ /* 0x000fe200078f08ff */
[----:B------:R-:W-:Y:S01]  /*1080*/  BSSY B0, `(.L_x_296) ;  /* 0x00000dd000007945 */ /* 0x000fe20003800000 */
[----:B------:R-:W-:-:S02]  /*1090*/  LEA.HI R18, R32, R32, RZ, 0x1 ;  /* 0x0000002020127211 */ /* 0x000fc400078f08ff */
[----:B------:R-:W-:Y:S02]  /*10a0*/  LOP3.LUT R16, R20, 0x3ffffffe, RZ, 0xc0, !PT ;  /* 0x3ffffffe14107812 */ /* 0x000fe400078ec0ff */
[----:B------:R-:W-:Y:S01]  /*10b0*/  IADD3 R15, R24, 0x10, RZ ;  /* 0x00000010180f7810 */ /* 0x000fe20007ffe0ff */
[----:B--2---:R-:W2:Y:S01]  /*10c0*/  R2UR UR5, R10 ;  /* 0x000000000a0573c2 */ /* 0x004ea200000e0000 */
[----:B------:R-:W-:Y:S01]  /*10d0*/  LOP3.LUT R17, R18, 0x3ffffffe, RZ, 0xc0, !PT ;  /* 0x3ffffffe12117812 */ /* 0x000fe200078ec0ff */
[----:B------:R-:W-:Y:S01]  /*10e0*/  IMAD.IADD R19, R19, 0x1, -R16 ;  /* 0x0000000113137824 */ /* 0x000fe200078e0a10 */
[----:B-1----:R-:W-:Y:S01]  /*10f0*/  IADD3 R33, R11, 0xffffffe, RZ ;  /* 0x0ffffffe0b217810 */ /* 0x002fe20007ffe0ff */
[----:B------:R-:W-:Y:S01]  /*1100*/  IMAD.SHL.U32 R11, R14, 0x10, RZ ;  /* 0x000000100e0b7824 */ /* 0x000fe200078e00ff */
[----:B------:R-:W-:Y:S01]  /*1110*/  SEL R154, R154, RZ, !P5 ;  /* 0x000000ff9a9a7207 */ /* 0x000fe20006800000 */
[----:B------:R-:W-:Y:S01]  /*1120*/  IMAD.IADD R17, R32, 0x1, -R17 ;  /* 0x0000000120117824 */ /* 0x000fe200078e0a11 */
[----:B------:R-:W-:Y:S01]  /*1130*/  SEL R153, R153, RZ, !P5 ;  /* 0x000000ff99997207 */ /* 0x000fe20006800000 */
[--C-:B------:R-:W-:Y:S01]  /*1140*/  IMAD R19, R19, 0x4, R30.reuse ;  /* 0x0000000413137824 */ /* 0x100fe200078e021e */
[----:B------:R-:W1:Y:S01]  /*1150*/  F2I.FTZ.U32.TRUNC.NTZ R33, R33 ;  /* 0x0000002100217305 */ /* 0x000e62000021f000 */
[----:B------:R-:W-:Y:S01]  /*1160*/  ISETP.GE.AND P3, PT, R15, c[0x0][0x178], PT ;  /* 0x00005e000f007a0c */ /* 0x000fe20003f66270 */
[----:B------:R-:W-:Y:S01]  /*1170*/  IMAD R17, R17, 0x4, R30 ;  /* 0x0000000411117824 */ /* 0x000fe200078e021e */
[----:B------:R-:W-:-:S02]  /*1180*/  SEL R29, RZ, 0xffffffff, P4 ;  /* 0xffffffffff1d7807 */ /* 0x000fc40002000000 */
[C---:B------:R-:W-:Y:S02]  /*1190*/  IADD3 R15, R24.reuse, 0x28, RZ ;  /* 0x00000028180f7810 */ /* 0x040fe40007ffe0ff */
[----:B------:R-:W-:Y:S01]  /*11a0*/  LOP3.LUT P4, RZ, R11, 0x10, RZ, 0xc0, !PT ;  /* 0x000000100bff7812 */ /* 0x000fe2000788c0ff */
[----:B------:R-:W-:Y:S01]  /*11b0*/  IMAD.SHL.U32 R29, R29, 0x2, RZ ;  /* 0x000000021d1d7824 */ /* 0x000fe200078e00ff */
[----:B------:R-:W-:Y:S02]  /*11c0*/  IADD3 R16, R24, 0x20, RZ ;  /* 0x0000002018107810 */ /* 0x000fe40007ffe0ff */
[----:B------:R-:W-:Y:S02]  /*11d0*/  LOP3.LUT R11, R154, R153, RZ, 0xc0, !PT ;  /* 0x000000999a0b7212 */ /* 0x000fe400078ec0ff */
[----:B------:R-:W-:Y:S02]  /*11e0*/  SEL R152, R152, RZ, !P5 ;  /* 0x000000ff98987207 */ /* 0x000fe40006800000 */
[----:B------:R-:W-:Y:S01]  /*11f0*/  SEL R151, R151, RZ, !P5 ;  /* 0x000000ff97977207 */ /* 0x000fe20006800000 */
[----:B------:R-:W-:Y:S01]  /*1200*/  IMAD.SHL.U32 R11, R11, 0x10, RZ ;  /* 0x000000100b0b7824 */ /* 0x000fe200078e00ff */
[----:B------:R-:W-:Y:S01]  /*1210*/  IADD3 R32, R32, 0x8, RZ ;  /* 0x0000000820207810 */ /* 0x000fe20007ffe0ff */
[----:B--2---:R-:W-:Y:S01]  /*1220*/  ULEA.HI UR27, UR5, UR5, URZ, 0x1 ;  /* 0x00000005051b7291 */ /* 0x004fe2000f8f083f */
[----:B------:R-:W-:-:S02]  /*1230*/  SEL R156, R156, RZ, !P5 ;  /* 0x000000ff9c9c7207 */ /* 0x000fc40006800000 */
[----:B------:R-:W-:Y:S01]  /*1240*/  SEL R155, R155, RZ, !P5 ;  /* 0x000000ff9b9b7207 */ /* 0x000fe20006800000 */
[----:B------:R-:W-:Y:S01]  /*1250*/  ULOP3.LUT UR28, UR27, 0xfffffffe, URZ, 0xc0, !UPT ;  /* 0xfffffffe1b1c7892 */ /* 0x000fe2000f8ec03f */
[C---:B------:R-:W-:Y:S01]  /*1260*/  IADD3 R10, R24.reuse, 0x30, RZ ;  /* 0x00000030180a7810 */ /* 0x040fe20007ffe0ff */
[----:B------:R-:W-:Y:S01]  /*1270*/  USHF.L.U32 UR27, UR27, 0x2, URZ ;  /* 0x000000021b1b7899 */ /* 0x000fe2000800063f */
[----:B------:R-:W-:Y:S01]  /*1280*/  ISETP.GE.AND P0, PT, R15, c[0x0][0x178], PT ;  /* 0x00005e000f007a0c */ /* 0x000fe20003f06270 */
[----:B------:R-:W-:Y:S01]  /*1290*/  UIADD3 UR28, UR5, -UR28, URZ ;  /* 0x8000001c051c7290 */ /* 0x000fe2000fffe03f */
[----:B------:R-:W-:Y:S01]  /*12a0*/  ISETP.GE.AND P5, PT, R24, c[0x0][0x178], PT ;  /* 0x00005e0018007a0c */ /* 0x000fe20003fa6270 */
[----:B------:R-:W-:Y:S01]  /*12b0*/  ULOP3.LUT UR27, UR27, 0xfffffff8, URZ, 0xc0, !UPT ;  /* 0xfffffff81b1b7892 */ /* 0x000fe2000f8ec03f */
[----:B------:R-:W-:Y:S02]  /*12c0*/  ISETP.GE.AND P1, PT, R16, c[0x0][0x178], PT ;  /* 0x00005e0010007a0c */ /* 0x000fe40003f26270 */
[C---:B------:R-:W-:Y:S01]  /*12d0*/  IADD3 R15, R24.reuse, 0x38, RZ ;  /* 0x00000038180f7810 */ /* 0x040fe20007ffe0ff */
[----:B------:R-:W-:Y:S01]  /*12e0*/  IMAD R24, R24, c[0x0][0x228], RZ ;  /* 0x00008a0018187a24 */ /* 0x000fe200078e02ff */
[----:B------:R-:W-:Y:S01]  /*12f0*/  LOP3.LUT R14, R152, R151, RZ, 0xc0, !PT ;  /* 0x00000097980e7212 */ /* 0x000fe200078ec0ff */
[----:B------:R-:W-:Y:S01]  /*1300*/  UIMAD UR10, UR28, 0x300, UR27 ;  /* 0x000003001c0a78a4 */ /* 0x000fe2000f8e021b */
[----:B------:R-:W-:-:S02]  /*1310*/  LEA.HI R16, R32, R32, RZ, 0x1 ;  /* 0x0000002020107211 */ /* 0x000fc400078f08ff */
[----:B------:R-:W-:Y:S01]  /*1320*/  ISETP.GE.AND P6, PT, R10, c[0x0][0x178], PT ;  /* 0x00005e000a007a0c */ /* 0x000fe20003fc6270 */
[----:B------:R-:W-:Y:S01]  /*1330*/  IMAD.SHL.U32 R14, R14, 0x10, RZ ;  /* 0x000000100e0e7824 */ /* 0x000fe200078e00ff */
[----:B------:R-:W-:Y:S02]  /*1340*/  SEL R10, RZ, 0x1, P5 ;  /* 0x00000001ff0a7807 */ /* 0x000fe40002800000 */
[----:B------:R-:W-:Y:S02]  /*1350*/  ISETP.GE.AND P5, PT, R15, c[0x0][0x178], PT ;  /* 0x00005e000f007a0c */ /* 0x000fe40003fa6270 */
[----:B------:R-:W-:Y:S02]  /*1360*/  SEL R27, RZ, 0x8, P2 ;  /* 0x00000008ff1b7807 */ /* 0x000fe40001000000 */
[----:B------:R-:W-:Y:S02]  /*1370*/  LOP3.LUT R15, R16, 0x3ffffffe, RZ, 0xc0, !PT ;  /* 0x3ffffffe100f7812 */ /* 0x000fe400078ec0ff */
[----:B------:R-:W-:Y:S01]  /*1380*/  LOP3.LUT P2, RZ, R11, 0x10, RZ, 0xc0, !PT ;  /* 0x000000100bff7812 */ /* 0x000fe2000784c0ff */
[----:B-1----:R-:W-:Y:S01]  /*1390*/  IMAD.MOV R11, RZ, RZ, -R33 ;  /* 0x000000ffff0b7224 */ /* 0x002fe200078e0a21 */
[----:B------:R-:W-:Y:S01]  /*13a0*/  SEL R28, RZ, 0x4, P3 ;  /* 0x00000004ff1c7807 */ /* 0x000fe20001800000 */
[----:B------:R-:W-:Y:S01]  /*13b0*/  IMAD.IADD R15, R32, 0x1, -R15 ;  /* 0x00000001200f7824 */ /* 0x000fe200078e0a0f */
[----:B------:R-:W-:Y:S01]  /*13c0*/  LOP3.LUT P3, RZ, R14, 0x10, RZ, 0xc0, !PT ;  /* 0x000000100eff7812 */ /* 0x000fe2000786c0ff */
[----:B------:R-:W-:Y:S01]  /*13d0*/  IMAD R132, R11, R12, RZ ;  /* 0x0000000c0b847224 */ /* 0x000fe200078e02ff */
[----:B------:R-:W-:Y:S01]  /*13e0*/  LOP3.LUT R14, R156, R155, RZ, 0xc0, !PT ;  /* 0x0000009b9c0e7212 */ /* 0x000fe200078ec0ff */
[----:B------:R-:W-:Y:S01]  /*13f0*/  IMAD.MOV.U32 R32, RZ, RZ, RZ ;  /* 0x000000ffff207224 */ /* 0x000fe200078e00ff */
[----:B------:R-:W-:Y:S01]  /*1400*/  IABS R11, c[0x0][0x16c] ;  /* 0x00005b00000b7a13 */ /* 0x000fe20000000000 */
[----:B------:R-:W-:Y:S01]  /*1410*/  IMAD R15, R15, 0x4, R30 ;  /* 0x000000040f0f7824 */ /* 0x000fe200078e021e */
[----:B------:R-:W-:Y:S01]  /*1420*/  SEL R26, RZ, 0x10, P1 ;  /* 0x00000010ff1a7807 */ /* 0x000fe20000800000 */
[----:B------:R-:W-:Y:S01]  /*1430*/  IMAD.HI.U32 R132, R33, R132, R32 ;  /* 0x0000008421847227 */ /* 0x000fe200078e0020 */
[----:B------:R-:W-:-:S02]  /*1440*/  SEL R25, RZ, 0x20, P0 ;  /* 0x00000020ff197807 */ /* 0x000fc40000000000 */
[----:B------:R-:W-:Y:S01]  /*1450*/  LOP3.LUT R29, R29, 0x2, R10, 0xe2, !PT ;  /* 0x000000021d1d7812 */ /* 0x000fe200078ee20a */
[----:B------:R-:W-:Y:S01]  /*1460*/  IMAD.SHL.U32 R14, R14, 0x10, RZ ;  /* 0x000000100e0e7824 */ /* 0x000fe200078e00ff */
[--C-:B------:R-:W-:Y:S01]  /*1470*/  SHF.R.S32.HI R23, RZ, 0x1, R22.reuse ;  /* 0x00000001ff177819 */ /* 0x100fe20000011416 */
[----:B------:R-:W-:Y:S01]  /*1480*/  IMAD.HI.U32 R132, R132, R11, RZ ;  /* 0x0000000b84847227 */ /* 0x000fe200078e00ff */
[----:B------:R-:W-:Y:S02]  /*1490*/  SHF.R.S32.HI R22, RZ, 0x1f, R22 ;  /* 0x0000001fff167819 */ /* 0x000fe40000011416 */
[----:B------:R-:W-:Y:S01]  /*14a0*/  LOP3.LUT P1, RZ, R14, 0x10, RZ, 0xc0, !PT ;  /* 0x000000100eff7812 */ /* 0x000fe2000782c0ff */
[----:B------:R-:W-:Y:S01]  /*14b0*/  IMAD.MOV R10, RZ, RZ, -R132 ;  /* 0x000000ffff0a7224 */ /* 0x000fe200078e0a84 */
[----:B------:R-:W-:Y:S02]  /*14c0*/  IADD3 R14, P0, R24, R157, RZ ;  /* 0x0000009d180e7210 */ /* 0x000fe40007f1e0ff */
[----:B------:R-:W-:Y:S01]  /*14d0*/  LEA.HI R22, R22, R23, RZ, 0x2 ;  /* 0x0000001716167211 */ /* 0x000fe200078f10ff */
[----:B------:R-:W-:Y:S01]  /*14e0*/  IMAD R11, R12, R10, R11 ;  /* 0x0000000a0c0b7224 */ /* 0x000fe200078e020b */
[----:B------:R-:W-:Y:S01]  /*14f0*/  LEA.HI.X.SX32 R13, R24, R13, 0x1, P0 ;  /* 0x0000000d180d7211 */ /* 0x000fe200000f0eff */
[----:B------:R-:W-:Y:S01]  /*1500*/  IMAD R24, R21, 0x4, R30 ;  /* 0x0000000415187824 */ /* 0x000fe200078e021e */
[----:B------:R-:W-:-:S02]  /*1510*/  LEA R30, P0, R14, c[0x0][0x250], 0x1 ;  /* 0x000094000e1e7a11 */ /* 0x000fc400078008ff */
[----:B------:R-:W-:Y:S02]  /*1520*/  SHF.R.S32.HI R10, RZ, 0x1, R20 ;  /* 0x00000001ff0a7819 */ /* 0x000fe40000011414 */
[----:B------:R-:W-:Y:S02]  /*1530*/  LEA.HI.X R31, R14, c[0x0][0x254], R13, 0x1, P0 ;  /* 0x000095000e1f7a11 */ /* 0x000fe400000f0c0d */
[----:B------:R-:W-:Y:S02]  /*1540*/  ISETP.GT.U32.AND P0, PT, R12, R11, PT ;  /* 0x0000000b0c00720c */ /* 0x000fe40003f04070 */
[----:B------:R-:W-:Y:S02]  /*1550*/  SHF.R.S32.HI R21, RZ, 0x1f, R24 ;  /* 0x0000001fff157819 */ /* 0x000fe40000011418 */
[----:B------:R-:W-:Y:S02]  /*1560*/  LOP3.LUT R14, R22, 0x1ffffffc, RZ, 0xc0, !PT ;  /* 0x1ffffffc160e7812 */ /* 0x000fe400078ec0ff */
[----:B------:R-:W-:-:S02]  /*1570*/  LEA.HI R13, R21, R24, RZ, 0x2 ;  /* 0x00000018150d7211 */ /* 0x000fc400078f10ff */
[----:B------:R-:W-:Y:S01]  /*1580*/  SHF.R.S32.HI R21, RZ, 0x1f, R20 ;  /* 0x0000001fff157819 */ /* 0x000fe20000011414 */
[----:B------:R-:W-:Y:S01]  /*1590*/  IMAD.IADD R14, R23, 0x1, -R14 ;  /* 0x00000001170e7824 */ /* 0x000fe200078e0a0e */
[----:B------:R-:W-:Y:S02]  /*15a0*/  LOP3.LUT R13, R13, 0xfffffffc, RZ, 0xc0, !PT ;  /* 0xfffffffc0d0d7812 */ /* 0x000fe400078ec0ff */
[----:B------:R-:W-:Y:S01]  /*15b0*/  SHF.R.S32.HI R22, RZ, 0x1f, R19 ;  /* 0x0000001fff167819 */ /* 0x000fe20000011413 */
[----:B------:R-:W-:Y:S01]  /*15c0*/  @!P0 IMAD.IADD R11, R11, 0x1, -R12 ;  /* 0x000000010b0b8824 */ /* 0x000fe200078e0a0c */
[----:B------:R-:W-:Y:S01]  /*15d0*/  LOP3.LUT R27, R27, R28, R29, 0xfe, !PT ;  /* 0x0000001c1b1b7212 */ /* 0x000fe200078efe1d */
[----:B------:R-:W-:Y:S01]  /*15e0*/  IMAD.IADD R29, R24, 0x1, -R13 ;  /* 0x00000001181d7824 */ /* 0x000fe200078e0a0d */
[----:B------:R-:W-:Y:S02]  /*15f0*/  LEA.HI R21, R21, R10, RZ, 0x2 ;  /* 0x0000000a15157211 */ /* 0x000fe400078f10ff */
[----:B------:R-:W-:-:S02]  /*1600*/  LEA.HI R22, R22, R19, RZ, 0x2 ;  /* 0x0000001316167211 */ /* 0x000fc400078f10ff */
[----:B------:R-:W-:Y:S02]  /*1610*/  SEL R24, RZ, 0x80, P5 ;  /* 0x00000080ff187807 */ /* 0x000fe40002800000 */
[----:B------:R-:W-:Y:S02]  /*1620*/  ISETP.GE.U32.AND P5, PT, R11, R12, PT ;  /* 0x0000000c0b00720c */ /* 0x000fe40003fa6070 */
[----:B------:R-:W-:Y:S02]  /*1630*/  SEL R20, RZ, 0x40, P6 ;  /* 0x00000040ff147807 */ /* 0x000fe40003000000 */
[----:B------:R-:W-:Y:S02]  /*1640*/  LOP3.LUT R25, R25, R26, R27, 0xfe, !PT ;  /* 0x0000001a19197212 */ /* 0x000fe400078efe1b */
[----:B------:R-:W-:Y:S02]  /*1650*/  LOP3.LUT R21, R21, 0x1ffffffc, RZ, 0xc0, !PT ;  /* 0x1ffffffc15157812 */ /* 0x000fe400078ec0ff */
[----:B------:R-:W-:-:S02]  /*1660*/  LOP3.LUT R22, R22, 0xfffffffc, RZ, 0xc0, !PT ;  /* 0xfffffffc16167812 */ /* 0x000fc400078ec0ff */
[----:B------:R-:W-:Y:S01]  /*1670*/  LOP3.LUT R14, R29, R14, RZ, 0x3c, !PT ;  /* 0x0000000e1d0e7212 */ /* 0x000fe200078e3cff */
[----:B------:R-:W-:Y:S01]  /*1680*/  IMAD.IADD R21, R10, 0x1, -R21 ;  /* 0x000000010a157824 */ /* 0x000fe200078e0a15 */
[----:B------:R-:W-:Y:S01]  /*1690*/  LOP3.LUT R20, R24, R20, R25, 0xfe, !PT ;  /* 0x0000001418147212 */ /* 0x000fe200078efe19 */
[----:B------:R-:W-:Y:S01]  /*16a0*/  IMAD.IADD R24, R19, 0x1, -R22 ;  /* 0x0000000113187824 */ /* 0x000fe200078e0a16 */
[----:B------:R-:W-:Y:S01]  /*16b0*/  @!P0 IADD3 R132, R132, 0x1, RZ ;  /* 0x0000000184848810 */ /* 0x000fe20007ffe0ff */
[----:B------:R-:W-:Y:S01]  /*16c0*/  IMAD.IADD R14, R13, 0x1, R14 ;  /* 0x000000010d0e7824 */ /* 0x000fe200078e020e */
[----:B------:R-:W-:Y:S02]  /*16d0*/  SHF.R.S32.HI R11, RZ, 0x1, R18 ;  /* 0x00000001ff0b7819 */ /* 0x000fe40000011412 */
[----:B------:R-:W-:Y:S01]  /*16e0*/  LOP3.LUT R13, R24, R21, RZ, 0x3c, !PT ;  /* 0x00000015180d7212 */ /* 0x000fe200078e3cff */
[----:B------:R-:W-:Y:S01]  /*16f0*/  IMAD R14, R23, 0x18, R14 ;  /* 0x00000018170e7824 */ /* 0x000fe200078e020e */
[----:B------:R-:W-:-:S02]  /*1700*/  SHF.R.S32.HI R24, RZ, 0x1f, R18 ;  /* 0x0000001fff187819 */ /* 0x000fc40000011412 */
[----:B------:R-:W-:Y:S01]  /*1710*/  ISETP.LE.AND P0, PT, RZ, UR4, PT ;  /* 0x00000004ff007c0c */ /* 0x000fe2000bf03270 */
[----:B------:R-:W-:Y:S01]  /*1720*/  IMAD.IADD R13, R22, 0x1, R13 ;  /* 0x00000001160d7824 */ /* 0x000fe200078e020d */
[----:B------:R-:W-:Y:S01]  /*1730*/  SHF.R.S32.HI R18, RZ, 0x1f, R17 ;  /* 0x0000001fff127819 */ /* 0x000fe20000011411 */
[----:B------:R-:W-:Y:S01]  /*1740*/  IMAD.SHL.U32 R14, R14, 0x8, RZ ;  /* 0x000000080e0e7824 */ /* 0x000fe200078e00ff */
[----:B------:R-:W-:Y:S01]  /*1750*/  @P5 IADD3 R132, R132, 0x1, RZ ;  /* 0x0000000184845810 */ /* 0x000fe20007ffe0ff */
[----:B------:R-:W-:Y:S01]  /*1760*/  IMAD R13, R10, 0x18, R13 ;  /* 0x000000180a0d7824 */ /* 0x000fe200078e020d */
[----:B------:R-:W-:Y:S01]  /*1770*/  ISETP.NE.AND P5, PT, RZ, c[0x0][0x1a4], PT ;  /* 0x00006900ff007a0c */ /* 0x000fe20003fa5270 */
[----:B------:R-:W-:Y:S01]  /*1780*/  IMAD.SHL.U32 R14, R14, 0x2, RZ ;  /* 0x000000020e0e7824 */ /* 0x000fe200078e00ff */
[----:B------:R-:W-:Y:S01]  /*1790*/  LEA.HI R24, R24, R11, RZ, 0x2 ;  /* 0x0000000b18187211 */ /* 0x000fe200078f10ff */
[----:B------:R-:W-:Y:S01]  /*17a0*/  IMAD.SHL.U32 R13, R13, 0x8, RZ ;  /* 0x000000080d0d7824 */ /* 0x000fe200078e00ff */
[--C-:B------:R-:W-:Y:S01]  /*17b0*/  SHF.R.S32.HI R12, RZ, 0x1, R16.reuse ;  /* 0x00000001ff0c7819 */ /* 0x100fe20000011410 */
[----:B------:R-:W-:Y:S01]  /*17c0*/  ULDC UR4, c[0x0][0x180] ;  /* 0x0000600000047ab9 */ /* 0x000fe20000000800 */
[----:B------:R-:W-:Y:S01]  /*17d0*/  SHF.R.S32.HI R19, RZ, 0x1f, R16 ;  /* 0x0000001fff137819 */ /* 0x000fe20000011410 */
[----:B------:R-:W-:Y:S01]  /*17e0*/  @!P0 IMAD.MOV R132, RZ, RZ, -R132 ;  /* 0x000000ffff848224 */ /* 0x000fe200078e0a84 */
[----:B------:R-:W-:Y:S01]  /*17f0*/  LEA.HI R16, R18, R17, RZ, 0x2 ;  /* 0x0000001112107211 */ /* 0x000fe200078f10ff */
[----:B------:R-:W-:Y:S01]  /*1800*/  IMAD.SHL.U32 R13, R13, 0x2, RZ ;  /* 0x000000020d0d7824 */ /* 0x000fe200078e00ff */
[----:B------:R-:W-:Y:S01]  /*1810*/  LOP3.LUT R24, R24, 0x1ffffffc, RZ, 0xc0, !PT ;  /* 0x1ffffffc18187812 */ /* 0x000fe200078ec0ff */
[----:B------:R-:W-:Y:S01]  /*1820*/  UISETP.NE.AND UP1, UPT, UR6, UR4, UPT ;  /* 0x000000040600728c */ /* 0x000fe2000bf25270 */
[----:B------:R-:W-:-:S02]  /*1830*/  LOP3.LUT R16, R16, 0xfffffffc, RZ, 0xc0, !PT ;  /* 0xfffffffc10107812 */ /* 0x000fc400078ec0ff */
[----:B------:R-:W-:Y:S01]  /*1840*/  @!P5 LOP3.LUT R132, RZ, c[0x0][0x1a4], RZ, 0x33, !PT ;  /* 0x00006900ff84da12 */ /* 0x000fe200078e33ff */
[----:B------:R-:W-:Y:S01]  /*1850*/  IMAD.IADD R21, R11, 0x1, -R24 ;  /* 0x000000010b157824 */ /* 0x000fe200078e0a18 */
[----:B------:R-:W-:Y:S01]  /*1860*/  SHF.R.S32.HI R18, RZ, 0x1f, R15 ;  /* 0x0000001fff127819 */ /* 0x000fe2000001140f */
[----:B------:R-:W-:Y:S01]  /*1870*/  IMAD.IADD R24, R17, 0x1, -R16 ;  /* 0x0000000111187824 */ /* 0x000fe200078e0a10 */
[----:B------:R-:W-:Y:S01]  /*1880*/  ISETP.GE.U32.AND P0, PT, R157, R132, PT ;  /* 0x000000849d00720c */ /* 0x000fe20003f06070 */
[----:B------:R-:W-:Y:S01]  /*1890*/  ULDC UR4, c[0x2][0x0] ;  /* 0x0080000000047ab9 */ /* 0x000fe20000000800 */
[----:B------:R-:W-:Y:S02]  /*18a0*/  LEA.HI R19, R19, R12, RZ, 0x2 ;  /* 0x0000000c13137211 */ /* 0x000fe400078f10ff */
[----:B------:R-:W-:Y:S01]  /*18b0*/  LOP3.LUT R21, R24, R21, RZ, 0x3c, !PT ;  /* 0x0000001518157212 */ /* 0x000fe200078e3cff */
[----:B------:R-:W-:Y:S01]  /*18c0*/  @!UP1 UISETP.LT.AND UP2, UPT, UR6, UR9, UPT ;  /* 0x000000090600928c */ /* 0x000fe2000bf41270 */
[----:B------:R-:W-:Y:S01]  /*18d0*/  LEA.HI R18, R18, R15, RZ, 0x2 ;  /* 0x0000000f12127211 */ /* 0x000fe200078f10ff */
[----:B------:R-:W-:Y:S01]  /*18e0*/  @!UP1 UMOV UR25, URZ ;  /* 0x0000003f00199c82 */ /* 0x000fe20008000000 */
[----:B------:R-:W-:Y:S01]  /*18f0*/  SEL R20, R20, RZ, !P0 ;  /* 0x000000ff14147207 */ /* 0x000fe20004000000 */
[----:B------:R-:W-:Y:S01]  /*1900*/  IMAD.IADD R16, R16, 0x1, R21 ;  /* 0x0000000110107824 */ /* 0x000fe200078e0215 */
[----:B------:R-:W-:Y:S01]  /*1910*/  LOP3.LUT R19, R19, 0x1ffffffc, RZ, 0xc0, !PT ;  /* 0x1ffffffc13137812 */ /* 0x000fe200078ec0ff */
[----:B------:R-:W-:Y:S01]  /*1920*/  @!UP1 USEL UR7, UR6, 0x2, UP2 ;  /* 0x0000000206079887 */ /* 0x000fe20009000000 */
[----:B------:R-:W-:Y:S01]  /*1930*/  LOP3.LUT R18, R18, 0xfffffffc, RZ, 0xc0, !PT ;  /* 0xfffffffc12127812 */ /* 0x000fe200078ec0ff */
[----:B------:R-:W-:Y:S01]  /*1940*/  IMAD R16, R11, 0x18, R16 ;  /* 0x000000180b107824 */ /* 0x000fe200078e0210 */
[----:B------:R-:W-:Y:S01]  /*1950*/  LOP3.LUT R148, R14, 0xfffffff0, RZ, 0xc0, !PT ;  /* 0xfffffff00e947812 */ /* 0x000fe200078ec0ff */
[----:B------:R-:W-:Y:S01]  /*1960*/  IMAD.SHL.U32 R10, R20, 0x10, RZ ;  /* 0x00000010140a7824 */ /* 0x000fe200078e00ff */
[----:B------:R-:W-:Y:S01]  /*1970*/  LOP3.LUT R147, R13, 0xfffffff0, RZ, 0xc0, !PT ;  /* 0xfffffff00d937812 */ /* 0x000fe200078ec0ff */
[----:B------:R-:W-:Y:S01]  /*1980*/  IMAD.IADD R19, R12, 0x1, -R19 ;  /* 0x000000010c137824 */ /* 0x000fe200078e0a13 */
[----:B------:R-:W-:Y:S01]  /*1990*/  UISETP.NE.AND UP0, UPT, UR7, 0x2, UPT ;  /* 0x000000020700788c */ /* 0x000fe2000bf05270 */
[----:B------:R-:W-:Y:S01]  /*19a0*/  IMAD.IADD R26, R15, 0x1, -R18 ;  /* 0x000000010f1a7824 */ /* 0x000fe200078e0a12 */
[----:B------:R-:W-:Y:S01]  /*19b0*/  LOP3.LUT P0, RZ, R10, 0x10, RZ, 0xc0, !PT ;  /* 0x000000100aff7812 */ /* 0x000fe2000780c0ff */
[----:B------:R-:W-:Y:S01]  /*19c0*/  IMAD.SHL.U32 R16, R16, 0x8, RZ ;  /* 0x0000000810107824 */ /* 0x000fe200078e00ff */
[----:B------:R-:W-:Y:S01]  /*19d0*/  @!PT LDS RZ, [RZ] ;  /* 0x00000000fffff984 */ /* 0x000fe20000000800 */
[----:B------:R-:W-:Y:S01]  /*19e0*/  @!PT LDS RZ, [RZ] ;  /* 0x00000000fffff984 */ /* 0x000fe20000000800 */
[----:B------:R1:W-:Y:S01]  /*19f0*/  LDGSTS.E.LTC128B.128 [R148], [R8.64], P4 ;  /* 0x0000000008947fae */ /* 0x0003e2000a121d5e */
[----:B------:R-:W-:Y:S01]  /*1a00*/  IMAD.SHL.U32 R10, R20, 0x4, RZ ;  /* 0x00000004140a7824 */ /* 0x000fe200078e00ff */
[----:B------:R-:W-:Y:S01]  /*1a10*/  LOP3.LUT R19, R26, R19, RZ, 0x3c, !PT ;  /* 0x000000131a137212 */ /* 0x000fe200078e3cff */
[----:B------:R-:W-:Y:S01]  /*1a20*/  IMAD.SHL.U32 R146, R16, 0x2, RZ ;  /* 0x0000000210927824 */ /* 0x000fe200078e00ff */
[----:B------:R2:W-:Y:S01]  /*1a30*/  LDGSTS.E.LTC128B.128 [R147], [R6.64], P3 ;  /* 0x0000000006937fae */ /* 0x0005e20009921d5e */
[----:B------:R-:W-:Y:S01]  /*1a40*/  IMAD.SHL.U32 R11, R20, 0x8, RZ ;  /* 0x00000008140b7824 */ /* 0x000fe200078e00ff */
[----:B------:R-:W-:Y:S01]  /*1a50*/  UIMAD UR4, UR7, UR8, UR4 ;  /* 0x00000008070472a4 */ /* 0x000fe2000f8e0204 */
[----:B------:R-:W-:Y:S01]  /*1a60*/  IMAD.IADD R19, R18, 0x1, R19 ;  /* 0x0000000112137824 */ /* 0x000fe200078e0213 */
[----:B------:R3:W-:Y:S01]  /*1a70*/  LDGSTS.E.LTC128B.128 [R148+0xc00], [R4.64], P2 ;  /* 0x00c0000004947fae */ /* 0x0007e20009121d5e */
[----:B------:R-:W-:Y:S01]  /*1a80*/  LOP3.LUT R146, R146, 0xfffffff0, RZ, 0xc0, !PT ;  /* 0xfffffff092927812 */ /* 0x000fe200078ec0ff */
[----:B------:R-:W-:Y:S01]  /*1a90*/  @!UP1 USEL UR29, URZ, 0x1, !UP2 ;  /* 0x000000013f1d9887 */ /* 0x000fe2000d000000 */
[----:B------:R-:W-:Y:S01]  /*1aa0*/  IMAD R19, R12, 0x18, R19 ;  /* 0x000000180c137824 */ /* 0x000fe200078e0213 */
[----:B------:R4:W-:Y:S01]  /*1ab0*/  LDGSTS.E.LTC128B.128 [R147+0xc00], [R2.64], P1 ;  /* 0x00c0000002937fae */ /* 0x0009e20008921d5e */
[----:B------:R-:W-:-:S02]  /*1ac0*/  LOP3.LUT P1, RZ, R10, 0x10, RZ, 0xc0, !PT ;  /* 0x000000100aff7812 */ /* 0x000fc4000782c0ff */
[----:B------:R-:W-:Y:S01]  /*1ad0*/  LOP3.LUT R10, R20, 0x20, RZ, 0xc0, !PT ;  /* 0x00000020140a7812 */ /* 0x000fe200078ec0ff */
[----:B------:R4:W-:Y:S01]  /*1ae0*/  LDGSTS.E.BYPASS.LTC128B.128 [R146+0x3000], [R30.64], P0 ;  /* 0x030000001e927fae */ /* 0x0009e20008101d5e */
[----:B------:R-:W-:Y:S01]  /*1af0*/  IMAD.SHL.U32 R19, R19, 0x8, RZ ;  /* 0x0000000813137824 */ /* 0x000fe200078e00ff */
[----:B------:R-:W-:Y:S01]  /*1b00*/  IADD3 R12, P0, R30, c[0x0][0x238], RZ ;  /* 0x00008e001e0c7a10 */ /* 0x000fe20007f1e0ff */
[----:B------:R-:W-:Y:S01]  /*1b10*/  ULDC.64 UR4, c[0x0][UR4+0x160] ;  /* 0x0000580004047abb */ /* 0x000fe20008000a00 */
[----:B------:R-:W-:Y:S01]  /*1b20*/  SHF.R.U32.HI R10, RZ, 0x1, R10 ;  /* 0x00000001ff0a7819 */ /* 0x000fe2000001160a */
[----:B------:R-:W-:Y:S01]  /*1b30*/  IMAD.SHL.U32 R145, R19, 0x2, RZ ;  /* 0x0000000213917824 */ /* 0x000fe200078e00ff */
[----:B------:R-:W-:Y:S01]  /*1b40*/  LOP3.LUT P4, RZ, R11, 0x10, RZ, 0xc0, !PT ;  /* 0x000000100bff7812 */ /* 0x000fe2000788c0ff */
[----:B------:R-:W-:Y:S01]  /*1b50*/  IMAD.SHL.U32 R11, R20, 0x2, RZ ;  /* 0x00000002140b7824 */ /* 0x000fe200078e00ff */
[----:B------:R-:W-:Y:S02]  /*1b60*/  ISETP.NE.U32.AND P3, PT, R10, RZ, PT ;  /* 0x000000ff0a00720c */ /* 0x000fe40003f65070 */
[----:B------:R-:W-:-:S02]  /*1b70*/  LOP3.LUT R10, R20, 0x40, RZ, 0xc0, !PT ;  /* 0x00000040140a7812 */ /* 0x000fc400078ec0ff */
[----:B------:R-:W-:Y:S02]  /*1b80*/  IADD3.X R13, R31, c[0x0][0x23c], RZ, P0, !PT ;  /* 0x00008f001f0d7a10 */ /* 0x000fe400007fe4ff */
[----:B------:R-:W-:Y:S02]  /*1b90*/  IADD3 R14, P0, R12, c[0x0][0x238], RZ ;  /* 0x00008e000c0e7a10 */ /* 0x000fe40007f1e0ff */
[----:B------:R-:W-:Y:S02]  /*1ba0*/  SHF.R.U32.HI R10, RZ, 0x2, R10 ;  /* 0x00000002ff0a7819 */ /* 0x000fe4000001160a */
[----:B------:R-:W-:Y:S02]  /*1bb0*/  LOP3.LUT R145, R145, 0xfffffff0, RZ, 0xc0, !PT ;  /* 0xfffffff091917812 */ /* 0x000fe400078ec0ff */
[----:B------:R-:W-:Y:S02]  /*1bc0*/  IADD3.X R15, R13, c[0x0][0x23c], RZ, P0, !PT ;  /* 0x00008f000d0f7a10 */ /* 0x000fe400007fe4ff */
[----:B------:R-:W-:Y:S01]  /*1bd0*/  ISETP.NE.U32.AND P2, PT, R10, RZ, PT ;  /* 0x000000ff0a00720c */ /* 0x000fe20003f45070 */
[----:B------:R5:W-:Y:S01]  /*1be0*/  LDGSTS.E.BYPASS.LTC128B.128 [R145+0x3000], [R12.64], P4 ;  /* 0x030000000c917fae */ /* 0x000be2000a101d5e */
[----:B------:R-:W-:-:S02]  /*1bf0*/  IADD3 R16, P0, R14, c[0x0][0x238], RZ ;  /* 0x00008e000e107a10 */ /* 0x000fc40007f1e0ff */
[C---:B------:R-:W-:Y:S01]  /*1c00*/  LOP3.LUT R10, R20.reuse, 0x80, RZ, 0xc0, !PT ;  /* 0x00000080140a7812 */ /* 0x040fe200078ec0ff */
[----:B------:R1:W-:Y:S01]  /*1c10*/  LDGSTS.E.BYPASS.LTC128B.128 [R146+0x3c00], [R14.64], P1 ;  /* 0x03c000000e927fae */ /* 0x0003e20008901d5e */
[----:B------:R-:W-:Y:S02]  /*1c20*/  LOP3.LUT P5, RZ, R11, 0x10, RZ, 0xc0, !PT ;  /* 0x000000100bff7812 */ /* 0x000fe400078ac0ff */
[----:B------:R-:W-:Y:S02]  /*1c30*/  IADD3.X R17, R15, c[0x0][0x23c], RZ, P0, !PT ;  /* 0x00008f000f117a10 */ /* 0x000fe400007fe4ff */
[----:B------:R-:W-:Y:S02]  /*1c40*/  SHF.R.U32.HI R10, RZ, 0x3, R10 ;  /* 0x00000003ff0a7819 */ /* 0x000fe4000001160a */
[----:B------:R-:W-:Y:S02]  /*1c50*/  LOP3.LUT P4, RZ, R20, 0x10, RZ, 0xc0, !PT ;  /* 0x0000001014ff7812 */ /* 0x000fe4000788c0ff */
[----:B------:R-:W-:-:S02]  /*1c60*/  IADD3 R18, P0, R16, c[0x0][0x238], RZ ;  /* 0x00008e0010127a10 */ /* 0x000fc40007f1e0ff */
[----:B------:R-:W-:Y:S02]  /*1c70*/  ISETP.NE.U32.AND P1, PT, R10, RZ, PT ;  /* 0x000000ff0a00720c */ /* 0x000fe40003f25070 */
[----:B------:R-:W-:Y:S01]  /*1c80*/  IADD3.X R19, R17, c[0x0][0x23c], RZ, P0, !PT ;  /* 0x00008f0011137a10 */ /* 0x000fe200007fe4ff */
[----:B------:R4:W-:Y:S01]  /*1c90*/  LDGSTS.E.BYPASS.LTC128B.128 [R145+0x3c00], [R16.64], P5 ;  /* 0x03c0000010917fae */ /* 0x0009e2000a901d5e */
[----:B------:R-:W-:-:S04]  /*1ca0*/  IADD3 R10, P0, R18, c[0x0][0x238], RZ ;  /* 0x00008e00120a7a10 */ /* 0x000fc80007f1e0ff */
[----:B------:R-:W-:Y:S01]  /*1cb0*/  IADD3.X R11, R19, c[0x0][0x23c], RZ, P0, !PT ;  /* 0x00008f00130b7a10 */ /* 0x000fe200007fe4ff */
[----:B------:R4:W-:Y:S04]  /*1cc0*/  LDGSTS.E.BYPASS.LTC128B.128 [R146+0x4800], [R18.64], P4 ;  /* 0x0480000012927fae */ /* 0x0009e8000a101d5e */
[----:B------:R4:W-:Y:S01]  /*1cd0*/  LDGSTS.E.BYPASS.LTC128B.128 [R145+0x4800], [R10.64], P3 ;  /* 0x048000000a917fae */ /* 0x0009e20009901d5e */
[----:B------:R-:W-:Y:S02]  /*1ce0*/  PLOP3.LUT P3, PT, PT, PT, UP0, 0x80, 0x0 ;  /* 0x000000000000781c */ /* 0x000fe40003f6f008 */
[----:B-1----:R-:W-:-:S04]  /*1cf0*/  IADD3 R14, P0, R10, c[0x0][0x238], RZ ;  /* 0x00008e000a0e7a10 */ /* 0x002fc80007f1e0ff */
[----:B------:R-:W-:Y:S02]  /*1d00*/  IADD3.X R15, R11, c[0x0][0x23c], RZ, P0, !PT ;  /* 0x00008f000b0f7a10 */ /* 0x000fe400007fe4ff */
[----:B-----5:R-:W-:-:S03]  /*1d10*/  IADD3 R12, P0, R14, c[0x0][0x238], RZ ;  /* 0x00008e000e0c7a10 */ /* 0x020fc60007f1e0ff */
[----:B------:R1:W-:Y:S01]  /*1d20*/  LDGSTS.E.BYPASS.LTC128B.128 [R146+0x5400], [R14.64], P2 ;  /* 0x054000000e927fae */ /* 0x0003e20009101d5e */
[----:B------:R-:W-:Y:S02]  /*1d30*/  IADD3.X R13, R15, c[0x0][0x23c], RZ, P0, !PT ;  /* 0x00008f000f0d7a10 */ /* 0x000fe400007fe4ff */
[----:B------:R-:W-:Y:S02]  /*1d40*/  @!P3 IADD3 R144, R157, c[0x0][0x1f8], RZ ;  /* 0x00007e009d90ba10 */ /* 0x000fe40007ffe0ff */
[----:B------:R-:W-:Y:S01]  /*1d50*/  IADD3 R8, P3, R8, UR4, RZ ;  /* 0x0000000408087c10 */ /* 0x000fe2000ff7e0ff */
[----:B------:R1:W-:Y:S01]  /*1d60*/  LDGSTS.E.BYPASS.LTC128B.128 [R145+0x5400], [R12.64], P1 ;  /* 0x054000000c917fae */ /* 0x0003e20008901d5e */
[----:B------:R-:W-:Y:S02]  /*1d70*/  ISETP.GE.U32.AND P4, PT, R144, c[0x0][0x16c], PT ;  /* 0x00005b0090007a0c */ /* 0x000fe40003f86070 */
[----:B--2---:R-:W-:Y:S02]  /*1d80*/  IADD3 R6, P2, R6, UR4, RZ ;  /* 0x0000000406067c10 */ /* 0x004fe4000ff5e0ff */
[----:B---3--:R-:W-:-:S02]  /*1d90*/  IADD3 R4, P1, R4, UR4, RZ ;  /* 0x0000000404047c10 */ /* 0x008fc4000ff3e0ff */
[----:B------:R-:W-:Y:S02]  /*1da0*/  IADD3.X R9, R9, UR5, RZ, P3, !PT ;  /* 0x0000000509097c10 */ /* 0x000fe40009ffe4ff */
[----:B----4-:R-:W-:Y:S02]  /*1db0*/  IADD3 R10, P0, R2, UR4, RZ ;  /* 0x00000004020a7c10 */ /* 0x010fe4000ff1e0ff */
[----:B------:R-:W-:Y:S02]  /*1dc0*/  IADD3.X R7, R7, UR5, RZ, P2, !PT ;  /* 0x0000000507077c10 */ /* 0x000fe400097fe4ff */
[----:B------:R-:W-:Y:S02]  /*1dd0*/  IADD3.X R5, R5, UR5, RZ, P1, !PT ;  /* 0x0000000505057c10 */ /* 0x000fe40008ffe4ff */
[----:B------:R-:W-:Y:S01]  /*1de0*/  IADD3.X R11, R3, UR5, RZ, P0, !PT ;  /* 0x00000005030b7c10 */ /* 0x000fe200087fe4ff */
[----:B------:R-:W-:Y:S05]  /*1df0*/  @!P4 BRA `(.L_x_297) ;  /* 0x000000500000c947 */ /* 0x000fea0003800000 */
[----:B------:R-:W-:Y:S01]  /*1e00*/  CS2R R150, SRZ ;  /* 0x0000000000967805 */ /* 0x000fe2000001ff00 */
[----:B------:R-:W-:Y:S01]  /*1e10*/  CS2R R152, SRZ ;  /* 0x0000000000987805 */ /* 0x000fe2000001ff00 */
[----:B------:R-:W-:Y:S01]  /*1e20*/  CS2R R154, SRZ ;  /* 0x00000000009a7805 */ /* 0x000fe2000001ff00 */
[----:B------:R-:W-:-:S02]  /*1e30*/  MOV R156, RZ ;  /* 0x000000ff009c7202 */ /* 0x000fc40000000f00 */
[----:B------:R-:W-:Y:S02]  /*1e40*/  MOV R149, RZ ;  /* 0x000000ff00957202 */ /* 0x000fe40000000f00 */
.L_x_297:
[----:B------:R-:W-:Y:S05]  /*1e50*/  BSYNC B0 ;  /* 0x0000000000007941 */ /* 0x000fea0003800000 */
.L_x_296:
[----:B------:R-:W-:Y:S01]  /*1e60*/  ULDC UR4, c[0x0][0x22c] ;  /* 0x00008b0000047ab9 */ /* 0x000fe20000000800 */
[----:B------:R-:W0:Y:S01]  /*1e70*/  LDGDEPBAR ;  /* 0x00000000000079af */ /* 0x000e220000000000 */
[----:B------:R-:W-:Y:S01]  /*1e80*/  UISETP.NE.AND UP3, UPT, UR6, UR4, UPT ;  /* 0x000000040600728c */ /* 0x000fe2000bf65270 */
[----:B------:R-:W-:Y:S01]  /*1e90*/  BSSY B0, `(.L_x_298) ;  /* 0x0000069000007945 */ /* 0x000fe20003800000 */
[----:B------:R-:W-:Y:S02]  /*1ea0*/  USHF.L.U32 UR5, UR6, UR29, URZ ;  /* 0x0000001d06057299 */ /* 0x000fe4000800063f */
[----:B------:R-:W-:Y:S02]  /*1eb0*/  USHF.L.U32 UR4, UR6, UR25, URZ ;  /* 0x0000001906047299 */ /* 0x000fe4000800063f */
[----:B------:R-:W-:Y:S01]  /*1ec0*/  PLOP3.LUT P0, PT, PT, PT, UP3, 0x80, 0x0 ;  /* 0x000000000000781c */ /* 0x000fe20003f0f038 */
[----:B------:R-:W-:Y:S01]  /*1ed0*/  UIADD3 UR25, UR25, 0x1, URZ ;  /* 0x0000000119197890 */ /* 0x000fe2000fffe03f */
[----:B------:R-:W-:Y:S01]  /*1ee0*/  LOP3.LUT P1, RZ, R149, UR5, RZ, 0xc0, !PT ;  /* 0x0000000595ff7c12 */ /* 0x000fe2000f82c0ff */
[----:B------:R-:W-:Y:S01]  /*1ef0*/  ULDC UR7, c[0x0][0x17c] ;  /* 0x00005f0000077ab9 */ /* 0x000fe20000000800 */
[----:B------:R-:W-:Y:S01]  /*1f00*/  LOP3.LUT P5, RZ, R150, UR4, RZ, 0xc0, !PT ;  /* 0x0000000496ff7c12 */ /* 0x000fe2000f8ac0ff */
[----:B------:R-:W-:Y:S01]  /*1f10*/  UMOV UR9, URZ ;  /* 0x0000003f00097c82 */ /* 0x000fe20008000000 */
[----:B------:R-:W-:Y:S01]  /*1f20*/  LOP3.LUT P4, RZ, R151, UR5, RZ, 0xc0, !PT ;  /* 0x0000000597ff7c12 */ /* 0x000fe2000f88c0ff */
[----:B------:R-:W-:Y:S01]  /*1f30*/  UMOV UR26, 0x2 ;  /* 0x00000002001a7882 */ /* 0x000fe20000000000 */
[----:B------:R-:W-:Y:S01]  /*1f40*/  PLOP3.LUT P5, PT, P1, P5, PT, 0x2a, 0x0 ;  /* 0x000000000000781c */ /* 0x000fe20000faa572 */
[----:B------:R-:W-:Y:S01]  /*1f50*/  @!UP3 UMOV UR26, 0x1 ;  /* 0x00000001001ab882 */ /* 0x000fe20000000000 */
[----:B------:R-:W-:-:S02]  /*1f60*/  LOP3.LUT P3, RZ, R152, UR4, RZ, 0xc0, !PT ;  /* 0x0000000498ff7c12 */ /* 0x000fc4000f86c0ff */
[----:B------:R-:W-:Y:S02]  /*1f70*/  LOP3.LUT P2, RZ, R153, UR5, RZ, 0xc0, !PT ;  /* 0x0000000599ff7c12 */ /* 0x000fe4000f84c0ff */
[----:B------:R-:W-:Y:S02]  /*1f80*/  LOP3.LUT P1, RZ, R154, UR4, RZ, 0xc0, !PT ;  /* 0x000000049aff7c12 */ /* 0x000fe4000f82c0ff */
[----:B------:R-:W-:Y:S02]  /*1f90*/  @!P0 IADD3 R157, R157, c[0x0][0x230], RZ ;  /* 0x00008c009d9d8a10 */ /* 0x000fe40007ffe0ff */
[----:B------:R-:W-:Y:S02]  /*1fa0*/  PLOP3.LUT P3, PT, P4, P3, PT, 0x2a, 0x0 ;  /* 0x000000000000781c */ /* 0x000fe40002766572 */
[----:B------:R-:W-:Y:S01]  /*1fb0*/  PLOP3.LUT P4, PT, P2, P1, PT, 0x2a, 0x0 ;  /* 0x000000000000781c */ /* 0x000fe20001782572 */
[----:B------:R-:W-:Y:S01]  /*1fc0*/  @!PT LDS RZ, [RZ] ;  /* 0x00000000fffff984 */ /* 0x000fe20000000800 */
[----:B------:R-:W-:Y:S01]  /*1fd0*/  @!PT LDS RZ, [RZ] ;  /* 0x00000000fffff984 */ /* 0x000fe20000000800 */
[----:B------:R-:W-:Y:S01]  /*1fe0*/  @!PT LDS RZ, [RZ] ;  /* 0x00000000fffff984 */ /* 0x000fe20000000800 */
[----:B------:R2:W-:Y:S01]  /*1ff0*/  LDGSTS.E.LTC128B.128 [R148+0x80], [R8.64], !P5 ;  /* 0x0008000008947fae */ /* 0x0005e2000e921d5e */
[----:B------:R-:W-:-:S02]  /*2000*/  ISETP.GE.U32.AND P1, PT, R157, R132, PT ;  /* 0x000000849d00720c */ /* 0x000fc40003f26070 */
[----:B------:R-:W-:Y:S02]  /*2010*/  LOP3.LUT P0, RZ, R155, UR5, RZ, 0xc0, !PT ;  /* 0x000000059bff7c12 */ /* 0x000fe4000f80c0ff */
[----:B------:R-:W-:Y:S02]  /*2020*/  SEL R160, R20, RZ, !P1 ;  /* 0x000000ff14a07207 */ /* 0x000fe40004800000 */
[----:B------:R-:W-:Y:S01]  /*2030*/  LOP3.LUT P2, RZ, R156, UR4, RZ, 0xc0, !PT ;  /* 0x000000049cff7c12 */ /* 0x000fe2000f84c0ff */
[----:B------:R-:W-:Y:S02]  /*2040*/  UMOV UR4, 0xe0 ;  /* 0x000000e000047882 */ /* 0x000fe40000000000 */
[C---:B------:R-:W-:Y:S01]  /*2050*/  IMAD.SHL.U32 R2, R160.reuse, 0x10, RZ ;  /* 0x00000010a0027824 */ /* 0x040fe200078e00ff */
[----:B------:R-:W-:Y:S01]  /*2060*/  @!UP3 UMOV UR4, 0xe8 ;  /* 0x000000e80004b882 */ /* 0x000fe20000000000 */
[----:B------:R-:W-:Y:S01]  /*2070*/  PLOP3.LUT P2, PT, P0, P2, PT, 0x2a, 0x0 ;  /* 0x000000000000781c */ /* 0x000fe20000744572 */
[----:B------:R2:W-:Y:S01]  /*2080*/  LDGSTS.E.LTC128B.128 [R147+0x80], [R6.64], !P3 ;  /* 0x0008000006937fae */ /* 0x0005e2000d921d5e */
[----:B------:R-:W-:Y:S01]  /*2090*/  IMAD.SHL.U32 R3, R160, 0x4, RZ ;  /* 0x00000004a0037824 */ /* 0x000fe200078e00ff */
[----:B------:R-:W-:Y:S01]  /*20a0*/  LOP3.LUT P0, RZ, R2, 0x10, RZ, 0xc0, !PT ;  /* 0x0000001002ff7812 */ /* 0x000fe2000780c0ff */
[----:B------:R-:W-:Y:S01]  /*20b0*/  ULDC.64 UR4, c[0x0][UR4+0x160] ;  /* 0x0000580004047abb */ /* 0x000fe20008000a00 */
[----:B------:R2:W-:Y:S01]  /*20c0*/  LDGSTS.E.LTC128B.128 [R148+0xc80], [R4.64], !P4 ;  /* 0x00c8000004947fae */ /* 0x0005e2000e121d5e */
[----:B-1----:R-:W-:Y:S01]  /*20d0*/  IADD3 R14, P1, R12, UR4, RZ ;  /* 0x000000040c0e7c10 */ /* 0x002fe2000ff3e0ff */
[C---:B------:R-:W-:Y:S01]  /*20e0*/  IMAD.SHL.U32 R12, R160.reuse, 0x8, RZ ;  /* 0x00000008a00c7824 */ /* 0x040fe200078e00ff */
[----:B------:R-:W-:Y:S01]  /*20f0*/  ULDC UR4, c[0x0][0x180] ;  /* 0x0000600000047ab9 */ /* 0x000fe20000000800 */
[----:B------:R-:W-:Y:S01]  /*2100*/  IMAD.SHL.U32 R2, R160, 0x2, RZ ;  /* 0x00000002a0027824 */ /* 0x000fe200078e00ff */
[----:B------:R-:W-:Y:S01]  /*2110*/  IADD3.X R15, R13, UR5, RZ, P1, !PT ;  /* 0x000000050d0f7c10 */ /* 0x000fe20008ffe4ff */
[----:B------:R-:W-:Y:S01]  /*2120*/  UISETP.NE.AND UP2, UPT, UR25, UR4, UPT ;  /* 0x000000041900728c */ /* 0x000fe2000bf45270 */
[----:B------:R-:W-:Y:S01]  /*2130*/  LOP3.LUT P4, RZ, R12, 0x10, RZ, 0xc0, !PT ;  /* 0x000000100cff7812 */ /* 0x000fe2000788c0ff */
[----:B------:R2:W-:Y:S01]  /*2140*/  LDGSTS.E.LTC128B.128 [R147+0xc80], [R10.64], !P2 ;  /* 0x00c800000a937fae */ /* 0x0005e2000d121d5e */
[----:B------:R-:W-:Y:S01]  /*2150*/  LOP3.LUT P1, RZ, R3, 0x10, RZ, 0xc0, !PT ;  /* 0x0000001003ff7812 */ /* 0x000fe2000782c0ff */
[----:B------:R-:W-:Y:S01]  /*2160*/  ULDC UR5, c[0x2][0x0] ;  /* 0x0080000000057ab9 */ /* 0x000fe20000000800 */
[----:B------:R-:W-:Y:S01]  /*2170*/  LOP3.LUT P5, RZ, R2, 0x10, RZ, 0xc0, !PT ;  /* 0x0000001002ff7812 */ /* 0x000fe200078ac0ff */
[----:B------:R1:W-:Y:S01]  /*2180*/  LDGSTS.E.BYPASS.LTC128B.128 [R146+0x3080], [R14.64], P0 ;  /* 0x030800000e927fae */ /* 0x0003e20008101d5e */
[----:B------:R-:W-:-:S02]  /*2190*/  IADD3 R20, P0, R14, c[0x0][0x238], RZ ;  /* 0x00008e000e147a10 */ /* 0x000fc40007f1e0ff */
[----:B------:R-:W-:Y:S02]  /*21a0*/  LOP3.LUT R2, R160, 0x40, RZ, 0xc0, !PT ;  /* 0x00000040a0027812 */ /* 0x000fe400078ec0ff */
[----:B------:R-:W-:Y:S01]  /*21b0*/  IADD3.X R21, R15, c[0x0][0x23c], RZ, P0, !PT ;  /* 0x00008f000f157a10 */ /* 0x000fe200007fe4ff */
[----:B------:R-:W-:Y:S01]  /*21c0*/  @!UP2 UIADD3 UR4, UR29, 0x1, URZ ;  /* 0x000000011d04a890 */ /* 0x000fe2000fffe03f */
[----:B------:R-:W-:Y:S01]  /*21d0*/  IADD3 R18, P0, R20, c[0x0][0x238], RZ ;  /* 0x00008e0014127a10 */ /* 0x000fe20007f1e0ff */
[----:B------:R-:W-:Y:S01]  /*21e0*/  @!UP2 UMOV UR25, URZ ;  /* 0x0000003f0019ac82 */ /* 0x000fe20008000000 */
[----:B------:R-:W-:Y:S01]  /*21f0*/  SHF.R.U32.HI R2, RZ, 0x2, R2 ;  /* 0x00000002ff027819 */ /* 0x000fe20000011602 */
[----:B------:R2:W-:Y:S01]  /*2200*/  LDGSTS.E.BYPASS.LTC128B.128 [R145+0x3080], [R20.64], P4 ;  /* 0x0308000014917fae */ /* 0x0005e2000a101d5e */
[----:B------:R-:W-:Y:S01]  /*2210*/  IADD3.X R19, R21, c[0x0][0x23c], RZ, P0, !PT ;  /* 0x00008f0015137a10 */ /* 0x000fe200007fe4ff */
[----:B------:R-:W-:Y:S01]  /*2220*/  @!UP2 UISETP.GE.AND UP1, UPT, UR4, UR7, UPT ;  /* 0x000000070400a28c */ /* 0x000fe2000bf26270 */
[----:B------:R-:W-:-:S02]  /*2230*/  IADD3 R16, P0, R18, c[0x0][0x238], RZ ;  /* 0x00008e0012107a10 */ /* 0x000fc40007f1e0ff */
[----:B------:R-:W-:Y:S01]  /*2240*/  LOP3.LUT P4, RZ, R160, 0x10, RZ, 0xc0, !PT ;  /* 0x00000010a0ff7812 */ /* 0x000fe2000788c0ff */
[----:B------:R-:W-:Y:S01]  /*2250*/  @!UP2 USEL UR9, UR6, 0x2, !UP1 ;  /* 0x000000020609a887 */ /* 0x000fe2000c800000 */
[----:B------:R-:W-:Y:S01]  /*2260*/  IADD3.X R17, R19, c[0x0][0x23c], RZ, P0, !PT ;  /* 0x00008f0013117a10 */ /* 0x000fe200007fe4ff */
[----:B------:R3:W-:Y:S01]  /*2270*/  LDGSTS.E.BYPASS.LTC128B.128 [R146+0x3c80], [R18.64], P1 ;  /* 0x03c8000012927fae */ /* 0x0007e20008901d5e */
[----:B------:R-:W-:Y:S01]  /*2280*/  IADD3 R12, P0, R16, c[0x0][0x238], RZ ;  /* 0x00008e00100c7a10 */ /* 0x000fe20007f1e0ff */
[----:B------:R-:W-:Y:S01]  /*2290*/  UISETP.NE.AND UP0, UPT, UR9, 0x2, UPT ;  /* 0x000000020900788c */ /* 0x000fe2000bf05270 */
[----:B------:R-:W-:Y:S01]  /*22a0*/  LOP3.LUT R3, R160, 0x20, RZ, 0xc0, !PT ;  /* 0x00000020a0037812 */ /* 0x000fe200078ec0ff */
[----:B------:R2:W-:Y:S01]  /*22b0*/  LDGSTS.E.BYPASS.LTC128B.128 [R145+0x3c80], [R16.64], P5 ;  /* 0x03c8000010917fae */ /* 0x0005e2000a901d5e */
[----:B------:R-:W-:Y:S01]  /*22c0*/  IADD3.X R13, R17, c[0x0][0x23c], RZ, P0, !PT ;  /* 0x00008f00110d7a10 */ /* 0x000fe200007fe4ff */
[----:B------:R-:W-:Y:S01]  /*22d0*/  UIMAD UR5, UR9, UR8, UR5 ;  /* 0x00000008090572a4 */ /* 0x000fe2000f8e0205 */
[----:B------:R-:W-:Y:S01]  /*22e0*/  ISETP.NE.U32.AND P2, PT, R2, RZ, PT ;  /* 0x000000ff0200720c */ /* 0x000fe20003f45070 */
[----:B------:R-:W-:Y:S01]  /*22f0*/  @!UP2 USEL UR29, UR4, URZ, !UP1 ;  /* 0x0000003f041da287 */ /* 0x000fe2000c800000 */
[----:B-1----:R-:W-:Y:S01]  /*2300*/  IADD3 R14, P0, R12, c[0x0][0x238], RZ ;  /* 0x00008e000c0e7a10 */ /* 0x002fe20007f1e0ff */
[----:B------:R2:W-:Y:S01]  /*2310*/  LDGSTS.E.BYPASS.LTC128B.128 [R146+0x4880], [R12.64], P4 ;  /* 0x048800000c927fae */ /* 0x0005e2000a101d5e */
[----:B------:R-:W-:Y:S01]  /*2320*/  PLOP3.LUT P4, PT, PT, PT, UP0, 0x80, 0x0 ;  /* 0x000000000000781c */ /* 0x000fe20003f8f008 */
[----:B------:R-:W-:Y:S01]  /*2330*/  UMOV UR7, 0xe0 ;  /* 0x000000e000077882 */ /* 0x000fe20000000000 */
[----:B------:R-:W-:-:S02]  /*2340*/  LOP3.LUT R2, R160, 0x80, RZ, 0xc0, !PT ;  /* 0x00000080a0027812 */ /* 0x000fc400078ec0ff */
[----:B------:R-:W-:Y:S02]  /*2350*/  SHF.R.U32.HI R3, RZ, 0x1, R3 ;  /* 0x00000001ff037819 */ /* 0x000fe40000011603 */
[----:B------:R-:W-:Y:S01]  /*2360*/  IADD3.X R15, R13, c[0x0][0x23c], RZ, P0, !PT ;  /* 0x00008f000d0f7a10 */ /* 0x000fe200007fe4ff */
[----:B------:R-:W-:Y:S01]  /*2370*/  ULDC.64 UR4, c[0x0][UR5+0x160] ;  /* 0x0000580005047abb */ /* 0x000fe20008000a00 */
[----:B------:R-:W-:Y:S02]  /*2380*/  SHF.R.U32.HI R2, RZ, 0x3, R2 ;  /* 0x00000003ff027819 */ /* 0x000fe40000011602 */
[----:B------:R-:W-:Y:S02]  /*2390*/  ISETP.NE.U32.AND P3, PT, R3, RZ, PT ;  /* 0x000000ff0300720c */ /* 0x000fe40003f65070 */
[----:B------:R-:W-:Y:S02]  /*23a0*/  ISETP.NE.U32.AND P1, PT, R2, RZ, PT ;  /* 0x000000ff0200720c */ /* 0x000fe40003f25070 */
[----:B------:R-:W-:-:S02]  /*23b0*/  @!P4 IADD3 R144, R144, c[0x0][0x1f8], RZ ;  /* 0x00007e009090ca10 */ /* 0x000fc40007ffe0ff */
[----:B---3--:R-:W-:Y:S02]  /*23c0*/  IADD3 R18, P0, R14, c[0x0][0x238], RZ ;  /* 0x00008e000e127a10 */ /* 0x008fe40007f1e0ff */
[----:B------:R-:W-:Y:S02]  /*23d0*/  IADD3 R134, P4, R8, UR4, RZ ;  /* 0x0000000408867c10 */ /* 0x000fe4000ff9e0ff */
[----:B------:R-:W-:Y:S02]  /*23e0*/  IADD3.X R19, R15, c[0x0][0x23c], RZ, P0, !PT ;  /* 0x00008f000f137a10 */ /* 0x000fe400007fe4ff */
[----:B------:R-:W-:Y:S01]  /*23f0*/  IADD3 R2, P0, R18, c[0x0][0x238], RZ ;  /* 0x00008e0012027a10 */ /* 0x000fe20007f1e0ff */
[----:B------:R2:W-:Y:S01]  /*2400*/  LDGSTS.E.BYPASS.LTC128B.128 [R145+0x4880], [R14.64], P3 ;  /* 0x048800000e917fae */ /* 0x0005e20009901d5e */
[----:B------:R-:W-:Y:S02]  /*2410*/  IADD3 R136, P3, R6, UR4, RZ ;  /* 0x0000000406887c10 */ /* 0x000fe4000ff7e0ff */
[----:B------:R-:W-:Y:S01]  /*2420*/  IADD3.X R3, R19, c[0x0][0x23c], RZ, P0, !PT ;  /* 0x00008f0013037a10 */ /* 0x000fe200007fe4ff */
[----:B------:R2:W-:Y:S01]  /*2430*/  LDGSTS.E.BYPASS.LTC128B.128 [R146+0x5480], [R18.64], P2 ;  /* 0x0548000012927fae */ /* 0x0005e20009101d5e */
[----:B------:R-:W-:-:S02]  /*2440*/  ISETP.GE.U32.AND P0, PT, R144, c[0x0][0x16c], PT ;  /* 0x00005b0090007a0c */ /* 0x000fc40003f06070 */
[----:B------:R-:W-:Y:S01]  /*2450*/  IADD3 R138, P2, R10, UR4, RZ ;  /* 0x000000040a8a7c10 */ /* 0x000fe2000ff5e0ff */
[----:B------:R2:W-:Y:S01]  /*2460*/  LDGSTS.E.BYPASS.LTC128B.128 [R145+0x5480], [R2.64], P1 ;  /* 0x0548000002917fae */ /* 0x0005e20008901d5e */
[----:B------:R-:W-:Y:S02]  /*2470*/  IADD3 R140, P1, R4, UR4, RZ ;  /* 0x00000004048c7c10 */ /* 0x000fe4000ff3e0ff */
[----:B------:R-:W-:Y:S02]  /*2480*/  IADD3.X R133, R9, UR5, RZ, P4, !PT ;  /* 0x0000000509857c10 */ /* 0x000fe4000a7fe4ff */
        /* <DEDUP_REMOVED lines=9> */
.L_x_299:
[----:B------:R-:W-:Y:S05]  /*2520*/  BSYNC B0 ;  /* 0x0000000000007941 */ /* 0x000fea0003800000 */
.L_x_298:
[----:B------:R-:W-:Y:S01]  /*2530*/  ULDC UR4, c[0x0][0x22c] ;  /* 0x00008b0000047ab9 */ /* 0x000fe20000000800 */
[C---:B------:R-:W-:Y:S01]  /*2540*/  LOP3.LUT R100, R0.reuse, 0x7, RZ, 0xc0, !PT ;  /* 0x0000000700647812 */ /* 0x040fe200078ec0ff */
[----:B------:R-:W-:Y:S01]  /*2550*/  UISETP.NE.AND UP1, UPT, UR26, UR4, UPT ;  /* 0x000000041a00728c */ /* 0x000fe2000bf25270 */
[----:B--2---:R-:W-:Y:S01]  /*2560*/  SHF.R.U32.HI R5, RZ, 0x3, R0 ;  /* 0x00000003ff057819 */ /* 0x004fe20000011600 */
[----:B------:R-:W0:Y:S01]  /*2570*/  LDGDEPBAR ;  /* 0x00000000000079af */ /* 0x000e220000000000 */
[----:B------:R-:W-:Y:S01]  /*2580*/  SHF.R.U32.HI R66, RZ, 0x1, R100 ;  /* 0x00000001ff427819 */ /* 0x000fe20000011664 */
[C---:B------:R-:W-:Y:S01]  /*2590*/  IMAD.SHL.U32 R103, R0.reuse, 0x4, RZ ;  /* 0x0000000400677824 */ /* 0x040fe200078e00ff */
[----:B------:R-:W-:Y:S01]  /*25a0*/  LOP3.LUT R143, R0, 0xe, RZ, 0xc0, !PT ;  /* 0x0000000e008f7812 */ /* 0x000fe200078ec0ff */
[----:B------:R-:W-:Y:S01]  /*25b0*/  USHF.L.U32 UR5, UR6, UR29, URZ ;  /* 0x0000001d06057299 */ /* 0x000fe2000800063f */
[----:B------:R-:W-:Y:S01]  /*25c0*/  PLOP3.LUT P0, PT, PT, PT, UP1, 0x80, 0x0 ;  /* 0x000000000000781c */ /* 0x000fe20003f0f018 */
[----:B------:R-:W-:Y:S01]  /*25d0*/  USHF.L.U32 UR8, UR6, UR25, URZ ;  /* 0x0000001906087299 */ /* 0x000fe2000800063f */
[----:B------:R-:W-:Y:S01]  /*25e0*/  LOP3.LUT R66, R66, 0x1, R5, 0x78, !PT ;  /* 0x0000000142427812 */ /* 0x000fe200078e7805 */
[----:B------:R-:W-:Y:S01]  /*25f0*/  USHF.L.U32 UR9, UR27, 0x4, URZ ;  /* 0x000000041b097899 */ /* 0x000fe2000800063f */
[----:B------:R-:W-:Y:S01]  /*2600*/  SHF.R.U32.HI R143, RZ, 0x1, R143 ;  /* 0x00000001ff8f7819 */ /* 0x000fe2000001168f */
[----:B------:R-:W-:Y:S01]  /*2610*/  @!UP1 UMOV UR7, 0xe8 ;  /* 0x000000e800079882 */ /* 0x000fe20000000000 */
[----:B------:R-:W-:Y:S01]  /*2620*/  LOP3.LUT R101, R0, 0x6, RZ, 0xc0, !PT ;  /* 0x0000000600657812 */ /* 0x000fe200078ec0ff */
[----:B------:R-:W-:Y:S01]  /*2630*/  ULEA UR4, UR10, 0x3000, 0x4 ;  /* 0x000030000a047891 */ /* 0x000fe2000f8e203f */
[----:B------:R-:W-:Y:S01]  /*2640*/  LOP3.LUT R103, R103, 0x4, RZ, 0xc0, !PT ;  /* 0x0000000467677812 */ /* 0x000fe200078ec0ff */
[----:B------:R-:W-:Y:S01]  /*2650*/  IMAD R6, R143, 0x18, RZ ;  /* 0x000000188f067824 */ /* 0x000fe200078e02ff */
[----:B------:R-:W-:Y:S01]  /*2660*/  SHF.R.U32.HI R101, RZ, 0x1, R101 ;  /* 0x00000001ff657819 */ /* 0x000fe20000011665 */
[----:B------:R-:W-:Y:S01]  /*2670*/  ULDC.64 UR12, c[0x0][UR7+0x160] ;  /* 0x00005800070c7abb */ /* 0x000fe20008000a00 */
[----:B------:R-:W-:Y:S01]  /*2680*/  LOP3.LUT P1, RZ, R149, UR5, RZ, 0xc0, !PT ;  /* 0x0000000595ff7c12 */ /* 0x000fe2000f82c0ff */
[----:B------:R-:W-:Y:S01]  /*2690*/  IMAD.MOV.U32 R135, RZ, RZ, R133 ;  /* 0x000000ffff877224 */ /* 0x000fe200078e0085 */
[----:B------:R-:W-:Y:S01]  /*26a0*/  @!P0 IADD3 R157, R157, c[0x0][0x230], RZ ;  /* 0x00008c009d9d8a10 */ /* 0x000fe20007ffe0ff */
[----:B------:R-:W-:Y:S01]  /*26b0*/  @!UP1 UMOV UR26, URZ ;  /* 0x0000003f001a9c82 */ /* 0x000fe20008000000 */
[----:B------:R-:W-:Y:S01]  /*26c0*/  LOP3.LUT R9, R6, R103, RZ, 0xfc, !PT ;  /* 0x0000006706097212 */ /* 0x000fe200078efcff */
[----:B------:R-:W-:Y:S01]  /*26d0*/  CS2R R16, SRZ ;  /* 0x0000000000107805 */ /* 0x000fe2000001ff00 */
[----:B------:R-:W-:Y:S01]  /*26e0*/  ISETP.GE.U32.AND P0, PT, R157, R132, PT ;  /* 0x000000849d00720c */ /* 0x000fe20003f06070 */
[----:B------:R-:W-:-:S04]  /*26f0*/  DEPBAR.LE SB0, 0x1 ;  /* 0x000080400000791a */ /* 0x000fc80000000000 */
[----:B------:R-:W-:Y:S01]  /*2700*/  SEL R160, R160, RZ, !P0 ;  /* 0x000000ffa0a07207 */ /* 0x000fe20004000000 */
[----:B------:R-:W-:Y:S01]  /*2710*/  CS2R R18, SRZ ;  /* 0x0000000000127805 */ /* 0x000fe2000001ff00 */
[----:B------:R-:W-:Y:S01]  /*2720*/  LOP3.LUT P6, RZ, R150, UR8, RZ, 0xc0, !PT ;  /* 0x0000000896ff7c12 */ /* 0x000fe2000f8cc0ff */
[----:B------:R-:W-:Y:S01]  /*2730*/  CS2R R48, SRZ ;  /* 0x0000000000307805 */ /* 0x000fe2000001ff00 */
[----:B------:R-:W-:Y:S01]  /*2740*/  LOP3.LUT P0, RZ, R151, UR5, RZ, 0xc0, !PT ;  /* 0x0000000597ff7c12 */ /* 0x000fe2000f80c0ff */
[----:B------:R-:W-:Y:S01]  /*2750*/  IMAD.SHL.U32 R4, R160, 0x10, RZ ;  /* 0x00000010a0047824 */ /* 0x000fe200078e00ff */
[----:B------:R-:W-:Y:S01]  /*2760*/  LOP3.LUT P5, RZ, R152, UR8, RZ, 0xc0, !PT ;  /* 0x0000000898ff7c12 */ /* 0x000fe2000f8ac0ff */
[----:B------:R-:W-:Y:S01]  /*2770*/  IMAD.SHL.U32 R5, R160, 0x8, RZ ;  /* 0x00000008a0057824 */ /* 0x000fe200078e00ff */
[----:B------:R-:W-:Y:S01]  /*2780*/  PLOP3.LUT P6, PT, P1, P6, PT, 0x2a, 0x0 ;  /* 0x000000000000781c */ /* 0x000fe20000fcc572 */
[----:B------:R-:W-:Y:S01]  /*2790*/  ULDC UR5, c[0x0][0x1c4] ;  /* 0x0000710000057ab9 */ /* 0x000fe20000000800 */
[----:B------:R-:W-:Y:S01]  /*27a0*/  LOP3.LUT P4, RZ, R4, 0x10, RZ, 0xc0, !PT ;  /* 0x0000001004ff7812 */ /* 0x000fe2000788c0ff */
[----:B------:R-:W-:Y:S01]  /*27b0*/  UISETP.LE.AND UP0, UPT, UR6, UR5, UPT ;  /* 0x000000050600728c */ /* 0x000fe2000bf03270 */
[----:B------:R-:W-:Y:S01]  /*27c0*/  SHF.R.U32.HI R4, RZ, 0x4, R0 ;  /* 0x00000004ff047819 */ /* 0x000fe20000011600 */
[----:B------:R-:W-:Y:S01]  /*27d0*/  CS2R R50, SRZ ;  /* 0x0000000000327805 */ /* 0x000fe2000001ff00 */
[----:B------:R-:W-:Y:S01]  /*27e0*/  LOP3.LUT P3, RZ, R5, 0x10, RZ, 0xc0, !PT ;  /* 0x0000001005ff7812 */ /* 0x000fe2000786c0ff */
[----:B------:R-:W-:Y:S01]  /*27f0*/  IMAD.SHL.U32 R5, R160, 0x4, RZ ;  /* 0x00000004a0057824 */ /* 0x000fe200078e00ff */
[----:B------:R-:W-:Y:S01]  /*2800*/  LOP3.LUT R4, R4, 0x1, RZ, 0xc0, !PT ;  /* 0x0000000104047812 */ /* 0x000fe200078ec0ff */
[----:B------:R-:W-:Y:S01]  /*2810*/  CS2R R14, SRZ ;  /* 0x00000000000e7805 */ /* 0x000fe2000001ff00 */
[----:B------:R-:W-:Y:S01]  /*2820*/  PLOP3.LUT P0, PT, P0, P5, PT, 0x2a, 0x0 ;  /* 0x000000000000781c */ /* 0x000fe2000070a572 */
[----:B------:R-:W-:Y:S01]  /*2830*/  CS2R R20, SRZ ;  /* 0x0000000000147805 */ /* 0x000fe2000001ff00 */
[----:B------:R-:W-:Y:S01]  /*2840*/  LOP3.LUT P2, RZ, R5, 0x10, RZ, 0xc0, !PT ;  /* 0x0000001005ff7812 */ /* 0x000fe2000784c0ff */
[----:B------:R-:W-:Y:S01]  /*2850*/  IMAD.SHL.U32 R5, R4, 0x8, RZ ;  /* 0x0000000804057824 */ /* 0x000fe200078e00ff */
[-CC-:B------:R-:W-:Y:S01]  /*2860*/  LOP3.LUT R7, R103, R4.reuse, R101.reuse, 0xf6, !PT ;  /* 0x0000000467077212 */ /* 0x180fe200078ef665 */
[----:B------:R-:W-:Y:S01]  /*2870*/  CS2R R46, SRZ ;  /* 0x00000000002e7805 */ /* 0x000fe2000001ff00 */
[----:B------:R-:W-:Y:S01]  /*2880*/  LOP3.LUT R9, R9, R4, R101, 0xf6, !PT ;  /* 0x0000000409097212 */ /* 0x000fe200078ef665 */
[----:B------:R-:W-:Y:S01]  /*2890*/  CS2R R52, SRZ ;  /* 0x0000000000347805 */ /* 0x000fe2000001ff00 */
[----:B------:R-:W-:Y:S01]  /*28a0*/  LOP3.LUT R5, R5, 0xfffffff8, R100, 0xe2, !PT ;  /* 0xfffffff805057812 */ /* 0x000fe200078ee264 */
[----:B------:R-:W-:Y:S01]  /*28b0*/  CS2R R12, SRZ ;  /* 0x00000000000c7805 */ /* 0x000fe2000001ff00 */
[----:B------:R-:W-:Y:S01]  /*28c0*/  IADD3 R4, P1, R2, UR12, RZ ;  /* 0x0000000c02047c10 */ /* 0x000fe2000ff3e0ff */
[----:B------:R-:W-:Y:S01]  /*28d0*/  CS2R R22, SRZ ;  /* 0x0000000000167805 */ /* 0x000fe2000001ff00 */
[----:B------:R-:W-:Y:S01]  /*28e0*/  SHF.R.U32.HI R72, RZ, 0x1, R5 ;  /* 0x00000001ff487819 */ /* 0x000fe20000011605 */
[----:B------:R-:W-:Y:S01]  /*28f0*/  CS2R R44, SRZ ;  /* 0x00000000002c7805 */ /* 0x000fe2000001ff00 */
[----:B------:R-:W-:Y:S01]  /*2900*/  LOP3.LUT R68, R7, R6, RZ, 0xfc, !PT ;  /* 0x0000000607447212 */ /* 0x000fe200078efcff */
[----:B------:R-:W-:Y:S01]  /*2910*/  CS2R R54, SRZ ;  /* 0x0000000000367805 */ /* 0x000fe2000001ff00 */
[----:B------:R-:W-:Y:S01]  /*2920*/  IADD3 R9, R9, UR27, RZ ;  /* 0x0000001b09097c10 */ /* 0x000fe2000fffe0ff */
[----:B------:R-:W-:Y:S01]  /*2930*/  IMAD R72, R72, 0x18, RZ ;  /* 0x0000001848487824 */ /* 0x000fe200078e02ff */
[----:B------:R-:W-:Y:S01]  /*2940*/  IADD3.X R5, R3, UR13, RZ, P1, !PT ;  /* 0x0000000d03057c10 */ /* 0x000fe20008ffe4ff */
[----:B------:R-:W-:Y:S01]  /*2950*/  IMAD.SHL.U32 R3, R160, 0x2, RZ ;  /* 0x00000002a0037824 */ /* 0x000fe200078e00ff */
[----:B------:R-:W-:Y:S01]  /*2960*/  LEA R68, R68, UR9, 0x4 ;  /* 0x0000000944447c11 */ /* 0x000fe2000f8e20ff */
[----:B------:R-:W-:Y:S01]  /*2970*/  BAR.SYNC.DEFER_BLOCKING 0x0 ;  /* 0x0000000000007b1d */ /* 0x000fe20000010000 */
[--C-:B------:R-:W-:Y:S01]  /*2980*/  LOP3.LUT R8, R66, R72, R103.reuse, 0xfe, !PT ;  /* 0x0000004842087212 */ /* 0x100fe200078efe67 */
[----:B------:R-:W-:Y:S01]  /*2990*/  IMAD.SHL.U32 R9, R9, 0x10, RZ ;  /* 0x0000001009097824 */ /* 0x000fe200078e00ff */
[----:B------:R-:W-:Y:S01]  /*29a0*/  LOP3.LUT R72, R72, R66, R103, 0xfe, !PT ;  /* 0x0000004248487212 */ /* 0x000fe200078efe67 */
[----:B------:R-:W-:Y:S01]  /*29b0*/  CS2R R10, SRZ ;  /* 0x00000000000a7805 */ /* 0x000fe2000001ff00 */
[----:B------:R-:W-:Y:S01]  /*29c0*/  IADD3 R8, R8, UR10, RZ ;  /* 0x0000000a08087c10 */ /* 0x000fe2000fffe0ff */
[----:B------:R-:W-:Y:S01]  /*29d0*/  CS2R R24, SRZ ;  /* 0x0000000000187805 */ /* 0x000fe2000001ff00 */
[----:B------:R-:W-:Y:S01]  /*29e0*/  IADD3 R2, P1, R4, c[0x0][0x238], RZ ;  /* 0x00008e0004027a10 */ /* 0x000fe20007f3e0ff */
[----:B------:R-:W-:Y:S01]  /*29f0*/  CS2R R42, SRZ ;  /* 0x00000000002a7805 */ /* 0x000fe2000001ff00 */
[----:B------:R-:W-:Y:S01]  /*2a00*/  LEA R72, R72, UR4, 0x4 ;  /* 0x0000000448487c11 */ /* 0x000fe2000f8e20ff */
[----:B------:R-:W-:Y:S01]  /*2a10*/  IMAD.SHL.U32 R8, R8, 0x10, RZ ;  /* 0x0000001008087824 */ /* 0x000fe200078e00ff */
[----:B------:R-:W-:Y:S01]  /*2a20*/  LOP3.LUT P5, RZ, R3, 0x10, RZ, 0xc0, !PT ;  /* 0x0000001003ff7812 */ /* 0x000fe200078ac0ff */
[----:B------:R-:W-:Y:S01]  /*2a30*/  CS2R R56, SRZ ;  /* 0x0000000000387805 */ /* 0x000fe2000001ff00 */
[----:B------:R-:W-:Y:S01]  /*2a40*/  IADD3.X R3, R5, c[0x0][0x23c], RZ, P1, !PT ;  /* 0x00008f0005037a10 */ /* 0x000fe20000ffe4ff */
[----:B------:R-:W-:Y:S01]  /*2a50*/  CS2R R26, SRZ ;  /* 0x00000000001a7805 */ /* 0x000fe2000001ff00 */
[----:B------:R-:W-:Y:S01]  /*2a60*/  IADD3 R6, P1, R2, c[0x0][0x238], RZ ;  /* 0x00008e0002067a10 */ /* 0x000fe20007f3e0ff */
[----:B------:R-:W-:Y:S01]  /*2a70*/  CS2R R40, SRZ ;  /* 0x0000000000287805 */ /* 0x000fe2000001ff00 */
[----:B------:R-:W-:Y:S01]  /*2a80*/  CS2R R58, SRZ ;  /* 0x00000000003a7805 */ /* 0x000fe2000001ff00 */
[----:B------:R-:W-:Y:S01]  /*2a90*/  CS2R R28, SRZ ;  /* 0x00000000001c7805 */ /* 0x000fe2000001ff00 */
[----:B------:R-:W-:Y:S01]  /*2aa0*/  IADD3.X R7, R3, c[0x0][0x23c], RZ, P1, !PT ;  /* 0x00008f0003077a10 */ /* 0x000fe20000ffe4ff */
[----:B------:R-:W-:Y:S01]  /*2ab0*/  CS2R R38, SRZ ;  /* 0x0000000000267805 */ /* 0x000fe2000001ff00 */
[----:B------:R-:W-:Y:S01]  /*2ac0*/  CS2R R60, SRZ ;  /* 0x00000000003c7805 */ /* 0x000fe2000001ff00 */
[----:B------:R-:W-:Y:S01]  /*2ad0*/  CS2R R30, SRZ ;  /* 0x00000000001e7805 */ /* 0x000fe2000001ff00 */
[----:B------:R-:W-:Y:S01]  /*2ae0*/  CS2R R36, SRZ ;  /* 0x0000000000247805 */ /* 0x000fe2000001ff00 */
[----:B------:R-:W1:Y:S01]  /*2af0*/  LDSM.16.M88.4 R68, [R68] ;  /* 0x000000004444783b */ /* 0x000e620000000200 */
[----:B------:R-:W-:Y:S01]  /*2b00*/  CS2R R62, SRZ ;  /* 0x00000000003e7805 */ /* 0x000fe2000001ff00 */
[----:B------:R-:W-:Y:S01]  /*2b10*/  CS2R R32, SRZ ;  /* 0x0000000000207805 */ /* 0x000fe2000001ff00 */
[----:B------:R-:W-:Y:S01]  /*2b20*/  CS2R R34, SRZ ;  /* 0x0000000000227805 */ /* 0x000fe2000001ff00 */
[----:B------:R-:W2:Y:S01]  /*2b30*/  LDSM.16.M88.4 R88, [R9+0xc00] ;  /* 0x000c00000958783b */ /* 0x000ea20000000200 */
[----:B------:R-:W-:-:S03]  /*2b40*/  CS2R R64, SRZ ;  /* 0x0000000000407805 */ /* 0x000fc6000001ff00 */
[----:B------:R-:W3:Y:S04]  /*2b50*/  LDSM.16.M88.4 R92, [R9+0x1800] ;  /* 0x00180000095c783b */ /* 0x000ee80000000200 */
[----:B------:R-:W4:Y:S04]  /*2b60*/  LDSM.16.M88.4 R96, [R9+0x2400] ;  /* 0x002400000960783b */ /* 0x000f280000000200 */
[----:B------:R-:W1:Y:S04]  /*2b70*/  LDSM.16.M88.4 R72, [R72] ;  /* 0x000000004848783b */ /* 0x000e680000000200 */
[----:B------:R-:W1:Y:S04]  /*2b80*/  LDSM.16.M88.4 R76, [R8+0x3c00] ;  /* 0x003c0000084c783b */ /* 0x000e680000000200 */
[----:B------:R-:W1:Y:S04]  /*2b90*/  LDSM.16.M88.4 R80, [R8+0x4800] ;  /* 0x004800000850783b */ /* 0x000e680000000200 */
[----:B------:R5:W1:Y:S04]  /*2ba0*/  LDSM.16.M88.4 R84, [R8+0x5400] ;  /* 0x005400000854783b */ /* 0x000a680000000200 */
[----:B------:R-:W-:Y:S01]  /*2bb0*/  @!PT LDS RZ, [RZ] ;  /* 0x00000000fffff984 */ /* 0x000fe20000000800 */
[----:B------:R-:W-:Y:S01]  /*2bc0*/  @!PT LDS RZ, [RZ] ;  /* 0x00000000fffff984 */ /* 0x000fe20000000800 */
[----:B------:R-:W-:Y:S01]  /*2bd0*/  @!PT LDS RZ, [RZ] ;  /* 0x00000000fffff984 */ /* 0x000fe20000000800 */
[----:B------:R2:W-:Y:S04]  /*2be0*/  LDGSTS.E.LTC128B.128 [R148+0x100], [R134.64], !P6 ;  /* 0x0010000086947fae */ /* 0x0005e8000f121d5e */
[----:B------:R1:W-:Y:S01]  /*2bf0*/  LDGSTS.E.LTC128B.128 [R147+0x100], [R136.64], !P0 ;  /* 0x0010000088937fae */ /* 0x0003e2000c121d5e */
[----:B------:R-:W-:-:S03]  /*2c00*/  IADD3 R104, P0, R6, c[0x0][0x238], RZ ;  /* 0x00008e0006687a10 */ /* 0x000fc60007f1e0ff */
[----:B------:R3:W-:Y:S01]  /*2c10*/  LDGSTS.E.BYPASS.LTC128B.128 [R146+0x3100], [R4.64], P4 ;  /* 0x0310000004927fae */ /* 0x0007e2000a101d5e */
[----:B------:R-:W-:Y:S02]  /*2c20*/  IADD3.X R105, R7, c[0x0][0x23c], RZ, P0, !PT ;  /* 0x00008f0007697a10 */ /* 0x000fe400007fe4ff */
[----:B------:R-:W-:Y:S01]  /*2c30*/  PLOP3.LUT P0, PT, PT, PT, UP0, 0x80, 0x0 ;  /* 0x000000000000781c */ /* 0x000fe20003f0f008 */
[----:B------:R1:W-:Y:S01]  /*2c40*/  LDGSTS.E.BYPASS.LTC128B.128 [R145+0x3100], [R2.64], P3 ;  /* 0x0310000002917fae */ /* 0x0003e20009901d5e */
[----:B------:R-:W-:-:S03]  /*2c50*/  IADD3 R158, P1, R104, c[0x0][0x238], RZ ;  /* 0x00008e00689e7a10 */ /* 0x000fc60007f3e0ff */
[----:B------:R4:W-:Y:S01]  /*2c60*/  LDGSTS.E.BYPASS.LTC128B.128 [R146+0x3d00], [R6.64], P2 ;  /* 0x03d0000006927fae */ /* 0x0009e20009101d5e */
[----:B-----5:R-:W-:-:S03]  /*2c70*/  CS2R R8, SRZ ;  /* 0x0000000000087805 */ /* 0x020fc6000001ff00 */
[----:B------:R4:W-:Y:S01]  /*2c80*/  LDGSTS.E.BYPASS.LTC128B.128 [R145+0x3d00], [R104.64], P5 ;  /* 0x03d0000068917fae */ /* 0x0009e2000a901d5e */
[----:B--2---:R-:W-:Y:S01]  /*2c90*/  IADD3.X R135, R105, c[0x0][0x23c], RZ, P1, !PT ;  /* 0x00008f0069877a10 */ /* 0x004fe20000ffe4ff */
[----:B---3--:R-:W-:Y:S01]  /*2ca0*/  CS2R R4, SRZ ;  /* 0x0000000000047805 */ /* 0x008fe2000001ff00 */
[----:B-1----:R-:W-:Y:S01]  /*2cb0*/  CS2R R2, SRZ ;  /* 0x0000000000027805 */ /* 0x002fe2000001ff00 */
[----:B----4-:R-:W-:Y:S01]  /*2cc0*/  CS2R R6, SRZ ;  /* 0x0000000000067805 */ /* 0x010fe2000001ff00 */
[----:B------:R-:W-:Y:S05]  /*2cd0*/  @!P0 BRA `(.L_x_300) ;  /* 0x0000119000008947 */ /* 0x000fea0003800000 */
[----:B------:R-:W-:Y:S01]  /*2ce0*/  LOP3.LUT R0, R0, 0x1f, RZ, 0xc0, !PT ;  /* 0x0000001f00007812 */ /* 0x000fe200078ec0ff */
[----:B------:R-:W-:Y:S01]  /*2cf0*/  CS2R R16, SRZ ;  /* 0x0000000000107805 */ /* 0x000fe2000001ff00 */
[----:B------:R-:W-:Y:S01]  /*2d00*/  LOP3.LUT R142, R66, R103, RZ, 0xfc, !PT ;  /* 0x00000067428e7212 */ /* 0x000fe200078efcff */
[----:B------:R-:W-:Y:S01]  /*2d10*/  CS2R R18, SRZ ;  /* 0x0000000000127805 */ /* 0x000fe2000001ff00 */
[----:B------:R-:W-:Y:S01]  /*2d20*/  SHF.R.U32.HI R0, RZ, 0x4, R0 ;  /* 0x00000004ff007819 */ /* 0x000fe20000011600 */
[----:B------:R-:W-:Y:S01]  /*2d30*/  CS2R R48, SRZ ;  /* 0x0000000000307805 */ /* 0x000fe2000001ff00 */
[----:B------:R-:W-:Y:S01]  /*2d40*/  CS2R R50, SRZ ;  /* 0x0000000000327805 */ /* 0x000fe2000001ff00 */
[----:B------:R-:W-:Y:S01]  /*2d50*/  CS2R R14, SRZ ;  /* 0x00000000000e7805 */ /* 0x000fe2000001ff00 */
[----:B------:R-:W-:Y:S01]  /*2d60*/  CS2R R20, SRZ ;  /* 0x0000000000147805 */ /* 0x000fe2000001ff00 */
[----:B------:R-:W-:Y:S01]  /*2d70*/  IMAD.SHL.U32 R3, R0, 0x8, RZ ;  /* 0x0000000800037824 */ /* 0x000fe200078e00ff */
[----:B------:R-:W-:Y:S01]  /*2d80*/  LOP3.LUT R0, R103, R0, R101, 0xf6, !PT ;  /* 0x0000000067007212 */ /* 0x000fe200078ef665 */
[----:B------:R-:W-:Y:S01]  /*2d90*/  CS2R R46, SRZ ;  /* 0x00000000002e7805 */ /* 0x000fe2000001ff00 */
[----:B------:R-:W-:Y:S01]  /*2da0*/  CS2R R52, SRZ ;  /* 0x0000000000347805 */ /* 0x000fe2000001ff00 */
[----:B------:R-:W-:Y:S01]  /*2db0*/  CS2R R12, SRZ ;  /* 0x00000000000c7805 */ /* 0x000fe2000001ff00 */
[----:B------:R-:W-:Y:S01]  /*2dc0*/  LOP3.LUT R3, R3, 0xfffffff8, R100, 0xe2, !PT ;  /* 0xfffffff803037812 */ /* 0x000fe200078ee264 */
[----:B------:R-:W-:Y:S01]  /*2dd0*/  IMAD R143, R143, 0x18, R0 ;  /* 0x000000188f8f7824 */ /* 0x000fe200078e0200 */
[----:B------:R-:W-:Y:S01]  /*2de0*/  CS2R R22, SRZ ;  /* 0x0000000000167805 */ /* 0x000fe2000001ff00 */
[----:B------:R-:W-:Y:S01]  /*2df0*/  CS2R R44, SRZ ;  /* 0x00000000002c7805 */ /* 0x000fe2000001ff00 */
[----:B------:R-:W-:Y:S01]  /*2e00*/  SHF.R.U32.HI R3, RZ, 0x1, R3 ;  /* 0x00000001ff037819 */ /* 0x000fe20000011603 */
[----:B------:R-:W-:Y:S01]  /*2e10*/  IMAD.SHL.U32 R66, R143, 0x10, RZ ;  /* 0x000000108f427824 */ /* 0x000fe200078e00ff */
[----:B------:R-:W-:Y:S01]  /*2e20*/  CS2R R54, SRZ ;  /* 0x0000000000367805 */ /* 0x000fe2000001ff00 */
[----:B------:R-:W-:Y:S01]  /*2e30*/  CS2R R10, SRZ ;  /* 0x00000000000a7805 */ /* 0x000fe2000001ff00 */
[----:B------:R-:W-:Y:S01]  /*2e40*/  CS2R R24, SRZ ;  /* 0x0000000000187805 */ /* 0x000fe2000001ff00 */
[----:B------:R-:W-:Y:S01]  /*2e50*/  IMAD R142, R3, 0x18, R142 ;  /* 0x00000018038e7824 */ /* 0x000fe200078e028e */
[----:B------:R-:W-:Y:S01]  /*2e60*/  CS2R R42, SRZ ;  /* 0x00000000002a7805 */ /* 0x000fe2000001ff00 */
[----:B------:R-:W-:Y:S01]  /*2e70*/  CS2R R56, SRZ ;  /* 0x0000000000387805 */ /* 0x000fe2000001ff00 */
[----:B------:R-:W-:Y:S01]  /*2e80*/  CS2R R8, SRZ ;  /* 0x0000000000087805 */ /* 0x000fe2000001ff00 */
[----:B------:R-:W-:Y:S01]  /*2e90*/  IMAD.SHL.U32 R0, R142, 0x10, RZ ;  /* 0x000000108e007824 */ /* 0x000fe200078e00ff */
        /* <DEDUP_REMOVED lines=15> */
[----:B------:R-:W-:Y:S01]  /*2f90*/  LOP3.LUT R66, R66, 0x20, RZ, 0x3c, !PT ;  /* 0x0000002042427812 */ /* 0x000fe200078e3cff */
[----:B------:R-:W-:Y:S01]  /*2fa0*/  ULDC UR24, c[0x0][0x1c4] ;  /* 0x0000710000187ab9 */ /* 0x000fe20000000800 */
[----:B------:R-:W-:Y:S01]  /*2fb0*/  LOP3.LUT R0, R0, 0x20, RZ, 0x3c, !PT ;  /* 0x0000002000007812 */ /* 0x000fe200078e3cff */
[----:B------:R-:W-:-:S02]  /*2fc0*/  UMOV UR5, UR9 ;  /* 0x0000000900057c82 */ /* 0x000fc40008000000 */
[----:B------:R-:W-:Y:S02]  /*2fd0*/  UMOV UR23, 0x2 ;  /* 0x0000000200177882 */ /* 0x000fe40000000000 */
[----:B------:R-:W-:Y:S02]  /*2fe0*/  UMOV UR22, 0x100 ;  /* 0x0000010000167882 */ /* 0x000fe40000000000 */
[----:B------:R-:W-:Y:S02]  /*2ff0*/  UMOV UR21, 0x100 ;  /* 0x0000010000157882 */ /* 0x000fe40000000000 */
[----:B------:R-:W-:Y:S02]  /*3000*/  UMOV UR20, URZ ;  /* 0x0000003f00147c82 */ /* 0x000fe40008000000 */
[----:B------:R-:W-:Y:S02]  /*3010*/  UMOV UR12, 0x1 ;  /* 0x00000001000c7882 */ /* 0x000fe40000000000 */
[----:B------:R-:W-:-:S02]  /*3020*/  ULDC UR9, c[0x0][0x180] ;  /* 0x0000600000097ab9 */ /* 0x000fc40000000800 */
[----:B------:R-:W-:Y:S02]  /*3030*/  ULDC UR8, c[0x0][0x17c] ;  /* 0x00005f0000087ab9 */ /* 0x000fe40000000800 */
[----:B------:R-:W-:Y:S02]  /*3040*/  UMOV UR10, 0x8 ;  /* 0x00000008000a7882 */ /* 0x000fe40000000000 */
[----:B------:R-:W-:Y:S02]  /*3050*/  ULDC UR7, c[0x2][0x0] ;  /* 0x0080000000077ab9 */ /* 0x000fe40000000800 */
[----:B------:R-:W-:Y:S02]  /*3060*/  UIADD3 UR24, UR24, -0x2, URZ ;  /* 0xfffffffe18187890 */ /* 0x000fe4000fffe03f */
[----:B------:R-:W-:Y:S02]  /*3070*/  ULDC UR6, c[0x0][0x22c] ;  /* 0x00008b0000067ab9 */ /* 0x000fe40000000800 */
.L_x_301:
[C---:B---3--:R-:W-:Y:S01]  /*3080*/  HMMA.16816.F16 R64, R68.reuse, R72, R64 ;  /* 0x000000484440723c */ /* 0x048fe20000000840 */
[----:B------:R-:W-:Y:S01]  /*3090*/  LDSM.16.M88.4 R100, [R66+UR5] ;  /* 0x000000054264783b */ /* 0x000fe20008000200 */
[----:B------:R-:W-:Y:S02]  /*30a0*/  USHF.L.U32 UR11, UR12, UR29, URZ ;  /* 0x0000001d0c0b7299 */ /* 0x000fe4000800063f */
[----:B----4-:R-:W-:Y:S01]  /*30b0*/  IADD3 R159, R148, UR21, RZ ;  /* 0x00000015949f7c10 */ /* 0x010fe2000fffe0ff */
[----:B------:R-:W-:Y:S01]  /*30c0*/  UISETP.NE.AND UP1, UPT, UR20, 0x2, UPT ;  /* 0x000000021400788c */ /* 0x000fe2000bf25270 */
[----:B------:R-:W-:Y:S01]  /*30d0*/  IADD3 R165, R147, UR21, RZ ;  /* 0x0000001593a57c10 */ /* 0x000fe2000fffe0ff */
[----:B------:R-:W-:Y:S01]  /*30e0*/  USHF.L.U32 UR17, UR12, UR25, URZ ;  /* 0x000000190c117299 */ /* 0x000fe2000800063f */
[C---:B------:R-:W-:Y:S01]  /*30f0*/  HMMA.16816.F16 R62, R68.reuse, R74, R62 ;  /* 0x0000004a443e723c */ /* 0x040fe2000000083e */
[----:B------:R-:W1:Y:S01]  /*3100*/  LDSM.16.M88.4 R104, [R0+UR4] ;  /* 0x000000040068783b */ /* 0x000e620008000200 */
[----:B------:R-:W-:Y:S01]  /*3110*/  LOP3.LUT P0, RZ, R153, UR11, RZ, 0xc0, !PT ;  /* 0x0000000b99ff7c12 */ /* 0x000fe2000f80c0ff */
[----:B------:R-:W-:Y:S01]  /*3120*/  UISETP.NE.AND UP2, UPT, UR23, 0x2, UPT ;  /* 0x000000021700788c */ /* 0x000fe2000bf45270 */
[----:B------:R-:W-:Y:S01]  /*3130*/  IADD3 R161, R146, UR22, RZ ;  /* 0x0000001692a17c10 */ /* 0x000fe2000fffe0ff */
[----:B------:R-:W-:Y:S01]  /*3140*/  UMOV UR15, UR4 ;  /* 0x00000004000f7c82 */ /* 0x000fe20008000000 */
[----:B------:R-:W-:Y:S01]  /*3150*/  LOP3.LUT P1, RZ, R154, UR17, RZ, 0xc0, !PT ;  /* 0x000000119aff7c12 */ /* 0x000fe2000f82c0ff */
[----:B------:R-:W-:Y:S01]  /*3160*/  UMOV UR14, UR22 ;  /* 0x00000016000e7c82 */ /* 0x000fe20008000000 */
[C---:B------:R-:W-:Y:S01]  /*3170*/  HMMA.16816.F16 R60, R68.reuse, R76, R60 ;  /* 0x0000004c443c723c */ /* 0x040fe2000000083c */
[----:B------:R-:W1:Y:S01]  /*3180*/  LDSM.16.M88.4 R108, [R0+UR4+0xc00] ;  /* 0x000c0004006c783b */ /* 0x000e620008000200 */
[----:B------:R-:W-:Y:S01]  /*3190*/  PLOP3.LUT P0, PT, P0, P1, PT, 0x2a, 0x0 ;  /* 0x000000000000781c */ /* 0x000fe20000702572 */
[----:B------:R-:W-:Y:S01]  /*31a0*/  UMOV UR13, UR21 ;  /* 0x00000015000d7c82 */ /* 0x000fe20008000000 */
[----:B------:R-:W-:Y:S01]  /*31b0*/  LOP3.LUT P1, RZ, R156, UR17, RZ, 0xc0, !PT ;  /* 0x000000119cff7c12 */ /* 0x000fe2000f82c0ff */
[----:B------:R-:W-:Y:S01]  /*31c0*/  UMOV UR16, UR5 ;  /* 0x0000000500107c82 */ /* 0x000fe20008000000 */
[----:B------:R-:W-:Y:S01]  /*31d0*/  LOP3.LUT R164, R160, 0x20, RZ, 0xc0, !PT ;  /* 0x00000020a0a47812 */ /* 0x000fe200078ec0ff */
[----:B------:R-:W-:Y:S01]  /*31e0*/  @UP2 UIADD3 UR21, UR21, 0x80, URZ ;  /* 0x0000008015152890 */ /* 0x000fe2000fffe03f */
[C---:B------:R-:W-:Y:S01]  /*31f0*/  HMMA.16816.F16 R58, R68.reuse, R78, R58 ;  /* 0x0000004e443a723c */ /* 0x040fe2000000083a */
[----:B------:R-:W1:Y:S01]  /*3200*/  LDSM.16.M88.4 R112, [R0+UR4+0x1800] ;  /* 0x001800040070783b */ /* 0x000e620008000200 */
[----:B------:R-:W-:Y:S02]  /*3210*/  @!UP2 UIADD3 UR21, UR13, -0x100, URZ ;  /* 0xffffff000d15a890 */ /* 0x000fe4000fffe03f */
[----:B------:R-:W-:Y:S01]  /*3220*/  SHF.R.U32.HI R164, RZ, 0x1, R164 ;  /* 0x00000001ffa47819 */ /* 0x000fe200000116a4 */
[----:B------:R-:W-:Y:S02]  /*3230*/  UMOV UR17, 0xe0 ;  /* 0x000000e000117882 */ /* 0x000fe40000000000 */
[----:B------:R-:W-:Y:S01]  /*3240*/  UIADD3 UR25, UR25, 0x1, URZ ;  /* 0x0000000119197890 */ /* 0x000fe2000fffe03f */
[C---:B------:R-:W-:Y:S01]  /*3250*/  HMMA.16816.F16 R56, R68.reuse, R80, R56 ;  /* 0x000000504438723c */ /* 0x040fe20000000838 */
[----:B------:R-:W1:Y:S01]  /*3260*/  LDSM.16.M88.4 R116, [R0+UR4+0x2400] ;  /* 0x002400040074783b */ /* 0x000e620008000200 */
[----:B------:R-:W-:Y:S02]  /*3270*/  @UP1 UIADD3 UR4, UR4, 0x80, URZ ;  /* 0x0000008004041890 */ /* 0x000fe4000fffe03f */
[----:B------:R-:W-:Y:S02]  /*3280*/  @!UP1 UIADD3 UR4, UR15, -0x100, URZ ;  /* 0xffffff000f049890 */ /* 0x000fe4000fffe03f */
[----:B------:R-:W-:Y:S02]  /*3290*/  UISETP.NE.AND UP5, UPT, UR25, UR9, UPT ;  /* 0x000000091900728c */ /* 0x000fe4000bfa5270 */
[C---:B------:R-:W-:Y:S01]  /*32a0*/  HMMA.16816.F16 R54, R68.reuse, R82, R54 ;  /* 0x000000524436723c */ /* 0x040fe20000000836 */
[----:B------:R-:W1:Y:S01]  /*32b0*/  LDSM.16.M88.4 R120, [R66+UR5+0xc00] ;  /* 0x000c00054278783b */ /* 0x000e620008000200 */
[----:B------:R-:W-:Y:S02]  /*32c0*/  UMOV UR19, URZ ;  /* 0x0000003f00137c82 */ /* 0x000fe40008000000 */
[----:B------:R-:W-:Y:S02]  /*32d0*/  UIADD3 UR26, UR26, 0x1, URZ ;  /* 0x000000011a1a7890 */ /* 0x000fe4000fffe03f */
[----:B------:R-:W-:Y:S02]  /*32e0*/  UIADD3 UR18, UR24, -0x1, URZ ;  /* 0xffffffff18127890 */ /* 0x000fe4000fffe03f */
[C---:B------:R-:W-:Y:S01]  /*32f0*/  HMMA.16816.F16 R52, R68.reuse, R84, R52 ;  /* 0x000000544434723c */ /* 0x040fe20000000834 */
[----:B------:R-:W2:Y:S01]  /*3300*/  LDSM.16.M88.4 R124, [R66+UR5+0x1800] ;  /* 0x00180005427c783b */ /* 0x000ea20008000200 */
[----:B------:R-:W-:Y:S02]  /*3310*/  UISETP.NE.AND UP3, UPT, UR26, UR6, UPT ;  /* 0x000000061a00728c */ /* 0x000fe4000bf65270 */
[----:B------:R-:W-:Y:S02]  /*3320*/  @!UP5 UMOV UR25, URZ ;  /* 0x0000003f0019dc82 */ /* 0x000fe40008000000 */
[----:B------:R-:W-:Y:S02]  /*3330*/  @UP2 UIADD3 UR23, UR23, 0x1, URZ ;  /* 0x0000000117172890 */ /* 0x000fe4000fffe03f */
[-C--:B------:R-:W-:Y:S01]  /*3340*/  HMMA.16816.F16 R50, R68, R86.reuse, R50 ;  /* 0x000000564432723c */ /* 0x080fe20000000832 */
[----:B------:R-:W2:Y:S01]  /*3350*/  LDSM.16.M88.4 R128, [R66+UR5+0x2400] ;  /* 0x002400054280783b */ /* 0x000ea20008000200 */
[----:B------:R-:W-:Y:S02]  /*3360*/  @UP1 UIADD3 UR5, UR5, 0x80, URZ ;  /* 0x0000008005051890 */ /* 0x000fe4000fffe03f */
[----:B------:R-:W-:Y:S02]  /*3370*/  @!UP1 UIADD3 UR5, UR16, -0x100, URZ ;  /* 0xffffff0010059890 */ /* 0x000fe4000fffe03f */
[----:B------:R-:W-:Y:S02]  /*3380*/  @!UP3 UMOV UR17, 0xe8 ;  /* 0x000000e80011b882 */ /* 0x000fe40000000000 */
[C---:B------:R-:W-:Y:S01]  /*3390*/  HMMA.16816.F16 R48, R88.reuse, R86, R48 ;  /* 0x000000565830723c */ /* 0x040fe20000000830 */
[----:B------:R-:W-:Y:S01]  /*33a0*/  @!PT LDS RZ, [RZ] ;  /* 0x00000000fffff984 */ /* 0x000fe20000000800 */
[----:B------:R-:W-:Y:S01]  /*33b0*/  @!PT LDS RZ, [RZ] ;  /* 0x00000000fffff984 */ /* 0x000fe20000000800 */
[----:B------:R-:W-:Y:S01]  /*33c0*/  @!PT LDS RZ, [RZ] ;  /* 0x00000000fffff984 */ /* 0x000fe20000000800 */
[----:B------:R3:W-:Y:S01]  /*33d0*/  LDGSTS.E.LTC128B.128 [R159+0xc00], [R140.64], !P0 ;  /* 0x00c000008c9f7fae */ /* 0x0007e2000c121d5e */
[----:B------:R-:W-:Y:S01]  /*33e0*/  @UP1 UIADD3 UR20, UR20, 0x1, URZ ;  /* 0x0000000114141890 */ /* 0x000fe2000fffe03f */
[----:B------:R-:W-:Y:S01]  /*33f0*/  LOP3.LUT P0, RZ, R155, UR11, RZ, 0xc0, !PT ;  /* 0x0000000b9bff7c12 */ /* 0x000fe2000f80c0ff */
[----:B------:R-:W-:Y:S02]  /*3400*/  ULDC.64 UR16, c[0x0][UR17+0x160] ;  /* 0x0000580011107abb */ /* 0x000fe40008000a00 */
[----:B------:R-:W-:Y:S01]  /*3410*/  @!UP5 UIADD3 UR11, UR29, 0x1, URZ ;  /* 0x000000011d0bd890 */ /* 0x000fe2000fffe03f */
[----:B------:R-:W-:Y:S01]  /*3420*/  PLOP3.LUT P0, PT, P0, P1, PT, 0x2a, 0x0 ;  /* 0x000000000000781c */ /* 0x000fe20000702572 */
[C---:B------:R-:W-:Y:S01]  /*3430*/  HMMA.16816.F16 R46, R88.reuse, R84, R46 ;  /* 0x00000054582e723c */ /* 0x040fe2000000082e */
[----:B------:R-:W-:Y:S01]  /*3440*/  @!UP2 UMOV UR23, URZ ;  /* 0x0000003f0017ac82 */ /* 0x000fe20008000000 */
[----:B------:R-:W-:Y:S01]  /*3450*/  ISETP.NE.U32.AND P1, PT, R164, RZ, PT ;  /* 0x000000ffa400720c */ /* 0x000fe20003f25070 */
[----:B------:R-:W-:Y:S01]  /*3460*/  @!UP5 UISETP.GE.AND UP0, UPT, UR11, UR8, UPT ;  /* 0x000000080b00d28c */ /* 0x000fe2000bf06270 */
[C---:B------:R-:W-:Y:S01]  /*3470*/  LOP3.LUT R164, R160.reuse, 0x40, RZ, 0xc0, !PT ;  /* 0x00000040a0a47812 */ /* 0x040fe200078ec0ff */
[----:B------:R-:W-:Y:S02]  /*3480*/  @!UP1 UMOV UR20, URZ ;  /* 0x0000003f00149c82 */ /* 0x000fe40008000000 */
[----:B------:R-:W-:Y:S01]  /*3490*/  @!UP5 USEL UR19, UR12, 0x2, !UP0 ;  /* 0x000000020c13d887 */ /* 0x000fe2000c000000 */
[C---:B------:R-:W-:Y:S01]  /*34a0*/  HMMA.16816.F16 R44, R88.reuse, R82, R44 ;  /* 0x00000052582c723c */ /* 0x040fe2000000082c */
[----:B------:R-:W-:Y:S02]  /*34b0*/  @!UP5 USEL UR29, UR11, URZ, !UP0 ;  /* 0x0000003f0b1dd287 */ /* 0x000fe4000c000000 */
[----:B------:R-:W-:Y:S01]  /*34c0*/  USHF.L.U32 UR11, UR12, UR25, URZ ;  /* 0x000000190c0b7299 */ /* 0x000fe2000800063f */
[----:B------:R4:W-:Y:S01]  /*34d0*/  LDGSTS.E.LTC128B.128 [R165+0xc00], [R138.64], !P0 ;  /* 0x00c000008aa57fae */ /* 0x0009e2000c121d5e */
[----:B------:R-:W-:Y:S01]  /*34e0*/  LOP3.LUT P0, RZ, R160, 0x10, RZ, 0xc0, !PT ;  /* 0x00000010a0ff7812 */ /* 0x000fe2000780c0ff */
[----:B------:R-:W-:Y:S01]  /*34f0*/  USHF.L.U32 UR13, UR12, UR29, URZ ;  /* 0x0000001d0c0d7299 */ /* 0x000fe2000800063f */
[----:B------:R-:W-:Y:S01]  /*3500*/  SHF.R.U32.HI R164, RZ, 0x2, R164 ;  /* 0x00000002ffa47819 */ /* 0x000fe200000116a4 */
[C---:B------:R-:W-:Y:S01]  /*3510*/  HMMA.16816.F16 R42, R88.reuse, R80, R42 ;  /* 0x00000050582a723c */ /* 0x040fe2000000082a */
[----:B------:R-:W-:Y:S02]  /*3520*/  UISETP.NE.AND UP4, UPT, UR19, 0x2, UPT ;  /* 0x000000021300788c */ /* 0x000fe4000bf85270 */
[----:B------:R-:W-:Y:S01]  /*3530*/  UIMAD UR19, UR19, UR10, UR7 ;  /* 0x0000000a131372a4 */ /* 0x000fe2000f8e0207 */
[----:B---3--:R-:W-:Y:S01]  /*3540*/  IMAD.MOV.U32 R159, RZ, RZ, R135 ;  /* 0x000000ffff9f7224 */ /* 0x008fe200078e0087 */
[----:B------:R-:W-:Y:S02]  /*3550*/  UISETP.GT.AND UP0, UPT, UR24, -0x1, UPT ;  /* 0xffffffff1800788c */ /* 0x000fe4000bf04270 */
[----:B------:R-:W-:Y:S01]  /*3560*/  @!UP3 UMOV UR26, URZ ;  /* 0x0000003f001abc82 */ /* 0x000fe20008000000 */
[C---:B------:R-:W-:Y:S01]  /*3570*/  HMMA.16816.F16 R40, R88.reuse, R78, R40 ;  /* 0x0000004e5828723c */ /* 0x040fe20000000828 */
[----:B------:R-:W-:Y:S01]  /*3580*/  UMOV UR24, UR18 ;  /* 0x0000001200187c82 */ /* 0x000fe20008000000 */
[----:B------:R3:W-:Y:S02]  /*3590*/  LDGSTS.E.BYPASS.LTC128B.128 [R161+0x4800], [R158.64], P0 ;  /* 0x048000009ea17fae */ /* 0x0007e40008101d5e */
[----:B------:R-:W-:Y:S04]  /*35a0*/  IADD3 R162, P0, R158, c[0x0][0x238], RZ ;  /* 0x00008e009ea27a10 */ /* 0x000fe80007f1e0ff */
[C---:B------:R-:W-:Y:S04]  /*35b0*/  HMMA.16816.F16 R38, R88.reuse, R76, R38 ;  /* 0x0000004c5826723c */ /* 0x040fe80000000826 */
[----:B------:R-:W-:Y:S02]  /*35c0*/  IADD3.X R163, R135, c[0x0][0x23c], RZ, P0, !PT ;  /* 0x00008f0087a37a10 */ /* 0x000fe400007fe4ff */
[----:B------:R-:W-:Y:S01]  /*35d0*/  IADD3 R135, R145, UR22, RZ ;  /* 0x0000001691877c10 */ /* 0x000fe2000fffe0ff */
[----:B------:R-:W-:Y:S01]  /*35e0*/  @UP2 UIADD3 UR22, UR22, 0x80, URZ ;  /* 0x0000008016162890 */ /* 0x000fe2000fffe03f */
[C---:B------:R-:W-:Y:S01]  /*35f0*/  HMMA.16816.F16 R36, R88.reuse, R74, R36 ;  /* 0x0000004a5824723c */ /* 0x040fe20000000824 */
[----:B------:R-:W-:Y:S02]  /*3600*/  @!UP2 UIADD3 UR22, UR14, -0x100, URZ ;  /* 0xffffff000e16a890 */ /* 0x000fe4000fffe03f */
[----:B----4-:R4:W-:Y:S01]  /*3610*/  LDGSTS.E.BYPASS.LTC128B.128 [R135+0x4800], [R162.64], P1 ;  /* 0x04800000a2877fae */ /* 0x0109e20008901d5e */
[----:B------:R-:W-:Y:S01]  /*3620*/  ISETP.NE.U32.AND P1, PT, R164, RZ, PT ;  /* 0x000000ffa400720c */ /* 0x000fe20003f25070 */
[----:B------:R-:W-:Y:S01]  /*3630*/  ULDC.64 UR14, c[0x0][UR19+0x160] ;  /* 0x00005800130e7abb */ /* 0x000fe20008000a00 */
[----:B------:R-:W-:Y:S02]  /*3640*/  IADD3 R164, P0, R162, c[0x0][0x238], RZ ;  /* 0x00008e00a2a47a10 */ /* 0x000fe40007f1e0ff */
[-C--:B------:R-:W-:Y:S04]  /*3650*/  HMMA.16816.F16 R34, R88, R72.reuse, R34 ;  /* 0x000000485822723c */ /* 0x080fe80000000822 */
[----:B------:R-:W-:Y:S02]  /*3660*/  IADD3.X R165, R163, c[0x0][0x23c], RZ, P0, !PT ;  /* 0x00008f00a3a57a10 */ /* 0x000fe400007fe4ff */
[----:B------:R-:W-:Y:S02]  /*3670*/  IADD3 R134, P4, R134, UR14, RZ ;  /* 0x0000000e86867c10 */ /* 0x000fe4000ff9e0ff */
[C---:B------:R-:W-:Y:S01]  /*3680*/  HMMA.16816.F16 R32, R92.reuse, R72, R32 ;  /* 0x000000485c20723c */ /* 0x040fe20000000820 */
[----:B---3--:R3:W-:Y:S03]  /*3690*/  LDGSTS.E.BYPASS.LTC128B.128 [R161+0x5400], [R164.64], P1 ;  /* 0x05400000a4a17fae */ /* 0x0087e60008901d5e */
[----:B------:R-:W-:Y:S02]  /*36a0*/  IADD3 R136, P3, R136, UR14, RZ ;  /* 0x0000000e88887c10 */ /* 0x000fe4000ff7e0ff */
[----:B------:R-:W-:Y:S02]  /*36b0*/  IADD3.X R133, R133, UR15, RZ, P4, !PT ;  /* 0x0000000f85857c10 */ /* 0x000fe4000a7fe4ff */
[C---:B------:R-:W-:Y:S04]  /*36c0*/  HMMA.16816.F16 R30, R92.reuse, R74, R30 ;  /* 0x0000004a5c1e723c */ /* 0x040fe8000000081e */
[----:B------:R-:W-:Y:S02]  /*36d0*/  IADD3.X R137, R137, UR15, RZ, P3, !PT ;  /* 0x0000000f89897c10 */ /* 0x000fe40009ffe4ff */
[----:B----4-:R-:W-:Y:S02]  /*36e0*/  LEA R162, R142, UR4, 0x4 ;  /* 0x000000048ea27c11 */ /* 0x010fe4000f8e20ff */
[C---:B------:R-:W-:Y:S04]  /*36f0*/  HMMA.16816.F16 R28, R92.reuse, R76, R28 ;  /* 0x0000004c5c1c723c */ /* 0x040fe8000000081c */
[----:B------:R-:W-:Y:S02]  /*3700*/  IADD3 R163, R148, UR21, RZ ;  /* 0x0000001594a37c10 */ /* 0x000fe4000fffe0ff */
[----:B------:R-:W-:Y:S02]  /*3710*/  LOP3.LUT R158, R160, 0x80, RZ, 0xc0, !PT ;  /* 0x00000080a09e7812 */ /* 0x000fe400078ec0ff */
[C---:B------:R-:W-:Y:S04]  /*3720*/  HMMA.16816.F16 R26, R92.reuse, R78, R26 ;  /* 0x0000004e5c1a723c */ /* 0x040fe8000000081a */
[----:B---3--:R-:W-:Y:S02]  /*3730*/  LEA R161, R143, UR5, 0x4 ;  /* 0x000000058fa17c11 */ /* 0x008fe4000f8e20ff */
[----:B------:R-:W-:Y:S02]  /*3740*/  SHF.R.U32.HI R158, RZ, 0x3, R158 ;  /* 0x00000003ff9e7819 */ /* 0x000fe4000001169e */
[C---:B------:R-:W-:Y:S02]  /*3750*/  HMMA.16816.F16 R24, R92.reuse, R80, R24 ;  /* 0x000000505c18723c */ /* 0x040fe40000000818 */
[----:B------:R-:W-:Y:S02]  /*3760*/  ISETP.NE.U32.AND P1, PT, R158, RZ, PT ;  /* 0x000000ff9e00720c */ /* 0x000fe40003f25070 */
[----:B------:R-:W-:Y:S04]  /*3770*/  IADD3 R158, P0, R164, c[0x0][0x238], RZ ;  /* 0x00008e00a49e7a10 */ /* 0x000fe80007f1e0ff */
[C---:B------:R-:W-:Y:S04]  /*3780*/  HMMA.16816.F16 R22, R92.reuse, R82, R22 ;  /* 0x000000525c16723c */ /* 0x040fe80000000816 */
[----:B------:R-:W-:Y:S02]  /*3790*/  IADD3.X R159, R165, c[0x0][0x23c], RZ, P0, !PT ;  /* 0x00008f00a59f7a10 */ /* 0x000fe400007fe4ff */
[----:B------:R-:W-:Y:S02]  /*37a0*/  IADD3 R165, R147, UR21, RZ ;  /* 0x0000001593a57c10 */ /* 0x000fe4000fffe0ff */
[C---:B------:R-:W-:Y:S01]  /*37b0*/  HMMA.16816.F16 R20, R92.reuse, R84, R20 ;  /* 0x000000545c14723c */ /* 0x040fe20000000814 */
[----:B------:R3:W-:Y:S01]  /*37c0*/  LDGSTS.E.BYPASS.LTC128B.128 [R135+0x5400], [R158.64], P1 ;  /* 0x054000009e877fae */ /* 0x0007e20008901d5e */
[----:B------:R-:W-:Y:S02]  /*37d0*/  PLOP3.LUT P0, PT, PT, PT, UP3, 0x80, 0x0 ;  /* 0x000000000000781c */ /* 0x000fe40003f0f038 */
[----:B------:R-:W-:Y:S04]  /*37e0*/  PLOP3.LUT P1, PT, PT, PT, UP4, 0x80, 0x0 ;  /* 0x000000000000781c */ /* 0x000fe80003f2f048 */
[-C--:B------:R-:W-:Y:S01]  /*37f0*/  HMMA.16816.F16 R18, R92, R86.reuse, R18 ;  /* 0x000000565c12723c */ /* 0x080fe20000000812 */
[----:B------:R-:W0:Y:S06]  /*3800*/  LDGDEPBAR ;  /* 0x00000000000079af */ /* 0x000e2c0000000000 */
[----:B------:R-:W-:Y:S01]  /*3810*/  @!P0 IADD3 R157, R157, c[0x0][0x230], RZ ;  /* 0x00008c009d9d8a10 */ /* 0x000fe20007ffe0ff */
[C---:B------:R-:W-:Y:S04]  /*3820*/  HMMA.16816.F16 R16, R96.reuse, R86, R16 ;  /* 0x000000566010723c */ /* 0x040fe80000000810 */
[----:B------:R-:W-:Y:S02]  /*3830*/  @!P1 IADD3 R144, R144, c[0x0][0x1f8], RZ ;  /* 0x00007e0090909a10 */ /* 0x000fe40007ffe0ff */
[----:B------:R-:W-:Y:S02]  /*3840*/  ISETP.GE.U32.AND P1, PT, R157, R132, PT ;  /* 0x000000849d00720c */ /* 0x000fe40003f26070 */
[C---:B------:R-:W-:Y:S02]  /*3850*/  HMMA.16816.F16 R14, R96.reuse, R84, R14 ;  /* 0x00000054600e723c */ /* 0x040fe4000000080e */
[----:B------:R-:W-:Y:S02]  /*3860*/  ISETP.GE.U32.AND P0, PT, R144, c[0x0][0x16c], PT ;  /* 0x00005b0090007a0c */ /* 0x000fe40003f06070 */
[----:B---3--:R-:W-:Y:S01]  /*3870*/  IMAD.MOV.U32 R135, RZ, RZ, R133 ;  /* 0x000000ffff877224 */ /* 0x008fe200078e0085 */
[----:B------:R-:W-:Y:S02]  /*3880*/  IADD3 R158, P2, R158, UR16, RZ ;  /* 0x000000109e9e7c10 */ /* 0x000fe4000ff5e0ff */
[----:B------:R-:W-:Y:S01]  /*3890*/  SEL R160, R160, RZ, !P1 ;  /* 0x000000ffa0a07207 */ /* 0x000fe20004800000 */
[C---:B------:R-:W-:Y:S01]  /*38a0*/  HMMA.16816.F16 R12, R96.reuse, R82, R12 ;  /* 0x00000052600c723c */ /* 0x040fe2000000080c */
[----:B------:R-:W-:Y:S04]  /*38b0*/  DEPBAR.LE SB0, 0x1 ;  /* 0x000080400000791a */ /* 0x000fe80000000000 */
[----:B------:R-:W-:Y:S01]  /*38c0*/  BAR.SYNC.DEFER_BLOCKING 0x0 ;  /* 0x0000000000007b1d */ /* 0x000fe20000010000 */
[----:B------:R-:W-:Y:S01]  /*38d0*/  IADD3.X R159, R159, UR17, RZ, P2, !PT ;  /* 0x000000119f9f7c10 */ /* 0x000fe200097fe4ff */
[----:B------:R-:W-:Y:S01]  /*38e0*/  IMAD.SHL.U32 R164, R160, 0x10, RZ ;  /* 0x00000010a0a47824 */ /* 0x000fe200078e00ff */
[C---:B------:R-:W-:Y:S01]  /*38f0*/  HMMA.16816.F16 R10, R96.reuse, R80, R10 ;  /* 0x00000050600a723c */ /* 0x040fe2000000080a */
[----:B------:R-:W-:Y:S03]  /*3900*/  @P0 CS2R R150, SRZ ;  /* 0x0000000000960805 */ /* 0x000fe6000001ff00 */
[----:B------:R-:W-:Y:S01]  /*3910*/  @P0 IMAD.MOV.U32 R149, RZ, RZ, RZ ;  /* 0x000000ffff950224 */ /* 0x000fe200078e00ff */
[----:B------:R-:W-:Y:S01]  /*3920*/  IADD3 R140, P1, R140, UR14, RZ ;  /* 0x0000000e8c8c7c10 */ /* 0x000fe2000ff3e0ff */
[----:B------:R-:W-:Y:S01]  /*3930*/  @P0 CS2R R152, SRZ ;  /* 0x0000000000980805 */ /* 0x000fe2000001ff00 */
[----:B------:R-:W-:Y:S01]  /*3940*/  @P0 CS2R R154, SRZ ;  /* 0x00000000009a0805 */ /* 0x000fe2000001ff00 */
[C---:B------:R-:W-:Y:S01]  /*3950*/  HMMA.16816.F16 R8, R96.reuse, R78, R8 ;  /* 0x0000004e6008723c */ /* 0x040fe20000000808 */
[----:B------:R-:W-:Y:S01]  /*3960*/  @P0 IMAD.MOV.U32 R156, RZ, RZ, RZ ;  /* 0x000000ffff9c0224 */ /* 0x000fe200078e00ff */
[----:B------:R-:W-:Y:S02]  /*3970*/  LOP3.LUT P0, RZ, R150, UR11, RZ, 0xc0, !PT ;  /* 0x0000000b96ff7c12 */ /* 0x000fe4000f80c0ff */
[----:B------:R-:W-:Y:S02]  /*3980*/  IADD3.X R141, R141, UR15, RZ, P1, !PT ;  /* 0x0000000f8d8d7c10 */ /* 0x000fe40008ffe4ff */
[----:B------:R-:W-:Y:S02]  /*3990*/  LOP3.LUT P1, RZ, R149, UR13, RZ, 0xc0, !PT ;  /* 0x0000000d95ff7c12 */ /* 0x000fe4000f82c0ff */
[C---:B------:R-:W-:Y:S02]  /*39a0*/  HMMA.16816.F16 R6, R96.reuse, R76, R6 ;  /* 0x0000004c6006723c */ /* 0x040fe40000000806 */
[----:B------:R-:W-:Y:S02]  /*39b0*/  PLOP3.LUT P0, PT, P1, P0, PT, 0x2a, 0x0 ;  /* 0x000000000000781c */ /* 0x000fe40000f00572 */
[----:B------:R-:W-:Y:S02]  /*39c0*/  LOP3.LUT P1, RZ, R151, UR13, RZ, 0xc0, !PT ;  /* 0x0000000d97ff7c12 */ /* 0x000fe4000f82c0ff */
[----:B------:R-:W-:Y:S02]  /*39d0*/  IADD3 R138, P2, R138, UR14, RZ ;  /* 0x0000000e8a8a7c10 */ /* 0x000fe4000ff5e0ff */
[C---:B------:R-:W-:Y:S01]  /*39e0*/  HMMA.16816.F16 R4, R96.reuse, R74, R4 ;  /* 0x0000004a6004723c */ /* 0x040fe20000000804 */
[----:B------:R-:W3:Y:S03]  /*39f0*/  LDSM.16.M88.4 R68, [R161] ;  /* 0x00000000a144783b */ /* 0x000ee60000000200 */
[----:B------:R-:W-:Y:S04]  /*3a00*/  IADD3.X R139, R139, UR15, RZ, P2, !PT ;  /* 0x0000000f8b8b7c10 */ /* 0x000fe800097fe4ff */
[----:B------:R-:W-:Y:S01]  /*3a10*/  HMMA.16816.F16 R2, R96, R72, R2 ;  /* 0x000000486002723c */ /* 0x000fe20000000802 */
[----:B------:R-:W3:-:S07]  /*3a20*/  LDSM.16.M88.4 R88, [R161+0xc00] ;  /* 0x000c0000a158783b */ /* 0x000ece0000000200 */
[C---:B-1----:R-:W-:Y:S01]  /*3a30*/  HMMA.16816.F16 R64, R100.reuse, R104, R64 ;  /* 0x000000686440723c */ /* 0x042fe20000000840 */
[----:B------:R-:W3:Y:S07]  /*3a40*/  LDSM.16.M88.4 R92, [R161+0x1800] ;  /* 0x00180000a15c783b */ /* 0x000eee0000000200 */
[C---:B------:R-:W-:Y:S01]  /*3a50*/  HMMA.16816.F16 R62, R100.reuse, R106, R62 ;  /* 0x0000006a643e723c */ /* 0x040fe2000000083e */
[----:B------:R1:W3:Y:S07]  /*3a60*/  LDSM.16.M88.4 R96, [R161+0x2400] ;  /* 0x00240000a160783b */ /* 0x0002ee0000000200 */
[C---:B------:R-:W-:Y:S01]  /*3a70*/  HMMA.16816.F16 R60, R100.reuse, R108, R60 ;  /* 0x0000006c643c723c */ /* 0x040fe2000000083c */
[----:B------:R-:W3:Y:S07]  /*3a80*/  LDSM.16.M88.4 R72, [R162] ;  /* 0x00000000a248783b */ /* 0x000eee0000000200 */
[C---:B------:R-:W-:Y:S01]  /*3a90*/  HMMA.16816.F16 R58, R100.reuse, R110, R58 ;  /* 0x0000006e643a723c */ /* 0x040fe2000000083a */
[----:B------:R-:W3:Y:S07]  /*3aa0*/  LDSM.16.M88.4 R76, [R162+0xc00] ;  /* 0x000c0000a24c783b */ /* 0x000eee0000000200 */
[C---:B------:R-:W-:Y:S01]  /*3ab0*/  HMMA.16816.F16 R56, R100.reuse, R112, R56 ;  /* 0x000000706438723c */ /* 0x040fe20000000838 */
[----:B------:R-:W3:Y:S03]  /*3ac0*/  LDSM.16.M88.4 R80, [R162+0x1800] ;  /* 0x00180000a250783b */ /* 0x000ee60000000200 */
[----:B-1----:R-:W-:Y:S04]  /*3ad0*/  IADD3 R161, R146, UR22, RZ ;  /* 0x0000001692a17c10 */ /* 0x002fe8000fffe0ff */
[C---:B------:R-:W-:Y:S01]  /*3ae0*/  HMMA.16816.F16 R54, R100.reuse, R114, R54 ;  /* 0x000000726436723c */ /* 0x040fe20000000836 */
[----:B------:R1:W3:Y:S07]  /*3af0*/  LDSM.16.M88.4 R84, [R162+0x2400] ;  /* 0x00240000a254783b */ /* 0x0002ee0000000200 */
[C---:B------:R-:W-:Y:S01]  /*3b00*/  HMMA.16816.F16 R52, R100.reuse, R116, R52 ;  /* 0x000000746434723c */ /* 0x040fe20000000834 */
[----:B------:R-:W-:Y:S01]  /*3b10*/  @!PT LDS RZ, [RZ] ;  /* 0x00000000fffff984 */ /* 0x000fe20000000800 */
[----:B------:R-:W-:Y:S01]  /*3b20*/  @!PT LDS RZ, [RZ] ;  /* 0x00000000fffff984 */ /* 0x000fe20000000800 */
[----:B------:R-:W-:Y:S01]  /*3b30*/  @!PT LDS RZ, [RZ] ;  /* 0x00000000fffff984 */ /* 0x000fe20000000800 */
[----:B------:R4:W-:Y:S01]  /*3b40*/  LDGSTS.E.LTC128B.128 [R163], [R134.64], !P0 ;  /* 0x0000000086a37fae */ /* 0x0009e2000c121d5e */
[----:B------:R-:W-:Y:S04]  /*3b50*/  LOP3.LUT P0, RZ, R152, UR11, RZ, 0xc0, !PT ;  /* 0x0000000b98ff7c12 */ /* 0x000fe8000f80c0ff */
[----:B------:R-:W-:Y:S02]  /*3b60*/  PLOP3.LUT P0, PT, P1, P0, PT, 0x2a, 0x0 ;  /* 0x000000000000781c */ /* 0x000fe40000f00572 */
[-C--:B------:R-:W-:Y:S08]  /*3b70*/  HMMA.16816.F16 R50, R100, R118.reuse, R50 ;  /* 0x000000766432723c */ /* 0x080ff00000000832 */
[C---:B------:R-:W-:Y:S03]  /*3b80*/  HMMA.16816.F16 R48, R120.reuse, R118, R48 ;  /* 0x000000767830723c */ /* 0x040fe60000000830 */
[----:B-1----:R1:W-:Y:S01]  /*3b90*/  LDGSTS.E.LTC128B.128 [R165], [R136.64], !P0 ;  /* 0x0000000088a57fae */ /* 0x0023e2000c121d5e */
[----:B------:R-:W-:Y:S04]  /*3ba0*/  LOP3.LUT P0, RZ, R164, 0x10, RZ, 0xc0, !PT ;  /* 0x00000010a4ff7812 */ /* 0x000fe8000780c0ff */
[C---:B------:R-:W-:Y:S04]  /*3bb0*/  HMMA.16816.F16 R46, R120.reuse, R116, R46 ;  /* 0x00000074782e723c */ /* 0x040fe8000000082e */
[----:B----4-:R-:W-:Y:S04]  /*3bc0*/  IMAD.SHL.U32 R135, R160, 0x8, RZ ;  /* 0x00000008a0877824 */ /* 0x010fe800078e00ff */
[C---:B------:R-:W-:Y:S01]  /*3bd0*/  HMMA.16816.F16 R44, R120.reuse, R114, R44 ;  /* 0x00000072782c723c */ /* 0x040fe2000000082c */
[----:B------:R4:W-:Y:S01]  /*3be0*/  LDGSTS.E.BYPASS.LTC128B.128 [R161+0x3000], [R158.64], P0 ;  /* 0x030000009ea17fae */ /* 0x0009e20008101d5e */
[----:B------:R-:W-:Y:S02]  /*3bf0*/  LOP3.LUT P1, RZ, R135, 0x10, RZ, 0xc0, !PT ;  /* 0x0000001087ff7812 */ /* 0x000fe4000782c0ff */
[----:B------:R-:W-:Y:S01]  /*3c00*/  IADD3 R162, P0, R158, c[0x0][0x238], RZ ;  /* 0x00008e009ea27a10 */ /* 0x000fe20007f1e0ff */
[----:B------:R-:W-:Y:S03]  /*3c10*/  IMAD.SHL.U32 R135, R160, 0x4, RZ ;  /* 0x00000004a0877824 */ /* 0x000fe600078e00ff */
[C---:B------:R-:W-:Y:S04]  /*3c20*/  HMMA.16816.F16 R42, R120.reuse, R112, R42 ;  /* 0x00000070782a723c */ /* 0x040fe8000000082a */
[----:B------:R-:W-:Y:S02]  /*3c30*/  IADD3.X R163, R159, c[0x0][0x23c], RZ, P0, !PT ;  /* 0x00008f009fa37a10 */ /* 0x000fe400007fe4ff */
[----:B------:R-:W-:Y:S02]  /*3c40*/  IADD3 R164, P0, R162, c[0x0][0x238], RZ ;  /* 0x00008e00a2a47a10 */ /* 0x000fe40007f1e0ff */
[C---:B------:R-:W-:Y:S04]  /*3c50*/  HMMA.16816.F16 R40, R120.reuse, R110, R40 ;  /* 0x0000006e7828723c */ /* 0x040fe80000000828 */
[----:B-1----:R-:W-:Y:S04]  /*3c60*/  IADD3.X R165, R163, c[0x0][0x23c], RZ, P0, !PT ;  /* 0x00008f00a3a57a10 */ /* 0x002fe800007fe4ff */
[C---:B------:R-:W-:Y:S04]  /*3c70*/  HMMA.16816.F16 R38, R120.reuse, R108, R38 ;  /* 0x0000006c7826723c */ /* 0x040fe80000000826 */
[----:B----4-:R-:W-:Y:S04]  /*3c80*/  IADD3 R159, R145, UR22, RZ ;  /* 0x00000016919f7c10 */ /* 0x010fe8000fffe0ff */
[C---:B------:R-:W-:Y:S01]  /*3c90*/  HMMA.16816.F16 R36, R120.reuse, R106, R36 ;  /* 0x0000006a7824723c */ /* 0x040fe20000000824 */
[----:B------:R1:W-:Y:S01]  /*3ca0*/  LDGSTS.E.BYPASS.LTC128B.128 [R159+0x3000], [R162.64], P1 ;  /* 0x03000000a29f7fae */ /* 0x0003e20008901d5e */
[----:B------:R-:W-:Y:S02]  /*3cb0*/  LOP3.LUT P1, RZ, R135, 0x10, RZ, 0xc0, !PT ;  /* 0x0000001087ff7812 */ /* 0x000fe4000782c0ff */
[----:B------:R-:W-:Y:S04]  /*3cc0*/  IMAD.SHL.U32 R135, R160, 0x2, RZ ;  /* 0x00000002a0877824 */ /* 0x000fe800078e00ff */
[-C--:B------:R-:W-:Y:S07]  /*3cd0*/  HMMA.16816.F16 R34, R120, R104.reuse, R34 ;  /* 0x000000687822723c */ /* 0x080fee0000000822 */
[----:B------:R4:W-:Y:S01]  /*3ce0*/  LDGSTS.E.BYPASS.LTC128B.128 [R161+0x3c00], [R164.64], P1 ;  /* 0x03c00000a4a17fae */ /* 0x0009e20008901d5e */
[C---:B--2---:R-:W-:Y:S03]  /*3cf0*/  HMMA.16816.F16 R32, R124.reuse, R104, R32 ;  /* 0x000000687c20723c */ /* 0x044fe60000000820 */
[----:B------:R-:W-:Y:S05]  /*3d00*/  LOP3.LUT P1, RZ, R135, 0x10, RZ, 0xc0, !PT ;  /* 0x0000001087ff7812 */ /* 0x000fea000782c0ff */
[C---:B------:R-:W-:Y:S04]  /*3d10*/  HMMA.16816.F16 R30, R124.reuse, R106, R30 ;  /* 0x0000006a7c1e723c */ /* 0x040fe8000000081e */
[----:B-1----:R-:W-:Y:S04]  /*3d20*/  IADD3 R162, P0, R164, c[0x0][0x238], RZ ;  /* 0x00008e00a4a27a10 */ /* 0x002fe80007f1e0ff */
[C---:B------:R-:W-:Y:S04]  /*3d30*/  HMMA.16816.F16 R28, R124.reuse, R108, R28 ;  /* 0x0000006c7c1c723c */ /* 0x040fe8000000081c */
[----:B------:R-:W-:Y:S02]  /*3d40*/  IADD3.X R163, R165, c[0x0][0x23c], RZ, P0, !PT ;  /* 0x00008f00a5a37a10 */ /* 0x000fe400007fe4ff */
[----:B------:R-:W-:Y:S02]  /*3d50*/  IADD3 R158, P0, R162, c[0x0][0x238], RZ ;  /* 0x00008e00a29e7a10 */ /* 0x000fe40007f1e0ff */
[C---:B------:R-:W-:Y:S01]  /*3d60*/  HMMA.16816.F16 R26, R124.reuse, R110, R26 ;  /* 0x0000006e7c1a723c */ /* 0x040fe2000000081a */
[----:B------:R4:W-:Y:S03]  /*3d70*/  LDGSTS.E.BYPASS.LTC128B.128 [R159+0x3c00], [R162.64], P1 ;  /* 0x03c00000a29f7fae */ /* 0x0009e60008901d5e */
[----:B------:R-:W-:Y:S02]  /*3d80*/  IADD3.X R135, R163, c[0x0][0x23c], RZ, P0, !PT ;  /* 0x00008f00a3877a10 */ /* 0x000fe400007fe4ff */
[----:B------:R-:W-:Y:S02]  /*3d90*/  PLOP3.LUT P0, PT, PT, PT, UP0, 0x80, 0x0 ;  /* 0x000000000000781c */ /* 0x000fe40003f0f008 */
[C---:B------:R-:W-:Y:S08]  /*3da0*/  HMMA.16816.F16 R24, R124.reuse, R112, R24 ;  /* 0x000000707c18723c */ /* 0x040ff00000000818 */
[C---:B------:R-:W-:Y:S08]  /*3db0*/  HMMA.16816.F16 R22, R124.reuse, R114, R22 ;  /* 0x000000727c16723c */ /* 0x040ff00000000816 */
[C---:B------:R-:W-:Y:S08]  /*3dc0*/  HMMA.16816.F16 R20, R124.reuse, R116, R20 ;  /* 0x000000747c14723c */ /* 0x040ff00000000814 */
[-C--:B------:R-:W-:Y:S08]  /*3dd0*/  HMMA.16816.F16 R18, R124, R118.reuse, R18 ;  /* 0x000000767c12723c */ /* 0x080ff00000000812 */
[C---:B------:R-:W-:Y:S08]  /*3de0*/  HMMA.16816.F16 R16, R128.reuse, R118, R16 ;  /* 0x000000768010723c */ /* 0x040ff00000000810 */
[C---:B------:R-:W-:Y:S08]  /*3df0*/  HMMA.16816.F16 R14, R128.reuse, R116, R14 ;  /* 0x00000074800e723c */ /* 0x040ff0000000080e */
[C---:B------:R-:W-:Y:S08]  /*3e00*/  HMMA.16816.F16 R12, R128.reuse, R114, R12 ;  /* 0x00000072800c723c */ /* 0x040ff0000000080c */
[C---:B------:R-:W-:Y:S08]  /*3e10*/  HMMA.16816.F16 R10, R128.reuse, R112, R10 ;  /* 0x00000070800a723c */ /* 0x040ff0000000080a */
[C---:B------:R-:W-:Y:S08]  /*3e20*/  HMMA.16816.F16 R8, R128.reuse, R110, R8 ;  /* 0x0000006e8008723c */ /* 0x040ff00000000808 */
[C---:B------:R-:W-:Y:S08]  /*3e30*/  HMMA.16816.F16 R6, R128.reuse, R108, R6 ;  /* 0x0000006c8006723c */ /* 0x040ff00000000806 */
[C---:B------:R-:W-:Y:S08]  /*3e40*/  HMMA.16816.F16 R4, R128.reuse, R106, R4 ;  /* 0x0000006a8004723c */ /* 0x040ff00000000804 */
[----:B------:R-:W-:Y:S01]  /*3e50*/  HMMA.16816.F16 R2, R128, R104, R2 ;  /* 0x000000688002723c */ /* 0x000fe20000000802 */
[----:B------:R-:W-:-:S10]  /*3e60*/  @P0 BRA `(.L_x_301) ;  /* 0xfffff21000000947 */ /* 0x000fd4000383ffff */
.L_x_300:
[----:B------:R-:W0:Y:S01]  /*3e70*/  LDGDEPBAR ;  /* 0x00000000000079af */ /* 0x000e220000000000 */
[----:B------:R-:W-:-:S03]  /*3e80*/  ISETP.NE.U32.AND P0, PT, RZ, c[0x0][0x2f0], PT ;  /* 0x0000bc00ff007a0c */ /* 0x000fc60003f05070 */
[----:B------:R-:W0:Y:S01]  /*3e90*/  LDGDEPBAR ;  /* 0x00000000000079af */ /* 0x000e220000000000 */
[----:B------:R-:W-:-:S13]  /*3ea0*/  ISETP.NE.AND.EX P0, PT, RZ, c[0x0][0x2f4], PT, P0 ;  /* 0x0000bd00ff007a0c */ /* 0x000fda0003f05300 */
[----:B---3--:R-:W-:Y:S02]  /*3eb0*/  @P0 IMAD.MOV.U32 R68, RZ, RZ, c[0x0][0x2f0] ;  /* 0x0000bc00ff440624 */ /* 0x008fe400078e00ff */
[----:B------:R-:W-:Y:S01]  /*3ec0*/  @P0 IMAD.MOV.U32 R69, RZ, RZ, c[0x0][0x2f4] ;  /* 0x0000bd00ff450624 */ /* 0x000fe200078e00ff */
[----:B------:R-:W-:-:S04]  /*3ed0*/  DEPBAR.LE SB0, 0x0 ;  /* 0x000080000000791a */ /* 0x000fc80000000000 */
[----:B------:R-:W-:Y:S06]  /*3ee0*/  BAR.SYNC.DEFER_BLOCKING 0x0 ;  /* 0x0000000000007b1d */ /* 0x000fec0000010000 */
[----:B------:R1:W5:Y:S01]  /*3ef0*/  @P0 LDG.E.U16 R90, [R68.64] ;  /* 0x0000001e445a0981 */ /* 0x000362000c1e1500 */
[----:B------:R-:W2:Y:S01]  /*3f00*/  S2UR UR5, SR_CTAID.Y ;  /* 0x00000000000579c3 */ /* 0x000ea20000002600 */
[----:B------:R-:W-:Y:S01]  /*3f10*/  MOV R73, 0xffffffff ;  /* 0xffffffff00497802 */ /* 0x000fe20000000f00 */
[----:B------:R-:W-:Y:S01]  /*3f20*/  IMAD.MOV.U32 R0, RZ, RZ, c[0x0][0x308] ;  /* 0x0000c200ff007624 */ /* 0x000fe200078e00ff */
[----:B------:R-:W3:Y:S01]  /*3f30*/  S2R R74, SR_CTAID.X ;  /* 0x00000000004a7919 */ /* 0x000ee20000002500 */
[----:B------:R-:W-:Y:S01]  /*3f40*/  ULDC UR4, c[0x0][0x1c0] ;  /* 0x0000700000047ab9 */ /* 0x000fe20000000800 */
[----:B------:R-:W-:Y:S01]  /*3f50*/  SHF.L.U32 R73, R73, c[0x0][0x1c0], RZ ;  /* 0x0000700049497a19 */ /* 0x000fe200000006ff */
[----:B------:R-:W-:Y:S01]  /*3f60*/  IMAD.MOV.U32 R92, RZ, RZ, 0x4 ;  /* 0x00000004ff5c7424 */ /* 0x000fe200078e00ff */
[----:B------:R-:W-:Y:S01]  /*3f70*/  ISETP.NE.AND P3, PT, R0, 0x1, PT ;  /* 0x000000010000780c */ /* 0x000fe20003f65270 */
[----:B------:R-:W-:Y:S01]  /*3f80*/  IMAD.MOV.U32 R75, RZ, RZ, c[0x0][0x308] ;  /* 0x0000c200ff4b7624 */ /* 0x000fe200078e00ff */
[----:B------:R-:W-:Y:S01]  /*3f90*/  MOV R76, 0xffffffff ;  /* 0xffffffff004c7802 */ /* 0x000fe20000000f00 */
[----:B--2---:R-:W-:Y:S01]  /*3fa0*/  USHF.L.U32 UR4, UR5, UR4, URZ ;  /* 0x0000000405047299 */ /* 0x004fe2000800063f */
[----:B---3--:R-:W-:-:S02]  /*3fb0*/  LOP3.LUT R73, R74, R73, RZ, 0x30, !PT ;  /* 0x000000494a497212 */ /* 0x008fc400078e30ff */
[----:B------:R-:W-:-:S03]  /*3fc0*/  SHF.R.S32.HI R74, RZ, c[0x0][0x1c0], R74 ;  /* 0x00007000ff4a7a19 */ /* 0x000fc6000001144a */
[----:B------:R-:W-:Y:S01]  /*3fd0*/  IADD3 R73, R73, UR4, RZ ;  /* 0x0000000449497c10 */ /* 0x000fe2000fffe0ff */
[----:B------:R-:W-:Y:S02]  /*3fe0*/  ULDC.U16 UR4, c[0x0][0x2ec] ;  /* 0x0000bb0000047ab9 */ /* 0x000fe40000000400 */
[----:B------:R-:W-:Y:S02]  /*3ff0*/  MOV R89, UR4 ;  /* 0x0000000400597c02 */ /* 0x000fe40008000f00 */
[----:B------:R-:W-:-:S04]  /*4000*/  IMAD R93, R73, c[0x0][0x1a8], R74 ;  /* 0x00006a00495d7a24 */ /* 0x000fc800078e024a */
[----:B------:R-:W-:Y:S01]  /*4010*/  IMAD.WIDE R92, R93, R92, c[0x0][0x300] ;  /* 0x0000c0005d5c7625 */ /* 0x000fe200078e025c */
[----:B------:R-:W2:Y:S01]  /*4020*/  @!P0 LDC.U16 R90, c[0x0][0x2e8] ;  /* 0x0000ba00ff5a8b82 */ /* 0x000ea20000000400 */
[----:B------:R-:W-:Y:S05]  /*4030*/  @P3 BRA `(.L_x_302) ;  /* 0x000000f000003947 */ /* 0x000fea0003800000 */
[----:B-1----:R-:W-:Y:S01]  /*4040*/  IMAD.MOV.U32 R0, RZ, RZ, c[0x0][0x1b0] ;  /* 0x00006c00ff007624 */ /* 0x002fe200078e00ff */
[----:B------:R-:W-:-:S04]  /*4050*/  MOV R75, 0x1 ;  /* 0x00000001004b7802 */ /* 0x000fc80000000f00 */
[----:B------:R-:W-:-:S13]  /*4060*/  ISETP.GE.AND P0, PT, R0, 0x2, PT ;  /* 0x000000020000780c */ /* 0x000fda0003f06270 */
[----:B------:R-:W-:Y:S05]  /*4070*/  @!P0 BRA `(.L_x_302) ;  /* 0x000000b000008947 */ /* 0x000fea0003800000 */
[----:B------:R-:W1:Y:S01]  /*4080*/  S2R R66, SR_TID.X ;  /* 0x0000000000427919 */ /* 0x000e620000002100 */
[----:B------:R-:W-:Y:S01]  /*4090*/  BSSY B0, `(.L_x_303) ;  /* 0x0000006000007945 */ /* 0x000fe20003800000 */
[----:B------:R-:W-:Y:S02]  /*40a0*/  MOV R76, 0xffffffff ;  /* 0xffffffff004c7802 */ /* 0x000fe40000000f00 */
[----:B-1----:R-:W-:-:S13]  /*40b0*/  ISETP.GT.AND P0, PT, R66, RZ, PT ;  /* 0x000000ff4200720c */ /* 0x002fda0003f04270 */
[----:B------:R-:W-:Y:S05]  /*40c0*/  @P0 BRA `(.L_x_304) ;  /* 0x0000002000000947 */ /* 0x000fea0003800000 */
[----:B------:R-:W3:Y:S02]  /*40d0*/  LDG.E.STRONG.GPU R76, [R92.64] ;  /* 0x0000001e5c4c7981 */ /* 0x000ee4000c1ef900 */
[----:B---3--:R-:W-:-:S05]  /*40e0*/  CCTL.IVALL ;  /* 0x00000000ff00798f */ /* 0x008fca0002000000 */
.L_x_304:
[----:B------:R-:W-:Y:S05]  /*40f0*/  BSYNC B0 ;  /* 0x0000000000007941 */ /* 0x000fea0003800000 */
.L_x_303:
[----:B------:R-:W-:-:S04]  /*4100*/  IADD3 R0, R0, -0x1, RZ ;  /* 0xffffffff00007810 */ /* 0x000fc80007ffe0ff */
[----:B------:R-:W-:-:S04]  /*4110*/  ISETP.NE.AND P0, PT, R0, R67, PT ;  /* 0x000000430000720c */ /* 0x000fc80003f05270 */
[----:B------:R-:W-:Y:S02]  /*4120*/  SEL R89, R89, 0xffff, !P0 ;  /* 0x0000ffff59597807 */ /* 0x000fe40004000000 */
.L_x_302:
[----:B-1----:R-:W1:Y:S01]  /*4130*/  S2R R0, SR_TID.X ;  /* 0x0000000000007919 */ /* 0x002e620000002100 */
[----:B------:R-:W-:Y:S01]  /*4140*/  USHF.L.U32 UR28, UR28, 0x5, URZ ;  /* 0x000000051c1c7899 */ /* 0x000fe2000800063f */
[----:B------:R-:W-:Y:S01]  /*4150*/  ISETP.NE.U32.AND P6, PT, RZ, c[0x0][0x2e0], PT ;  /* 0x0000b800ff007a0c */ /* 0x000fe20003fc5070 */
[----:B------:R-:W-:Y:S02]  /*4160*/  IMAD.MOV.U32 R100, RZ, RZ, c[0x0][0x260] ;  /* 0x00009800ff647624 */ /* 0x000fe400078e00ff */
[----:B------:R-:W-:Y:S01]  /*4170*/  UIMAD UR28, UR27, 0x48, UR28 ;  /* 0x000000481b1c78a4 */ /* 0x000fe2000f8e021c */
[----:B------:R-:W-:Y:S02]  /*4180*/  IMAD.MOV.U32 R86, RZ, RZ, c[0x0][0x278] ;  /* 0x00009e00ff567624 */ /* 0x000fe400078e00ff */
[----:B------:R-:W-:Y:S01]  /*4190*/  IMAD.MOV.U32 R85, RZ, RZ, c[0x0][0x27c] ;  /* 0x00009f00ff557624 */ /* 0x000fe200078e00ff */
[----:B-1----:R-:W-:-:S04]  /*41a0*/  SHF.R.S32.HI R69, RZ, 0x1f, R0 ;  /* 0x0000001fff457819 */ /* 0x002fc80000011400 */
[CC--:B------:R-:W-:Y:S02]  /*41b0*/  LEA.HI R66, R69.reuse, R0.reuse, RZ, 0x5 ;  /* 0x0000000045427211 */ /* 0x0c0fe400078f28ff */
[----:B------:R-:W-:Y:S02]  /*41c0*/  LEA.HI R72, R69, R0, RZ, 0x6 ;  /* 0x0000000045487211 */ /* 0x000fe400078f30ff */
[----:B------:R-:W-:Y:S02]  /*41d0*/  LOP3.LUT R71, R66, 0xffffffe0, RZ, 0xc0, !PT ;  /* 0xffffffe042477812 */ /* 0x000fe400078ec0ff */
[----:B------:R-:W-:Y:S02]  /*41e0*/  SHF.R.S32.HI R66, RZ, 0x5, R66 ;  /* 0x00000005ff427819 */ /* 0x000fe40000011442 */
[----:B------:R-:W-:Y:S01]  /*41f0*/  LOP3.LUT R77, R72, 0xffffffc0, RZ, 0xc0, !PT ;  /* 0xffffffc0484d7812 */ /* 0x000fe200078ec0ff */
[----:B------:R-:W-:Y:S01]  /*4200*/  IMAD.IADD R68, R0, 0x1, -R71 ;  /* 0x0000000100447824 */ /* 0x000fe200078e0a47 */
[----:B------:R-:W-:-:S04]  /*4210*/  SHF.R.S32.HI R72, RZ, 0x6, R72 ;  /* 0x00000006ff487819 */ /* 0x000fc80000011448 */
[----:B------:R-:W-:-:S04]  /*4220*/  SHF.R.S32.HI R71, RZ, 0x1f, R68 ;  /* 0x0000001fff477819 */ /* 0x000fc80000011444 */
[----:B------:R-:W-:Y:S02]  /*4230*/  LEA.HI R70, R71, R68, RZ, 0x4 ;  /* 0x0000004447467211 */ /* 0x000fe400078f20ff */
[----:B------:R-:W-:Y:S02]  /*4240*/  LEA.HI R71, R66, R66, RZ, 0x1 ;  /* 0x0000004242477211 */ /* 0x000fe400078f08ff */
[C---:B------:R-:W-:Y:S02]  /*4250*/  LOP3.LUT R69, R70.reuse, 0x1ffffff0, RZ, 0xc0, !PT ;  /* 0x1ffffff046457812 */ /* 0x040fe400078ec0ff */
[----:B------:R-:W-:Y:S02]  /*4260*/  LOP3.LUT R71, R71, 0x3ffffffe, RZ, 0xc0, !PT ;  /* 0x3ffffffe47477812 */ /* 0x000fe400078ec0ff */
[----:B------:R-:W-:Y:S01]  /*4270*/  LEA.HI.SX32 R70, R70, R77, 0x1c ;  /* 0x0000004d46467211 */ /* 0x000fe200078fe2ff */
[----:B------:R-:W-:Y:S02]  /*4280*/  IMAD.IADD R69, R68, 0x1, -R69 ;  /* 0x0000000144457824 */ /* 0x000fe400078e0a45 */
[----:B------:R-:W-:Y:S01]  /*4290*/  IMAD.IADD R71, R66, 0x1, -R71 ;  /* 0x0000000142477824 */ /* 0x000fe200078e0a47 */
[C---:B------:R-:W-:Y:S01]  /*42a0*/  LOP3.LUT R66, R0.reuse, 0x3, RZ, 0xc0, !PT ;  /* 0x0000000300427812 */ /* 0x040fe200078ec0ff */
[----:B------:R-:W-:Y:S01]  /*42b0*/  IMAD.SHL.U32 R84, R69, 0x8, RZ ;  /* 0x0000000845547824 */ /* 0x000fe200078e00ff */
[----:B------:R-:W-:Y:S01]  /*42c0*/  LOP3.LUT R69, R0, 0x1f, RZ, 0xc0, !PT ;  /* 0x0000001f00457812 */ /* 0x000fe200078ec0ff */
[----:B------:R-:W-:-:S02]  /*42d0*/  IMAD R71, R71, 0x4, R70 ;  /* 0x0000000447477824 */ /* 0x000fc400078e0246 */
[----:B------:R-:W-:Y:S01]  /*42e0*/  IMAD R70, R73, 0x80, R84 ;  /* 0x0000008049467824 */ /* 0x000fe200078e0254 */
[----:B------:R-:W-:Y:S01]  /*42f0*/  SHF.R.U32.HI R69, RZ, 0x2, R69 ;  /* 0x00000002ff457819 */ /* 0x000fe20000011645 */
[----:B------:R-:W-:Y:S02]  /*4300*/  IMAD.MOV.U32 R68, RZ, RZ, c[0x0][0x1b0] ;  /* 0x00006c00ff447624 */ /* 0x000fe400078e00ff */
[----:B------:R-:W-:Y:S01]  /*4310*/  IMAD R87, R74, 0x40, R71 ;  /* 0x000000404a577824 */ /* 0x000fe200078e0247 */
[C---:B------:R-:W-:Y:S01]  /*4320*/  ISETP.GE.AND P4, PT, R70.reuse, c[0x0][0x178], PT ;  /* 0x00005e0046007a0c */ /* 0x040fe20003f86270 */
[----:B------:R-:W-:Y:S01]  /*4330*/  IMAD.WIDE R78, R70, 0x2, RZ ;  /* 0x00000002464e7825 */ /* 0x000fe200078e02ff */
[----:B------:R-:W-:Y:S02]  /*4340*/  ISETP.GT.AND P1, PT, R68, 0x1, PT ;  /* 0x000000014400780c */ /* 0x000fe40003f24270 */
[----:B------:R-:W-:Y:S01]  /*4350*/  SHF.R.S32.HI R102, RZ, 0x1f, R87 ;  /* 0x0000001fff667819 */ /* 0x000fe20000011457 */
[----:B------:R-:W-:Y:S01]  /*4360*/  IMAD R66, R69, 0x48, R66 ;  /* 0x0000004845427824 */ /* 0x000fe200078e0242 */
[----:B------:R-:W-:Y:S01]  /*4370*/  LOP3.LUT R68, R78, 0xfffffff0, RZ, 0xc0, !PT ;  /* 0xfffffff04e447812 */ /* 0x000fe200078ec0ff */
[----:B------:R-:W-:Y:S01]  /*4380*/  IMAD R71, R72, -0x38, R71 ;  /* 0xffffffc848477824 */ /* 0x000fe200078e0247 */
[----:B------:R-:W-:Y:S01]  /*4390*/  LOP3.LUT R69, R79, 0x1fffffff, RZ, 0xc0, !PT ;  /* 0x1fffffff4f457812 */ /* 0x000fe200078ec0ff */
[----:B------:R-:W-:Y:S01]  /*43a0*/  IMAD R74, R102, c[0x0][0x2a0], RZ ;  /* 0x0000a800664a7a24 */ /* 0x000fe200078e02ff */
[----:B------:R-:W-:Y:S01]  /*43b0*/  IADD3 R66, R66, UR28, RZ ;  /* 0x0000001c42427c10 */ /* 0x000fe2000fffe0ff */
[----:B------:R-:W-:Y:S01]  /*43c0*/  IMAD R102, R102, c[0x0][0x258], RZ ;  /* 0x0000960066667a24 */ /* 0x000fe200078e02ff */
[----:B------:R-:W-:Y:S01]  /*43d0*/  ISETP.NE.AND.EX P6, PT, RZ, c[0x0][0x2e4], !P4, P6 ;  /* 0x0000b900ff007a0c */ /* 0x000fe200067c5360 */
[----:B------:R-:W-:-:S04]  /*43e0*/  IMAD.WIDE.U32 R72, R87, c[0x0][0x2a0], R68 ;  /* 0x0000a80057487a25 */ /* 0x000fc800078e0044 */
[----:B------:R-:W-:Y:S01]  /*43f0*/  IMAD.WIDE.U32 R68, R87, c[0x0][0x258], R68 ;  /* 0x0000960057447a25 */ /* 0x000fe200078e0044 */
[----:B------:R-:W-:-:S03]  /*4400*/  IADD3 R98, P2, R72, c[0x0][0x2e0], RZ ;  /* 0x0000b80048627a10 */ /* 0x000fc60007f5e0ff */
[C---:B------:R-:W-:Y:S01]  /*4410*/  IMAD R102, R87.reuse, c[0x0][0x25c], R102 ;  /* 0x0000970057667a24 */ /* 0x040fe200078e0266 */
[----:B------:R-:W-:Y:S01]  /*4420*/  IADD3 R95, P0, R68, c[0x0][0x298], RZ ;  /* 0x0000a600445f7a10 */ /* 0x000fe20007f1e0ff */
[----:B------:R-:W-:Y:S02]  /*4430*/  IMAD R91, R87, c[0x0][0x2a4], R74 ;  /* 0x0000a900575b7a24 */ /* 0x000fe400078e024a */
[----:B------:R-:W-:Y:S01]  /*4440*/  IMAD.SHL.U32 R84, R84, 0x2, RZ ;  /* 0x0000000254547824 */ /* 0x000fe200078e00ff */
[----:B------:R-:W-:Y:S01]  /*4450*/  IADD3.X R102, R69, c[0x0][0x29c], R102, P0, !PT ;  /* 0x0000a70045667a10 */ /* 0x000fe200007fe466 */
[----:B------:R-:W-:Y:S01]  /*4460*/  IMAD.MOV.U32 R72, RZ, RZ, c[0x0][0x260] ;  /* 0x00009800ff487624 */ /* 0x000fe200078e00ff */
[----:B------:R-:W-:Y:S01]  /*4470*/  ISETP.EQ.AND P0, PT, R75, 0x1, PT ;  /* 0x000000014b00780c */ /* 0x000fe20003f02270 */
[----:B------:R-:W-:Y:S01]  /*4480*/  IMAD.MOV.U32 R70, RZ, RZ, c[0x0][0x264] ;  /* 0x00009900ff467624 */ /* 0x000fe200078e00ff */
[----:B------:R-:W-:Y:S01]  /*4490*/  IADD3.X R91, R73, c[0x0][0x2e4], R91, P2, !PT ;  /* 0x0000b900495b7a10 */ /* 0x000fe200017fe45b */
[----:B------:R-:W-:Y:S01]  /*44a0*/  IMAD.MOV.U32 R73, RZ, RZ, c[0x0][0x170] ;  /* 0x00005c00ff497624 */ /* 0x000fe200078e00ff */
[----:B------:R-:W-:Y:S01]  /*44b0*/  ISETP.NE.U32.AND P2, PT, RZ, c[0x0][0x298], PT ;  /* 0x0000a600ff007a0c */ /* 0x000fe20003f45070 */
[----:B------:R-:W-:Y:S01]  /*44c0*/  IMAD.MOV.U32 R69, RZ, RZ, c[0x0][0x278] ;  /* 0x00009e00ff457624 */ /* 0x000fe200078e00ff */
[----:B------:R-:W-:Y:S01]  /*44d0*/  LOP3.LUT R84, R84, 0xfffffff0, RZ, 0xc0, !PT ;  /* 0xfffffff054547812 */ /* 0x000fe200078ec0ff */
[----:B------:R-:W-:Y:S01]  /*44e0*/  IMAD R88, R73, c[0x0][0x160], RZ ;  /* 0x0000580049587a24 */ /* 0x000fe200078e02ff */
[----:B------:R-:W-:Y:S01]  /*44f0*/  ISETP.NE.AND.EX P2, PT, RZ, c[0x0][0x29c], !P4, P2 ;  /* 0x0000a700ff007a0c */ /* 0x000fe20006745320 */
[----:B------:R-:W-:-:S02]  /*4500*/  IMAD.MOV.U32 R68, RZ, RZ, c[0x0][0x27c] ;  /* 0x00009f00ff447624 */ /* 0x000fc400078e00ff */
[----:B------:R-:W-:Y:S01]  /*4510*/  IMAD R84, R71, 0x120, R84 ;  /* 0x0000012047547824 */ /* 0x000fe200078e0254 */
[----:B------:R-:W-:Y:S01]  /*4520*/  SEL R74, RZ, 0x1, !P2 ;  /* 0x00000001ff4a7807 */ /* 0x000fe20005000000 */
[----:B------:R-:W-:Y:S02]  /*4530*/  IMAD.MOV.U32 R71, RZ, RZ, c[0x0][0x264] ;  /* 0x00009900ff477624 */ /* 0x000fe400078e00ff */
[----:B------:R-:W-:Y:S01]  /*4540*/  IMAD R88, R88, c[0x0][0x174], RZ ;  /* 0x00005d0058587a24 */ /* 0x000fe200078e02ff */
        /* <DEDUP_REMOVED lines=30> */
.L_x_305:
[----:B------:R-:W-:-:S13]  /*4730*/  ISETP.NE.AND P0, PT, R76, R67, PT ;  /* 0x000000434c00720c */ /* 0x000fda0003f05270 */
[----:B------:R-:W-:Y:S01]  /*4740*/  BAR.RED.AND.DEFER_BLOCKING 0x0, P0 ;  /* 0x0000000000007b1d */ /* 0x000fe20000014400 */
[----:B------:R-:W-:-:S04]  /*4750*/  ISETP.NE.AND P0, PT, R67, RZ, PT ;  /* 0x000000ff4300720c */ /* 0x000fc80003f05270 */
[----:B------:R-:W-:Y:S02]  /*4760*/  SEL R95, R95, R98, !P0 ;  /* 0x000000625f5f7207 */ /* 0x000fe40004000000 */
[----:B------:R-:W-:Y:S02]  /*4770*/  SEL R102, R102, R91, !P0 ;  /* 0x0000005b66667207 */ /* 0x000fe40004000000 */
[----:B------:R-:W-:Y:S02]  /*4780*/  SEL R86, R69, c[0x0][0x2c0], !P0 ;  /* 0x0000b00045567a07 */ /* 0x000fe40004000000 */
[----:B------:R-:W-:Y:S02]  /*4790*/  SEL R85, R68, c[0x0][0x2c4], !P0 ;  /* 0x0000b10044557a07 */ /* 0x000fe40004000000 */
[----:B------:R-:W-:Y:S02]  /*47a0*/  SEL R100, R72, c[0x0][0x2a8], !P0 ;  /* 0x0000aa0048647a07 */ /* 0x000fe40004000000 */
[----:B------:R-:W-:-:S02]  /*47b0*/  @P0 SEL R74, RZ, 0x1, !P6 ;  /* 0x00000001ff4a0807 */ /* 0x000fc40007000000 */
[----:B------:R-:W-:Y:S01]  /*47c0*/  SEL R71, R70, c[0x0][0x2ac], !P0 ;  /* 0x0000ab0046477a07 */ /* 0x000fe20004000000 */
[----:B------:R-:W1:Y:S02]  /*47d0*/  B2R.RESULT RZ, P1 ;  /* 0x0000000000ff731c */ /* 0x000e640000024000 */
[----:B-1----:R-:W-:Y:S05]  /*47e0*/  @!P1 BRA `(.L_x_307) ;  /* 0x000000a000009947 */ /* 0x002fea0003800000 */
[----:B------:R-:W-:-:S12]  /*47f0*/  ISETP.GT.AND P1, PT, R0, RZ, PT ;  /* 0x000000ff0000720c */ /* 0x000fd80003f24270 */
.L_x_309:
[----:B------:R-:W-:Y:S01]  /*4800*/  YIELD ;  /* 0x0000000000007946 */ /* 0x000fe20003800000 */
[----:B------:R-:W-:Y:S05]  /*4810*/  @P1 BRA `(.L_x_308) ;  /* 0x0000002000001947 */ /* 0x000fea0003800000 */
[----:B------:R-:W3:Y:S02]  /*4820*/  LDG.E.STRONG.GPU R76, [R92.64] ;  /* 0x0000001e5c4c7981 */ /* 0x000ee4000c1ef900 */
[----:B---3--:R-:W-:-:S05]  /*4830*/  CCTL.IVALL ;  /* 0x00000000ff00798f */ /* 0x008fca0002000000 */
.L_x_308:
[----:B------:R-:W-:Y:S01]  /*4840*/  ISETP.NE.AND P0, PT, R76, R67, PT ;  /* 0x000000434c00720c */ /* 0x000fe20003f05270 */
[----:B------:R-:W-:-:S12]  /*4850*/  WARPSYNC 0xffffffff ;  /* 0xffffffff00007948 */ /* 0x000fd80003800000 */
[----:B------:R-:W-:Y:S06]  /*4860*/  BAR.RED.AND.DEFER_BLOCKING 0x0, P0 ;  /* 0x0000000000007b1d */ /* 0x000fec0000014400 */
[----:B------:R-:W1:Y:S02]  /*4870*/  B2R.RESULT RZ, P0 ;  /* 0x0000000000ff731c */ /* 0x000e640000004000 */
[----:B-1----:R-:W-:Y:S05]  /*4880*/  @P0 BRA `(.L_x_309) ;  /* 0xffffff7000000947 */ /* 0x002fea000383ffff */
.L_x_307:
[----:B------:R-:W-:Y:S01]  /*4890*/  WARPSYNC 0xffffffff ;  /* 0xffffffff00007948 */ /* 0x000fe20003800000 */
[----:B------:R-:W-:Y:S06]  /*48a0*/  BAR.SYNC.DEFER_BLOCKING 0x0 ;  /* 0x0000000000007b1d */ /* 0x000fec0000010000 */
.L_x_306:
[----:B------:R-:W-:Y:S01]  /*48b0*/  PRMT R74, R74, 0x9910, RZ ;  /* 0x000099104a4a7816 */ /* 0x000fe200000000ff */
[----:B------:R-:W-:Y:S01]  /*48c0*/  CS2R R72, SRZ ;  /* 0x0000000000487805 */ /* 0x000fe2000001ff00 */
[----:B------:R-:W-:-:S02]  /*48d0*/  IADD3 R97, R87, 0x2, RZ ;  /* 0x0000000257617810 */ /* 0x000fc40007ffe0ff */
[----:B------:R-:W-:Y:S02]  /*48e0*/  ISETP.NE.AND P0, PT, R74, RZ, PT ;  /* 0x000000ff4a00720c */ /* 0x000fe40003f05270 */
[----:B------:R-:W-:Y:S01]  /*48f0*/  IADD3 R100, P1, R100, R95, RZ ;  /* 0x0000005f64647210 */ /* 0x000fe20007f3e0ff */
[----:B------:R-:W-:Y:S01]  /*4900*/  CS2R R74, SRZ ;  /* 0x00000000004a7805 */ /* 0x000fe2000001ff00 */
[-C--:B------:R-:W-:Y:S02]  /*4910*/  ISETP.LT.AND P4, PT, R87, R88.reuse, P0 ;  /* 0x000000585700720c */ /* 0x080fe40000781270 */
[----:B------:R-:W-:Y:S01]  /*4920*/  ISETP.LT.AND P2, PT, R97, R88, P0 ;  /* 0x000000586100720c */ /* 0x000fe20000741270 */
[----:B------:R-:W-:Y:S01]  /*4930*/  IMAD.X R101, R71, 0x1, R102, P1 ;  /* 0x0000000147657824 */ /* 0x000fe200008e0666 */
[----:B------:R-:W-:Y:S01]  /*4940*/  CS2R R68, SRZ ;  /* 0x0000000000447805 */ /* 0x000fe2000001ff00 */
[----:B------:R-:W-:-:S08]  /*4950*/  CS2R R70, SRZ ;  /* 0x0000000000467805 */ /* 0x000fd0000001ff00 */
[----:B------:R-:W-:Y:S02]  /*4960*/  @P4 IMAD.MOV.U32 R76, RZ, RZ, R95 ;  /* 0x000000ffff4c4224 */ /* 0x000fe400078e005f */
[----:B------:R-:W-:Y:S01]  /*4970*/  @P4 IMAD.MOV.U32 R77, RZ, RZ, R102 ;  /* 0x000000ffff4d4224 */ /* 0x000fe200078e0066 */
[----:B------:R-:W3:Y:S04]  /*4980*/  @P2 LDG.E.LTC128B.128 R68, [R100.64] ;  /* 0x0000001e64442981 */ /* 0x000ee8000c1e1d20 */
[----:B----4-:R1:W4:Y:S04]  /*4990*/  @P4 LDG.E.LTC128B.128 R72, [R76.64] ;  /* 0x0000001e4c484981 */ /* 0x010328000c1e1d20 */
        /* <DEDUP_REMOVED lines=10> */
[----:B------:R-:W-:Y:S04]  /*4a40*/  LDS.128 R80, [R84] ;  /* 0x0000000054507984 */ /* 0x000fe80000000c00 */
[----:B-1----:R-:W3:Y:S01]  /*4a50*/  LDS.128 R76, [R84+0x240] ;  /* 0x00024000544c7984 */ /* 0x002ee20000000c00 */
[----:B------:R-:W-:-:S02]  /*4a60*/  ISETP.LT.AND P5, PT, R87, R88, P6 ;  /* 0x000000585700720c */ /* 0x000fc400037a1270 */
[----:B------:R-:W-:Y:S02]  /*4a70*/  IADD3 R94, P1, R86, R95, RZ ;  /* 0x0000005f565e7210 */ /* 0x000fe40007f3e0ff */
[----:B------:R-:W-:Y:S02]  /*4a80*/  IADD3 R99, R87, 0x8, RZ ;  /* 0x0000000857637810 */ /* 0x000fe40007ffe0ff */
[-C--:B------:R-:W-:Y:S01]  /*4a90*/  ISETP.LT.AND P4, PT, R97, R88.reuse, P6 ;  /* 0x000000586100720c */ /* 0x080fe20003781270 */
[----:B------:R-:W-:Y:S01]  /*4aa0*/  IMAD.X R95, R85, 0x1, R102, P1 ;  /* 0x00000001555f7824 */ /* 0x000fe200008e0666 */
[-C--:B------:R-:W-:Y:S02]  /*4ab0*/  ISETP.LT.AND P1, PT, R99, R88.reuse, P0 ;  /* 0x000000586300720c */ /* 0x080fe40000721270 */
[----:B------:R-:W-:Y:S02]  /*4ac0*/  IADD3 R96, P2, R98, c[0x0][0x2a8], RZ ;  /* 0x0000aa0062607a10 */ /* 0x000fe40007f5e0ff */
[----:B------:R-:W-:Y:S01]  /*4ad0*/  IADD3 R103, R87, 0xa, RZ ;  /* 0x0000000a57677810 */ /* 0x000fe20007ffe0ff */
[----:B------:R-:W-:Y:S01]  /*4ae0*/  @P5 IMAD.MOV.U32 R104, RZ, RZ, R98 ;  /* 0x000000ffff685224 */ /* 0x000fe200078e0062 */
[----:B------:R-:W-:Y:S01]  /*4af0*/  IADD3.X R97, R91, c[0x0][0x2ac], RZ, P2, !PT ;  /* 0x0000ab005b617a10 */ /* 0x000fe200017fe4ff */
[----:B------:R-:W-:Y:S01]  /*4b00*/  @P5 IMAD.MOV.U32 R105, RZ, RZ, R91 ;  /* 0x000000ffff695224 */ /* 0x000fe200078e005b */
[----:B------:R-:W-:Y:S01]  /*4b10*/  ISETP.LT.AND P2, PT, R103, R88, P0 ;  /* 0x000000586700720c */ /* 0x000fe20000741270 */
[----:B--23-5:R-:W-:-:S02]  /*4b20*/  HFMA2 R76, R90.H0_H0, R76, R68 ;  /* 0x0000004c5a4c7231 */ /* 0x02cfc40000000844 */
[C---:B------:R-:W-:Y:S02]  /*4b30*/  HFMA2 R77, R90.reuse.H0_H0, R77, R69 ;  /* 0x0000004d5a4d7231 */ /* 0x040fe40000000845 */
[C---:B----4-:R-:W-:Y:S02]  /*4b40*/  HFMA2 R80, R90.reuse.H0_H0, R80, R72 ;  /* 0x000000505a507231 */ /* 0x050fe40000000848 */
[C---:B------:R-:W-:Y:S02]  /*4b50*/  HFMA2 R81, R90.reuse.H0_H0, R81, R73 ;  /* 0x000000515a517231 */ /* 0x040fe40000000849 */
[C---:B------:R-:W-:Y:S02]  /*4b60*/  HFMA2 R82, R90.reuse.H0_H0, R82, R74 ;  /* 0x000000525a527231 */ /* 0x040fe4000000084a */
[C---:B------:R-:W-:Y:S02]  /*4b70*/  HFMA2 R83, R90.reuse.H0_H0, R83, R75 ;  /* 0x000000535a537231 */ /* 0x040fe4000000084b */
[----:B------:R-:W-:-:S02]  /*4b80*/  HFMA2 R78, R90.H0_H0, R78, R70 ;  /* 0x0000004e5a4e7231 */ /* 0x000fc40000000846 */
[----:B------:R-:W-:Y:S02]  /*4b90*/  HFMA2 R79, R90.H0_H0, R79, R71 ;  /* 0x0000004f5a4f7231 */ /* 0x000fe40000000847 */
[-C--:B------:R-:W-:Y:S02]  /*4ba0*/  HMNMX2.NAN R80, R80, R89.reuse.H0_H0, !PT ;  /* 0x2000005950507240 */ /* 0x080fe40007820000 */
[-C--:B------:R-:W-:Y:S02]  /*4bb0*/  HMNMX2.NAN R81, R81, R89.reuse.H0_H0, !PT ;  /* 0x2000005951517240 */ /* 0x080fe40007820000 */
[-C--:B------:R-:W-:Y:S02]  /*4bc0*/  HMNMX2.NAN R82, R82, R89.reuse.H0_H0, !PT ;  /* 0x2000005952527240 */ /* 0x080fe40007820000 */
[-C--:B------:R-:W-:Y:S02]  /*4bd0*/  HMNMX2.NAN R83, R83, R89.reuse.H0_H0, !PT ;  /* 0x2000005953537240 */ /* 0x080fe40007820000 */
[----:B------:R-:W-:-:S02]  /*4be0*/  HMNMX2.NAN R76, R76, R89.H0_H0, !PT ;  /* 0x200000594c4c7240 */ /* 0x000fc40007820000 */
[-C--:B------:R-:W-:Y:S02]  /*4bf0*/  HMNMX2.NAN R77, R77, R89.reuse.H0_H0, !PT ;  /* 0x200000594d4d7240 */ /* 0x080fe40007820000 */
[-C--:B------:R-:W-:Y:S02]  /*4c00*/  HMNMX2.NAN R78, R78, R89.reuse.H0_H0, !PT ;  /* 0x200000594e4e7240 */ /* 0x080fe40007820000 */
[----:B------:R-:W-:Y:S01]  /*4c10*/  HMNMX2.NAN R79, R79, R89.H0_H0, !PT ;  /* 0x200000594f4f7240 */ /* 0x000fe20007820000 */
[----:B------:R-:W-:Y:S04]  /*4c20*/  @P5 STG.E.128 [R104.64], R80 ;  /* 0x0000005068005986 */ /* 0x000fe8000c101d1e */
[----:B------:R-:W-:Y:S04]  /*4c30*/  @P4 STG.E.128 [R96.64], R76 ;  /* 0x0000004c60004986 */ /* 0x000fe8000c101d1e */
[----:B------:R-:W2:Y:S01]  /*4c40*/  @P1 LDG.E.LTC128B.128 R72, [R94.64] ;  /* 0x0000001e5e481981 */ /* 0x000ea2000c1e1d20 */
[----:B------:R-:W-:-:S05]  /*4c50*/  IADD3 R100, P1, R86, R100, RZ ;  /* 0x0000006456647210 */ /* 0x000fca0007f3e0ff */
[----:B------:R-:W-:-:S05]  /*4c60*/  IMAD.X R101, R85, 0x1, R101, P1 ;  /* 0x0000000155657824 */ /* 0x000fca00008e0665 */
[----:B------:R-:W3:Y:S04]  /*4c70*/  @P2 LDG.E.LTC128B.128 R68, [R100.64] ;  /* 0x0000001e64442981 */ /* 0x000ee8000c1e1d20 */
[----:B------:R-:W-:Y:S06]  /*4c80*/  BAR.SYNC.DEFER_BLOCKING 0x0 ;  /* 0x0000000000007b1d */ /* 0x000fec0000010000 */
[----:B------:R-:W-:Y:S04]  /*4c90*/  STS [R66.X4], R65 ;  /* 0x0000004142007388 */ /* 0x000fe80000004800 */
[----:B------:R-:W-:Y:S04]  /*4ca0*/  STS [R66.X4+0x10], R63 ;  /* 0x0000103f42007388 */ /* 0x000fe80000004800 */
[----:B------:R1:W-:Y:S04]  /*4cb0*/  STS [R66.X4+0x20], R61 ;  /* 0x0000203d42007388 */ /* 0x0003e80000004800 */
        /* <DEDUP_REMOVED lines=9> */
[----:B------:R-:W-:-:S04]  /*4d50*/  IADD3 R98, P2, R98, c[0x0][0x2c0], RZ ;  /* 0x0000b00062627a10 */ /* 0x000fc80007f5e0ff */
[----:B------:R-:W-:Y:S02]  /*4d60*/  IADD3.X R99, R91, c[0x0][0x2c4], RZ, P2, !PT ;  /* 0x0000b1005b637a10 */ /* 0x000fe400017fe4ff */
[-C--:B------:R-:W-:Y:S02]  /*4d70*/  ISETP.LT.AND P2, PT, R103, R88.reuse, P6 ;  /* 0x000000586700720c */ /* 0x080fe40003741270 */
[C---:B-1----:R-:W-:Y:S02]  /*4d80*/  IADD3 R61, R87.reuse, 0x10, RZ ;  /* 0x00000010573d7810 */ /* 0x042fe40007ffe0ff */
[----:B------:R-:W-:Y:S02]  /*4d90*/  IADD3 R65, R87, 0x12, RZ ;  /* 0x0000001257417810 */ /* 0x000fe40007ffe0ff */
[----:B------:R-:W-:Y:S01]  /*4da0*/  ISETP.LT.AND P4, PT, R61, R88, P0 ;  /* 0x000000583d00720c */ /* 0x000fe20000781270 */
[C---:B--2---:R-:W-:Y:S02]  /*4db0*/  HFMA2 R52, R90.reuse.H0_H0, R80, R72 ;  /* 0x000000505a347231 */ /* 0x044fe40000000848 */
[----:B------:R-:W-:-:S02]  /*4dc0*/  HFMA2 R81, R90.H0_H0, R81, R73 ;  /* 0x000000515a517231 */ /* 0x000fc40000000849 */
[C---:B------:R-:W-:Y:S02]  /*4dd0*/  HFMA2 R54, R90.reuse.H0_H0, R82, R74 ;  /* 0x000000525a367231 */ /* 0x040fe4000000084a */
[----:B------:R-:W-:Y:S02]  /*4de0*/  HFMA2 R55, R90.H0_H0, R83, R75 ;  /* 0x000000535a377231 */ /* 0x000fe4000000084b */
[-C--:B------:R-:W-:Y:S02]  /*4df0*/  HMNMX2.NAN R52, R52, R89.reuse.H0_H0, !PT ;  /* 0x2000005934347240 */ /* 0x080fe40007820000 */
[-C--:B------:R-:W-:Y:S02]  /*4e00*/  HMNMX2.NAN R53, R81, R89.reuse.H0_H0, !PT ;  /* 0x2000005951357240 */ /* 0x080fe40007820000 */
[-C--:B------:R-:W-:Y:S02]  /*4e10*/  HMNMX2.NAN R54, R54, R89.reuse.H0_H0, !PT ;  /* 0x2000005936367240 */ /* 0x080fe40007820000 */
[----:B------:R-:W-:-:S02]  /*4e20*/  HMNMX2.NAN R55, R55, R89.H0_H0, !PT ;  /* 0x2000005937377240 */ /* 0x000fc40007820000 */
[C---:B---3--:R-:W-:Y:S02]  /*4e30*/  HFMA2 R56, R90.reuse.H0_H0, R76, R68 ;  /* 0x0000004c5a387231 */ /* 0x048fe40000000844 */
[C---:B------:R-:W-:Y:S01]  /*4e40*/  HFMA2 R57, R90.reuse.H0_H0, R77, R69 ;  /* 0x0000004d5a397231 */ /* 0x040fe20000000845 */
[----:B------:R-:W-:Y:S01]  /*4e50*/  @P1 STG.E.128 [R98.64], R52 ;  /* 0x0000003462001986 */ /* 0x000fe2000c101d1e */
[C---:B------:R-:W-:Y:S01]  /*4e60*/  HFMA2 R58, R90.reuse.H0_H0, R78, R70 ;  /* 0x0000004e5a3a7231 */ /* 0x040fe20000000846 */
[----:B------:R-:W-:Y:S01]  /*4e70*/  IADD3 R50, P1, R96, c[0x0][0x2c0], RZ ;  /* 0x0000b00060327a10 */ /* 0x000fe20007f3e0ff */
[----:B------:R-:W-:Y:S02]  /*4e80*/  HFMA2 R59, R90.H0_H0, R79, R71 ;  /* 0x0000004f5a3b7231 */ /* 0x000fe40000000847 */
[-C--:B------:R-:W-:Y:S01]  /*4e90*/  HMNMX2.NAN R56, R56, R89.reuse.H0_H0, !PT ;  /* 0x2000005938387240 */ /* 0x080fe20007820000 */
[----:B------:R-:W-:Y:S01]  /*4ea0*/  IADD3.X R51, R97, c[0x0][0x2c4], RZ, P1, !PT ;  /* 0x0000b10061337a10 */ /* 0x000fe20000ffe4ff */
[----:B------:R-:W-:-:S02]  /*4eb0*/  HMNMX2.NAN R57, R57, R89.H0_H0, !PT ;  /* 0x2000005939397240 */ /* 0x000fc40007820000 */
[-C--:B------:R-:W-:Y:S02]  /*4ec0*/  HMNMX2.NAN R58, R58, R89.reuse.H0_H0, !PT ;  /* 0x200000593a3a7240 */ /* 0x080fe40007820000 */
[----:B------:R-:W-:Y:S01]  /*4ed0*/  HMNMX2.NAN R59, R59, R89.H0_H0, !PT ;  /* 0x200000593b3b7240 */ /* 0x000fe20007820000 */
[----:B------:R-:W-:-:S04]  /*4ee0*/  IADD3 R76, P1, R86, R94, RZ ;  /* 0x0000005e564c7210 */ /* 0x000fc80007f3e0ff */
[----:B------:R1:W-:Y:S01]  /*4ef0*/  @P2 STG.E.128 [R50.64], R56 ;  /* 0x0000003832002986 */ /* 0x0003e2000c101d1e */
[----:B------:R-:W-:Y:S01]  /*4f00*/  ISETP.LT.AND P2, PT, R65, R88, P0 ;  /* 0x000000584100720c */ /* 0x000fe20000741270 */
[----:B------:R-:W-:Y:S01]  /*4f10*/  IMAD.X R77, R85, 0x1, R95, P1 ;  /* 0x00000001554d7824 */ /* 0x000fe200008e065f */
[----:B------:R-:W-:-:S04]  /*4f20*/  IADD3 R62, P1, R86, R100, RZ ;  /* 0x00000064563e7210 */ /* 0x000fc80007f3e0ff */
[----:B------:R2:W3:Y:S01]  /*4f30*/  @P4 LDG.E.LTC128B.128 R72, [R76.64] ;  /* 0x0000001e4c484981 */ /* 0x0004e2000c1e1d20 */
[----:B------:R-:W-:-:S06]  /*4f40*/  IMAD.X R63, R85, 0x1, R101, P1 ;  /* 0x00000001553f7824 */ /* 0x000fcc00008e0665 */
[----:B------:R-:W4:Y:S04]  /*4f50*/  @P2 LDG.E.LTC128B.128 R68, [R62.64] ;  /* 0x0000001e3e442981 */ /* 0x000f28000c1e1d20 */
        /* <DEDUP_REMOVED lines=11> */
[----:B------:R-:W4:Y:S01]  /*5010*/  LDS.128 R52, [R84+0x240] ;  /* 0x0002400054347984 */ /* 0x000f220000000c00 */
[----:B------:R-:W-:-:S02]  /*5020*/  IADD3 R64, P1, R98, c[0x0][0x2c0], RZ ;  /* 0x0000b00062407a10 */ /* 0x000fc40007f3e0ff */
[----:B------:R-:W-:Y:S02]  /*5030*/  ISETP.LT.AND P4, PT, R65, R88, P6 ;  /* 0x000000584100720c */ /* 0x000fe40003781270 */
[----:B------:R-:W-:Y:S02]  /*5040*/  IADD3.X R65, R99, c[0x0][0x2c4], RZ, P1, !PT ;  /* 0x0000b10063417a10 */ /* 0x000fe40000ffe4ff */
[----:B------:R-:W-:Y:S02]  /*5050*/  IADD3 R60, P2, R50, c[0x0][0x2c0], RZ ;  /* 0x0000b000323c7a10 */ /* 0x000fe40007f5e0ff */
[----:B-1----:R-:W-:Y:S02]  /*5060*/  IADD3 R50, P1, R86, R76, RZ ;  /* 0x0000004c56327210 */ /* 0x002fe40007f3e0ff */
[----:B------:R-:W-:Y:S02]  /*5070*/  IADD3 R79, R87, 0x18, RZ ;  /* 0x00000018574f7810 */ /* 0x000fe40007ffe0ff */
[----:B------:R-:W-:-:S02]  /*5080*/  ISETP.LT.AND P5, PT, R61, R88, P6 ;  /* 0x000000583d00720c */ /* 0x000fc400037a1270 */
[----:B------:R-:W-:Y:S01]  /*5090*/  IADD3.X R61, R51, c[0x0][0x2c4], RZ, P2, !PT ;  /* 0x0000b100333d7a10 */ /* 0x000fe200017fe4ff */
[----:B------:R-:W-:Y:S01]  /*50a0*/  IMAD.X R51, R85, 0x1, R77, P1 ;  /* 0x0000000155337824 */ /* 0x000fe200008e064d */
[----:B------:R-:W-:Y:S02]  /*50b0*/  ISETP.LT.AND P1, PT, R79, R88, P0 ;  /* 0x000000584f00720c */ /* 0x000fe40000721270 */
[----:B--2---:R-:W-:-:S04]  /*50c0*/  IADD3 R77, R87, 0x1a, RZ ;  /* 0x0000001a574d7810 */ /* 0x004fc80007ffe0ff */
[----:B------:R-:W-:Y:S01]  /*50d0*/  ISETP.LT.AND P2, PT, R77, R88, P0 ;  /* 0x000000584d00720c */ /* 0x000fe20000741270 */
[C---:B---3--:R-:W-:Y:S02]  /*50e0*/  HFMA2 R56, R90.reuse.H0_H0, R56, R72 ;  /* 0x000000385a387231 */ /* 0x048fe40000000848 */
[C---:B------:R-:W-:Y:S02]  /*50f0*/  HFMA2 R57, R90.reuse.H0_H0, R57, R73 ;  /* 0x000000395a397231 */ /* 0x040fe40000000849 */
[C---:B------:R-:W-:Y:S02]  /*5100*/  HFMA2 R58, R90.reuse.H0_H0, R58, R74 ;  /* 0x0000003a5a3a7231 */ /* 0x040fe4000000084a */
[C---:B------:R-:W-:Y:S02]  /*5110*/  HFMA2 R59, R90.reuse.H0_H0, R59, R75 ;  /* 0x0000003b5a3b7231 */ /* 0x040fe4000000084b */
[C---:B----4-:R-:W-:Y:S02]  /*5120*/  HFMA2 R52, R90.reuse.H0_H0, R52, R68 ;  /* 0x000000345a347231 */ /* 0x050fe40000000844 */
        /* <DEDUP_REMOVED lines=18> */
[----:B------:R1:W-:Y:S04]  /*5250*/  STS [R66.X4], R35 ;  /* 0x0000002342007388 */ /* 0x0003e80000004800 */
[----:B------:R-:W-:Y:S04]  /*5260*/  STS [R66.X4+0x10], R37 ;  /* 0x0000102542007388 */ /* 0x000fe80000004800 */
[----:B------:R-:W-:Y:S04]  /*5270*/  STS [R66.X4+0x20], R39 ;  /* 0x0000202742007388 */ /* 0x000fe80000004800 */
[----:B------:R-:W-:Y:S04]  /*5280*/  STS [R66.X4+0x30], R41 ;  /* 0x0000302942007388 */ /* 0x000fe80000004800 */
[----:B------:R-:W-:Y:S04]  /*5290*/  STS [R66.X4+0x40], R43 ;  /* 0x0000402b42007388 */ /* 0x000fe80000004800 */
[----:B------:R-:W-:Y:S04]  /*52a0*/  STS [R66.X4+0x50], R45 ;  /* 0x0000502d42007388 */ /* 0x000fe80000004800 */
[----:B------:R-:W-:Y:S04]  /*52b0*/  STS [R66.X4+0x60], R47 ;  /* 0x0000602f42007388 */ /* 0x000fe80000004800 */
[----:B------:R4:W-:Y:S04]  /*52c0*/  STS [R66.X4+0x70], R49 ;  /* 0x0000703142007388 */ /* 0x0009e80000004800 */
[----:B------:R-:W-:Y:S06]  /*52d0*/  BAR.SYNC.DEFER_BLOCKING 0x0 ;  /* 0x0000000000007b1d */ /* 0x000fec0000010000 */
[----:B------:R-:W2:Y:S04]  /*52e0*/  LDS.128 R56, [R84] ;  /* 0x0000000054387984 */ /* 0x000ea80000000c00 */
[----:B------:R-:W3:Y:S01]  /*52f0*/  LDS.128 R52, [R84+0x240] ;  /* 0x0002400054347984 */ /* 0x000ee20000000c00 */
[----:B------:R-:W-:-:S02]  /*5300*/  ISETP.LT.AND P1, PT, R79, R88, P6 ;  /* 0x000000584f00720c */ /* 0x000fc40003721270 */
[----:B------:R-:W-:-:S04]  /*5310*/  IADD3 R34, P2, R64, c[0x0][0x2c0], RZ ;  /* 0x0000b00040227a10 */ /* 0x000fc80007f5e0ff */
[----:B-1----:R-:W-:Y:S02]  /*5320*/  IADD3.X R35, R65, c[0x0][0x2c4], RZ, P2, !PT ;  /* 0x0000b10041237a10 */ /* 0x002fe400017fe4ff */
[----:B------:R-:W-:Y:S02]  /*5330*/  ISETP.LT.AND P2, PT, R77, R88, P6 ;  /* 0x000000584d00720c */ /* 0x000fe40003741270 */
[----:B----4-:R-:W-:-:S04]  /*5340*/  IADD3 R49, R87, 0x20, RZ ;  /* 0x0000002057317810 */ /* 0x010fc80007ffe0ff */
[----:B------:R-:W-:Y:S01]  /*5350*/  ISETP.LT.AND P4, PT, R49, R88, P0 ;  /* 0x000000583100720c */ /* 0x000fe20000781270 */
        /* <DEDUP_REMOVED lines=10> */
[----:B------:R-:W-:Y:S01]  /*5400*/  @P1 STG.E.128 [R34.64], R36 ;  /* 0x0000002422001986 */ /* 0x000fe2000c101d1e */
[C---:B------:R-:W-:Y:S01]  /*5410*/  HFMA2 R42, R90.reuse.H0_H0, R54, R70 ;  /* 0x000000365a2a7231 */ /* 0x040fe20000000846 */
[----:B------:R-:W-:Y:S01]  /*5420*/  IADD3 R44, P1, R60, c[0x0][0x2c0], RZ ;  /* 0x0000b0003c2c7a10 */ /* 0x000fe20007f3e0ff */
[----:B------:R-:W-:-:S02]  /*5430*/  HFMA2 R43, R90.H0_H0, R55, R71 ;  /* 0x000000375a2b7231 */ /* 0x000fc40000000847 */
[-C--:B------:R-:W-:Y:S01]  /*5440*/  HMNMX2.NAN R40, R40, R89.reuse.H0_H0, !PT ;  /* 0x2000005928287240 */ /* 0x080fe20007820000 */
[----:B------:R-:W-:Y:S01]  /*5450*/  IADD3.X R45, R61, c[0x0][0x2c4], RZ, P1, !PT ;  /* 0x0000b1003d2d7a10 */ /* 0x000fe20000ffe4ff */
[-C--:B------:R-:W-:Y:S02]  /*5460*/  HMNMX2.NAN R41, R41, R89.reuse.H0_H0, !PT ;  /* 0x2000005929297240 */ /* 0x080fe40007820000 */
[-C--:B------:R-:W-:Y:S02]  /*5470*/  HMNMX2.NAN R42, R42, R89.reuse.H0_H0, !PT ;  /* 0x200000592a2a7240 */ /* 0x080fe40007820000 */
[----:B------:R-:W-:Y:S01]  /*5480*/  HMNMX2.NAN R43, R43, R89.H0_H0, !PT ;  /* 0x200000592b2b7240 */ /* 0x000fe20007820000 */
[----:B------:R-:W-:Y:S02]  /*5490*/  IADD3 R53, R87, 0x22, RZ ;  /* 0x0000002257357810 */ /* 0x000fe40007ffe0ff */
[----:B------:R-:W-:Y:S02]  /*54a0*/  IADD3 R50, P1, R86, R50, RZ ;  /* 0x0000003256327210 */ /* 0x000fe40007f3e0ff */
[----:B------:R1:W-:Y:S01]  /*54b0*/  @P2 STG.E.128 [R44.64], R40 ;  /* 0x000000282c002986 */ /* 0x0003e2000c101d1e */
[----:B------:R-:W-:-:S02]  /*54c0*/  ISETP.LT.AND P2, PT, R53, R88, P0 ;  /* 0x000000583500720c */ /* 0x000fc40000741270 */
[----:B------:R-:W-:Y:S01]  /*54d0*/  IMAD.X R51, R85, 0x1, R51, P1 ;  /* 0x0000000155337824 */ /* 0x000fe200008e0633 */
[----:B------:R-:W-:-:S04]  /*54e0*/  IADD3 R46, P1, R86, R62, RZ ;  /* 0x0000003e562e7210 */ /* 0x000fc80007f3e0ff */
[----:B------:R2:W3:Y:S01]  /*54f0*/  @P4 LDG.E.LTC128B.128 R72, [R50.64] ;  /* 0x0000001e32484981 */ /* 0x0004e2000c1e1d20 */
[----:B------:R-:W-:-:S05]  /*5500*/  IMAD.X R47, R85, 0x1, R63, P1 ;  /* 0x00000001552f7824 */ /* 0x000fca00008e063f */
        /* <DEDUP_REMOVED lines=13> */
[----:B------:R-:W-:-:S02]  /*55e0*/  ISETP.LT.AND P4, PT, R53, R88, P6 ;  /* 0x000000583500720c */ /* 0x000fc40003781270 */
[----:B-1----:R-:W-:Y:S02]  /*55f0*/  IADD3 R44, P2, R44, c[0x0][0x2c0], RZ ;  /* 0x0000b0002c2c7a10 */ /* 0x002fe40007f5e0ff */
[----:B------:R-:W-:Y:S02]  /*5600*/  IADD3 R53, R87, 0x28, RZ ;  /* 0x0000002857357810 */ /* 0x000fe40007ffe0ff */
[-C--:B------:R-:W-:Y:S02]  /*5610*/  ISETP.LT.AND P5, PT, R49, R88.reuse, P6 ;  /* 0x000000583100720c */ /* 0x080fe400037a1270 */
[----:B------:R-:W-:Y:S02]  /*5620*/  IADD3 R48, P1, R34, c[0x0][0x2c0], RZ ;  /* 0x0000b00022307a10 */ /* 0x000fe40007f3e0ff */
[----:B------:R-:W-:Y:S02]  /*5630*/  IADD3.X R45, R45, c[0x0][0x2c4], RZ, P2, !PT ;  /* 0x0000b1002d2d7a10 */ /* 0x000fe400017fe4ff */
[----:B------:R-:W-:-:S02]  /*5640*/  ISETP.LT.AND P2, PT, R53, R88, P0 ;  /* 0x000000583500720c */ /* 0x000fc40000741270 */
[----:B------:R-:W-:Y:S02]  /*5650*/  IADD3.X R49, R35, c[0x0][0x2c4], RZ, P1, !PT ;  /* 0x0000b10023317a10 */ /* 0x000fe40000ffe4ff */
[----:B------:R-:W-:-:S05]  /*5660*/  IADD3 R34, P1, R86, R50, RZ ;  /* 0x0000003256227210 */ /* 0x000fca0007f3e0ff */
[----:B------:R-:W-:Y:S01]  /*5670*/  IMAD.X R35, R85, 0x1, R51, P1 ;  /* 0x0000000155237824 */ /* 0x000fe200008e0633 */
[----:B--2---:R-:W-:Y:S02]  /*5680*/  IADD3 R51, R87, 0x2a, RZ ;  /* 0x0000002a57337810 */ /* 0x004fe40007ffe0ff */
[----:B----4-:R-:W-:-:S05]  /*5690*/  IADD3 R46, P1, R86, R46, RZ ;  /* 0x0000002e562e7210 */ /* 0x010fca0007f3e0ff */
        /* <DEDUP_REMOVED lines=20> */
[----:B------:R-:W-:-:S13]  /*57e0*/  ISETP.LT.AND P2, PT, R51, R88, P0 ;  /* 0x000000583300720c */ /* 0x000fda0000741270 */
[----:B------:R-:W3:Y:S04]  /*57f0*/  @P2 LDG.E.LTC128B.128 R68, [R46.64] ;  /* 0x0000001e2e442981 */ /* 0x000ee8000c1e1d20 */
[----:B------:R-:W-:Y:S06]  /*5800*/  BAR.SYNC.DEFER_BLOCKING 0x0 ;  /* 0x0000000000007b1d */ /* 0x000fec0000010000 */
[----:B------:R-:W-:Y:S04]  /*5810*/  STS [R66.X4], R33 ;  /* 0x0000002142007388 */ /* 0x000fe80000004800 */
[----:B------:R1:W-:Y:S04]  /*5820*/  STS [R66.X4+0x10], R31 ;  /* 0x0000101f42007388 */ /* 0x0003e80000004800 */
        /* <DEDUP_REMOVED lines=36> */
[----:B------:R-:W-:Y:S01]  /*5a70*/  @P2 STG.E.128 [R40.64], R24 ;  /* 0x0000001828002986 */ /* 0x000fe2000c101d1e */
        /* <DEDUP_REMOVED lines=18> */
[----:B------:R-:W-:-:S02]  /*5ba0*/  IADD3 R28, P2, R30, c[0x0][0x2c0], RZ ;  /* 0x0000b0001e1c7a10 */ /* 0x000fc40007f5e0ff */
[----:B------:R-:W-:Y:S02]  /*5bb0*/  ISETP.LT.AND P5, PT, R29, R88, P6 ;  /* 0x000000581d00720c */ /* 0x000fe400037a1270 */
[----:B------:R-:W-:Y:S02]  /*5bc0*/  IADD3.X R29, R31, c[0x0][0x2c4], RZ, P2, !PT ;  /* 0x0000b1001f1d7a10 */ /* 0x000fe400017fe4ff */
[----:B--2---:R-:W-:Y:S02]  /*5bd0*/  IADD3 R32, P2, R86, R32, RZ ;  /* 0x0000002056207210 */ /* 0x004fe40007f5e0ff */
[C---:B------:R-:W-:Y:S02]  /*5be0*/  IADD3 R35, R87.reuse, 0x38, RZ ;  /* 0x0000003857237810 */ /* 0x040fe40007ffe0ff */
[----:B------:R-:W-:Y:S01]  /*5bf0*/  IADD3 R87, R87, 0x3a, RZ ;  /* 0x0000003a57577810 */ /* 0x000fe20007ffe0ff */
[----:B------:R-:W-:Y:S01]  /*5c00*/  IMAD.X R33, R85, 0x1, R33, P2 ;  /* 0x0000000155217824 */ /* 0x000fe200010e0621 */
[----:B-1----:R-:W-:-:S02]  /*5c10*/  IADD3 R30, P1, R40, c[0x0][0x2c0], RZ ;  /* 0x0000b000281e7a10 */ /* 0x002fc40007f3e0ff */
[-C--:B------:R-:W-:Y:S02]  /*5c20*/  ISETP.LT.AND P4, PT, R37, R88.reuse, P6 ;  /* 0x000000582500720c */ /* 0x080fe40003781270 */
[-C--:B------:R-:W-:Y:S02]  /*5c30*/  ISETP.LT.AND P2, PT, R35, R88.reuse, P0 ;  /* 0x000000582300720c */ /* 0x080fe40000741270 */
[----:B------:R-:W-:Y:S02]  /*5c40*/  ISETP.LT.AND P0, PT, R87, R88, P0 ;  /* 0x000000585700720c */ /* 0x000fe40000701270 */
[----:B------:R-:W-:Y:S02]  /*5c50*/  IADD3.X R31, R41, c[0x0][0x2c4], RZ, P1, !PT ;  /* 0x0000b100291f7a10 */ /* 0x000fe40000ffe4ff */
        /* <DEDUP_REMOVED lines=27> */
[----:B------:R1:W-:Y:S04]  /*5e10*/  STS [R66.X4+0x40], R11 ;  /* 0x0000400b42007388 */ /* 0x0003e80000004800 */
[----:B------:R4:W-:Y:S04]  /*5e20*/  STS [R66.X4+0x50], R13 ;  /* 0x0000500d42007388 */ /* 0x0009e80000004800 */
[----:B------:R-:W-:Y:S04]  /*5e30*/  STS [R66.X4+0x60], R15 ;  /* 0x0000600f42007388 */ /* 0x000fe80000004800 */
[----:B------:R-:W-:Y:S04]  /*5e40*/  STS [R66.X4+0x70], R17 ;  /* 0x0000701142007388 */ /* 0x000fe80000004800 */
[----:B------:R-:W-:Y:S06]  /*5e50*/  BAR.SYNC.DEFER_BLOCKING 0x0 ;  /* 0x0000000000007b1d */ /* 0x000fec0000010000 */
[----:B------:R-:W2:Y:S04]  /*5e60*/  LDS.128 R20, [R84] ;  /* 0x0000000054147984 */ /* 0x000ea80000000c00 */
[----:B------:R-:W3:Y:S01]  /*5e70*/  LDS.128 R24, [R84+0x240] ;  /* 0x0002400054187984 */ /* 0x000ee20000000c00 */
[----:B------:R-:W-:-:S02]  /*5e80*/  ISETP.LT.AND P0, PT, R35, R88, P6 ;  /* 0x000000582300720c */ /* 0x000fc40003701270 */
[----:B------:R-:W-:Y:S02]  /*5e90*/  ISETP.LT.AND P6, PT, R87, R88, P6 ;  /* 0x000000585700720c */ /* 0x000fe400037c1270 */
[----:B------:R-:W-:Y:S02]  /*5ea0*/  IADD3 R10, P2, R28, c[0x0][0x2c0], RZ ;  /* 0x0000b0001c0a7a10 */ /* 0x000fe40007f5e0ff */
[----:B------:R-:W-:Y:S02]  /*5eb0*/  IADD3 R12, P1, R30, c[0x0][0x2c0], RZ ;  /* 0x0000b0001e0c7a10 */ /* 0x000fe40007f3e0ff */
[----:B-1----:R-:W-:Y:S02]  /*5ec0*/  IADD3.X R11, R29, c[0x0][0x2c4], RZ, P2, !PT ;  /* 0x0000b1001d0b7a10 */ /* 0x002fe400017fe4ff */
[----:B----4-:R-:W-:Y:S01]  /*5ed0*/  IADD3.X R13, R31, c[0x0][0x2c4], RZ, P1, !PT ;  /* 0x0000b1001f0d7a10 */ /* 0x010fe20000ffe4ff */
[C---:B--2---:R-:W-:Y:S02]  /*5ee0*/  HFMA2 R4, R90.reuse.H0_H0, R23, R75 ;  /* 0x000000175a047231 */ /* 0x044fe4000000084b */
[----:B------:R-:W-:-:S02]  /*5ef0*/  HFMA2 R20, R90.H0_H0, R20, R72 ;  /* 0x000000145a147231 */ /* 0x000fc40000000848 */
[C---:B---3--:R-:W-:Y:S02]  /*5f00*/  HFMA2 R5, R90.reuse.H0_H0, R24, R68 ;  /* 0x000000185a057231 */ /* 0x048fe40000000844 */
[C---:B------:R-:W-:Y:S02]  /*5f10*/  HFMA2 R6, R90.reuse.H0_H0, R25, R69 ;  /* 0x000000195a067231 */ /* 0x040fe40000000845 */
[C---:B------:R-:W-:Y:S02]  /*5f20*/  HFMA2 R2, R90.reuse.H0_H0, R21, R73 ;  /* 0x000000155a027231 */ /* 0x040fe40000000849 */
[C---:B------:R-:W-:Y:S02]  /*5f30*/  HFMA2 R3, R90.reuse.H0_H0, R22, R74 ;  /* 0x000000165a037231 */ /* 0x040fe4000000084a */
[C---:B------:R-:W-:Y:S02]  /*5f40*/  HFMA2 R7, R90.reuse.H0_H0, R26, R70 ;  /* 0x0000001a5a077231 */ /* 0x040fe40000000846 */
[----:B------:R-:W-:-:S02]  /*5f50*/  HFMA2 R8, R90.H0_H0, R27, R71 ;  /* 0x0000001b5a087231 */ /* 0x000fc40000000847 */
[-C--:B------:R-:W-:Y:S02]  /*5f60*/  HMNMX2.NAN R23, R4, R89.reuse.H0_H0, !PT ;  /* 0x2000005904177240 */ /* 0x080fe40007820000 */
[-C--:B------:R-:W-:Y:S02]  /*5f70*/  HMNMX2.NAN R4, R5, R89.reuse.H0_H0, !PT ;  /* 0x2000005905047240 */ /* 0x080fe40007820000 */
[-C--:B------:R-:W-:Y:S02]  /*5f80*/  HMNMX2.NAN R5, R6, R89.reuse.H0_H0, !PT ;  /* 0x2000005906057240 */ /* 0x080fe40007820000 */
[-C--:B------:R-:W-:Y:S02]  /*5f90*/  HMNMX2.NAN R20, R20, R89.reuse.H0_H0, !PT ;  /* 0x2000005914147240 */ /* 0x080fe40007820000 */
[-C--:B------:R-:W-:Y:S02]  /*5fa0*/  HMNMX2.NAN R21, R2, R89.reuse.H0_H0, !PT ;  /* 0x2000005902157240 */ /* 0x080fe40007820000 */
[----:B------:R-:W-:-:S02]  /*5fb0*/  HMNMX2.NAN R22, R3, R89.H0_H0, !PT ;  /* 0x2000005903167240 */ /* 0x000fc40007820000 */
        /* <DEDUP_REMOVED lines=22> */
.L_x_310:
        /* <DEDUP_REMOVED lines=14> */
.L_x_334:


//--------------------- .text._ZN7cutlass6KernelINS_4conv6kernel23ImplicitGemmConvolutionINS1_11threadblock22ImplicitGemmMultistageINS_4gemm9GemmShapeILi64ELi64ELi32EEENS4_48Conv2dFpropActivationTileAccessIteratorOptimizedINS_11MatrixShapeILi64ELi32EEENS_6half_tENS_6layout10TensorNHWCENS_9transform29PitchLinearWarpRakedThreadMapINS_16PitchLinearShapeILi32ELi64EEELi128ENSH_ILi4ELi8EEELi8EEENS_12AlignedArrayISC_Li8ELi16EEEEENSF_11threadblock25RegularTileAccessIteratorISB_SC_NSD_37RowMajorTensorOpMultiplicandCrosswiseILi16ELi32EEELi0ESK_Li16EEELNS_4arch14CacheOperation4KindE0ENS4_44Conv2dFpropFilterTileAccessIteratorOptimizedINSA_ILi32ELi64EEESC_SE_SK_SM_Lb0EEENSP_ISX_SC_NSD_40ColumnMajorTensorOpMultiplicandCrosswiseILi16ELi32EEELi1ESK_Li16EEELSV_1ENS6_11threadblock9MmaPolicyINS6_4warp11MmaTensorOpINS7_ILi32ELi32ELi32EEESC_SR_SC_S10_SC_NSD_8RowMajorENS14_17MmaTensorOpPolicyINST_3MmaINS7_ILi16ELi8ELi16EEELi32ESC_S17_SC_NSD_11ColumnMajorESC_S17_NST_13OpMultiplyAddEEENSA_ILi1ELi1EEEEELi1ELb0EbEENSA_ILi0ELi0EEES1H_Li1EEELi3EbEENS_8epilogue11threadblock8EpilogueIS8_S1G_Li1ENS1L_22PredicatedTileIteratorINS1L_26OutputTileOptimalThreadMapINS1L_15OutputTileShapeILi64ELi8ELi2ELi1ELi1EEENS1P_ILi1ELi4ELi1ELi1ELi4EEELi128ELi8ELi16EEESC_Lb0ENSD_9NoPermuteELb0EEENS1K_4warp24FragmentIteratorTensorOpIS16_S1A_SC_NS_5ArrayISC_Li4ELb0EEES17_EENS1V_20TileIteratorTensorOpIS16_S1A_SC_S17_EENS1L_18SharedLoadIteratorINS1S_18CompactedThreadMapESC_Li16EEENS1K_6thread21LinearCombinationReluISC_Li8ESC_SC_LNS25_9ScaleType4KindE1ELNS_15FloatRoundStyleE2EEENSA_ILi0ELi16EEELi1ELi1EEENS12_30GemmIdentityThreadblockSwizzleILi1EEELNS1_8OperatorE0ENS1_17Conv2dProblemSizeELNS1_9GroupModeE0EEEEEvNT_6ParamsE --------------------------
	.section	.text._ZN7cutlass6KernelINS_4conv6kernel23ImplicitGemmConvolutionINS1_11threadblock22ImplicitGemmMultistageINS_4gemm9GemmShapeILi64ELi64ELi32EEENS4_48Conv2dFpropActivationTileAccessIteratorOptimizedINS_11MatrixShapeILi64ELi32EEENS_6half_tENS_6layout10TensorNHWCENS_9transform29PitchLinearWarpRakedThreadMapINS_16PitchLinearShapeILi32ELi64EEELi128ENSH_ILi4ELi8EEELi8EEENS_12AlignedArrayISC_Li8ELi16EEEEENSF_11threadblock25RegularTileAccessIteratorISB_SC_NSD_37RowMajorTensorOpMultiplicandCrosswiseILi16ELi32EEELi0ESK_Li16EEELNS_4arch14CacheOperation4KindE0ENS4_44Conv2dFpropFilterTileAccessIteratorOptimizedINSA_ILi32ELi64EEESC_SE_SK_SM_Lb0EEENSP_ISX_SC_NSD_40ColumnMajorTensorOpMultiplicandCrosswiseILi16ELi32EEELi1ESK_Li16EEELSV_1ENS6_11threadblock9MmaPolicyINS6_4warp11MmaTensorOpINS7_ILi32ELi32ELi32EEESC_SR_SC_S10_SC_NSD_8RowMajorENS14_17MmaTensorOpPolicyINST_3MmaINS7_ILi16ELi8ELi16EEELi32ESC_S17_SC_NSD_11ColumnMajorESC_S17_NST_13OpMultiplyAddEEENSA_ILi1ELi1EEEEELi1ELb0EbEENSA_ILi0ELi0EEES1H_Li1EEELi3EbEENS_8epilogue11threadblock8EpilogueIS8_S1G_Li1ENS1L_22PredicatedTileIteratorINS1L_26OutputTileOptimalThreadMapINS1L_15OutputTileShapeILi64ELi8ELi2ELi1ELi1EEENS1P_ILi1ELi4ELi1ELi1ELi4EEELi128ELi8ELi16EEESC_Lb0ENSD_9NoPermuteELb0EEENS1K_4warp24FragmentIteratorTensorOpIS16_S1A_SC_NS_5ArrayISC_Li4ELb0EEES17_EENS1V_20TileIteratorTensorOpIS16_S1A_SC_S17_EENS1L_18SharedLoadIteratorINS1S_18CompactedThreadMapESC_Li16EEENS1K_6thread21LinearCombinationReluISC_Li8ESC_SC_LNS25_9ScaleType4KindE1ELNS_15FloatRoundStyleE2EEENSA_ILi0ELi16EEELi1ELi1EEENS12_30GemmIdentityThreadblockSwizzleILi1EEELNS1_8OperatorE0ENS1_17Conv2dProblemSizeELNS1_9GroupModeE0EEEEEvNT_6ParamsE,"ax",@progbits
	.sectioninfo	@"SHI_REGISTERS=90"
	.align	128
.text._ZN7cutlass6KernelINS_4conv6kernel23ImplicitGemmConvolutionINS1_11threadblock22ImplicitGemmMultistageINS_4gemm9GemmShapeILi64ELi64ELi32EEENS4_48Conv2dFpropActivationTileAccessIteratorOptimizedINS_11MatrixShapeILi64ELi32EEENS_6half_tENS_6layout10TensorNHWCENS_9transform29PitchLinearWarpRakedThreadMapINS_16PitchLinearShapeILi32ELi64EEELi128ENSH_ILi4ELi8EEELi8EEENS_12AlignedArrayISC_Li8ELi16EEEEENSF_11threadblock25RegularTileAccessIteratorISB_SC_NSD_37RowMajorTensorOpMultiplicandCrosswiseILi16ELi32EEELi0ESK_Li16EEELNS_4arch14CacheOperation4KindE0ENS4_44Conv2dFpropFilterTileAccessIteratorOptimizedINSA_ILi32ELi64EEESC_SE_SK_SM_Lb0EEENSP_ISX_SC_NSD_40ColumnMajorTensorOpMultiplicandCrosswiseILi16ELi32EEELi1ESK_Li16EEELSV_1ENS6_11threadblock9MmaPolicyINS6_4warp11MmaTensorOpINS7_ILi32ELi32ELi32EEESC_SR_SC_S10_SC_NSD_8RowMajorENS14_17MmaTensorOpPolicyINST_3MmaINS7_ILi16ELi8ELi16EEELi32ESC_S17_SC_NSD_11ColumnMajorESC_S17_NST_13OpMultiplyAddEEENSA_ILi1ELi1EEEEELi1ELb0EbEENSA_ILi0ELi0EEES1H_Li1EEELi3EbEENS_8epilogue11threadblock8EpilogueIS8_S1G_Li1ENS1L_22PredicatedTileIteratorINS1L_26OutputTileOptimalThreadMapINS1L_15OutputTileShapeILi64ELi8ELi2ELi1ELi1EEENS1P_ILi1ELi4ELi1ELi1ELi4EEELi128ELi8ELi16EEESC_Lb0ENSD_9NoPermuteELb0EEENS1K_4warp24FragmentIteratorTensorOpIS16_S1A_SC_NS_5ArrayISC_Li4ELb0EEES17_EENS1V_20TileIteratorTensorOpIS16_S1A_SC_S17_EENS1L_18SharedLoadIteratorINS1S_18CompactedThreadMapESC_Li16EEENS1K_6thread21LinearCombinationReluISC_Li8ESC_SC_LNS25_9ScaleType4KindE1ELNS_15FloatRoundStyleE2EEENSA_ILi0ELi16EEELi1ELi1EEENS12_30GemmIdentityThreadblockSwizzleILi1EEELNS1_8OperatorE0ENS1_17Conv2dProblemSizeELNS1_9GroupModeE0EEEEEvNT_6ParamsE:
        .type           _ZN7cutlass6KernelINS_4conv6kernel23ImplicitGemmConvolutionINS1_11threadblock22ImplicitGemmMultistageINS_4gemm9GemmShapeILi64ELi64ELi32EEENS4_48Conv2dFpropActivationTileAccessIteratorOptimizedINS_11MatrixShapeILi64ELi32EEENS_6half_tENS_6layout10TensorNHWCENS_9transform29PitchLinearWarpRakedThreadMapINS_16PitchLinearShapeILi32ELi64EEELi128ENSH_ILi4ELi8EEELi8EEENS_12AlignedArrayISC_Li8ELi16EEEEENSF_11threadblock25RegularTileAccessIteratorISB_SC_NSD_37RowMajorTensorOpMultiplicandCrosswiseILi16ELi32EEELi0ESK_Li16EEELNS_4arch14CacheOperation4KindE0ENS4_44Conv2dFpropFilterTileAccessIteratorOptimizedINSA_ILi32ELi64EEESC_SE_SK_SM_Lb0EEENSP_ISX_SC_NSD_40ColumnMajorTensorOpMultiplicandCrosswiseILi16ELi32EEELi1ESK_Li16EEELSV_1ENS6_11threadblock9MmaPolicyINS6_4warp11MmaTensorOpINS7_ILi32ELi32ELi32EEESC_SR_SC_S10_SC_NSD_8RowMajorENS14_17MmaTensorOpPolicyINST_3MmaINS7_ILi16ELi8ELi16EEELi32ESC_S17_SC_NSD_11ColumnMajorESC_S17_NST_13OpMultiplyAddEEENSA_ILi1ELi1EEEEELi1ELb0EbEENSA_ILi0ELi0EEES1H_Li1EEELi3EbEENS_8epilogue11threadblock8EpilogueIS8_S1G_Li1ENS1L_22PredicatedTileIteratorINS1L_26OutputTileOptimalThreadMapINS1L_15OutputTileShapeILi64ELi8ELi2ELi1ELi1EEENS1P_ILi1ELi4ELi1ELi1ELi4EEELi128ELi8ELi16EEESC_Lb0ENSD_9NoPermuteELb0EEENS1K_4warp24FragmentIteratorTensorOpIS16_S1A_SC_NS_5ArrayISC_Li4ELb0EEES17_EENS1V_20TileIteratorTensorOpIS16_S1A_SC_S17_EENS1L_18SharedLoadIteratorINS1S_18CompactedThreadMapESC_Li16EEENS1K_6thread21LinearCombinationReluISC_Li8ESC_SC_LNS25_9ScaleType4KindE1ELNS_15FloatRoundStyleE2EEENSA_ILi0ELi16EEELi1ELi1EEENS12_30GemmIdentityThreadblockSwizzleILi1EEELNS1_8OperatorE0ENS1_17Conv2dProblemSizeELNS1_9GroupModeE0EEEEEvNT_6ParamsE,@function
        .size           _ZN7cutlass6KernelINS_4conv6kernel23ImplicitGemmConvolutionINS1_11threadblock22ImplicitGemmMultistageINS_4gemm9GemmShapeILi64ELi64ELi32EEENS4_48Conv2dFpropActivationTileAccessIteratorOptimizedINS_11MatrixShapeILi64ELi32EEENS_6half_tENS_6layout10TensorNHWCENS_9transform29PitchLinearWarpRakedThreadMapINS_16PitchLinearShapeILi32ELi64EEELi128ENSH_ILi4ELi8EEELi8EEENS_12AlignedArrayISC_Li8ELi16EEEEENSF_11threadblock25RegularTileAccessIteratorISB_SC_NSD_37RowMajorTensorOpMultiplicandCrosswiseILi16ELi32EEELi0ESK_Li16EEELNS_4arch14CacheOperation4KindE0ENS4_44Conv2dFpropFilterTileAccessIteratorOptimizedINSA_ILi32ELi64EEESC_SE_SK_SM_Lb0EEENSP_ISX_SC_NSD_40ColumnMajorTensorOpMultiplicandCrosswiseILi16ELi32EEELi1ESK_Li16EEELSV_1ENS6_11threadblock9MmaPolicyINS6_4warp11MmaTensorOpINS7_ILi32ELi32ELi32EEESC_SR_SC_S10_SC_NSD_8RowMajorENS14_17MmaTensorOpPolicyINST_3MmaINS7_ILi16ELi8ELi16EEELi32ESC_S17_SC_NSD_11ColumnMajorESC_S17_NST_13OpMultiplyAddEEENSA_ILi1ELi1EEEEELi1ELb0EbEENSA_ILi0ELi0EEES1H_Li1EEELi3EbEENS_8epilogue11threadblock8EpilogueIS8_S1G_Li1ENS1L_22PredicatedTileIteratorINS1L_26OutputTileOptimalThreadMapINS1L_15OutputTileShapeILi64ELi8ELi2ELi1ELi1EEENS1P_ILi1ELi4ELi1ELi1ELi4EEELi128ELi8ELi16EEESC_Lb0ENSD_9NoPermuteELb0EEENS1K_4warp24FragmentIteratorTensorOpIS16_S1A_SC_NS_5ArrayISC_Li4ELb0EEES17_EENS1V_20TileIteratorTensorOpIS16_S1A_SC_S17_EENS1L_18SharedLoadIteratorINS1S_18CompactedThreadMapESC_Li16EEENS1K_6thread21LinearCombinationReluISC_Li8ESC_SC_LNS25_9ScaleType4KindE1ELNS_15FloatRoundStyleE2EEENSA_ILi0ELi16EEELi1ELi1EEENS12_30GemmIdentityThreadblockSwizzleILi1EEELNS1_8OperatorE0ENS1_17Conv2dProblemSizeELNS1_9GroupModeE0EEEEEvNT_6ParamsE,(.L_x_335 - _ZN7cutlass6KernelINS_4conv6kernel23ImplicitGemmConvolutionINS1_11threadblock22ImplicitGemmMultistageINS_4gemm9GemmShapeILi64ELi64ELi32EEENS4_48Conv2dFpropActivationTileAccessIteratorOptimizedINS_11MatrixShapeILi64ELi32EEENS_6half_tENS_6layout10TensorNHWCENS_9transform29PitchLinearWarpRakedThreadMapINS_16PitchLinearShapeILi32ELi64EEELi128ENSH_ILi4ELi8EEELi8EEENS_12AlignedArrayISC_Li8ELi16EEEEENSF_11threadblock25RegularTileAccessIteratorISB_SC_NSD_37RowMajorTensorOpMultiplicandCrosswiseILi16ELi32EEELi0ESK_Li16EEELNS_4arch14CacheOperation4KindE0ENS4_44Conv2dFpropFilterTileAccessIteratorOptimizedINSA_ILi32ELi64EEESC_SE_SK_SM_Lb0EEENSP_ISX_SC_NSD_40ColumnMajorTensorOpMultiplicandCrosswiseILi16ELi32EEELi1ESK_Li16EEELSV_1ENS6_11threadblock9MmaPolicyINS6_4warp11MmaTensorOpINS7_ILi32ELi32ELi32EEESC_SR_SC_S10_SC_NSD_8RowMajorENS14_17MmaTensorOpPolicyINST_3MmaINS7_ILi16ELi8ELi16EEELi32ESC_S17_SC_NSD_11ColumnMajorESC_S17_NST_13OpMultiplyAddEEENSA_ILi1ELi1EEEEELi1ELb0EbEENSA_ILi0ELi0EEES1H_Li1EEELi3EbEENS_8epilogue11threadblock8EpilogueIS8_S1G_Li1ENS1L_22PredicatedTileIteratorINS1L_26OutputTileOptimalThreadMapINS1L_15OutputTileShapeILi64ELi8ELi2ELi1ELi1EEENS1P_ILi1ELi4ELi1ELi1ELi4EEELi128ELi8ELi16EEESC_Lb0ENSD_9NoPermuteELb0EEENS1K_4warp24FragmentIteratorTensorOpIS16_S1A_SC_NS_5ArrayISC_Li4ELb0EEES17_EENS1V_20TileIteratorTensorOpIS16_S1A_SC_S17_EENS1L_18SharedLoadIteratorINS1S_18CompactedThreadMapESC_Li16EEENS1K_6thread21LinearCombinationReluISC_Li8ESC_SC_LNS25_9ScaleType4KindE1ELNS_15FloatRoundStyleE2EEENSA_ILi0ELi16EEELi1ELi1EEENS12_30GemmIdentityThreadblockSwizzleILi1EEELNS1_8OperatorE0ENS1_17Conv2dProblemSizeELNS1_9GroupModeE0EEEEEvNT_6ParamsE)
        .other          _ZN7cutlass6KernelINS_4conv6kernel23ImplicitGemmConvolutionINS1_11threadblock22ImplicitGemmMultistageINS_4gemm9GemmShapeILi64ELi64ELi32EEENS4_48Conv2dFpropActivationTileAccessIteratorOptimizedINS_11MatrixShapeILi64ELi32EEENS_6half_tENS_6layout10TensorNHWCENS_9transform29PitchLinearWarpRakedThreadMapINS_16PitchLinearShapeILi32ELi64EEELi128ENSH_ILi4ELi8EEELi8EEENS_12AlignedArrayISC_Li8ELi16EEEEENSF_11threadblock25RegularTileAccessIteratorISB_SC_NSD_37RowMajorTensorOpMultiplicandCrosswiseILi16ELi32EEELi0ESK_Li16EEELNS_4arch14CacheOperation4KindE0ENS4_44Conv2dFpropFilterTileAccessIteratorOptimizedINSA_ILi32ELi64EEESC_SE_SK_SM_Lb0EEENSP_ISX_SC_NSD_40ColumnMajorTensorOpMultiplicandCrosswiseILi16ELi32EEELi1ESK_Li16EEELSV_1ENS6_11threadblock9MmaPolicyINS6_4warp11MmaTensorOpINS7_ILi32ELi32ELi32EEESC_SR_SC_S10_SC_NSD_8RowMajorENS14_17MmaTensorOpPolicyINST_3MmaINS7_ILi16ELi8ELi16EEELi32ESC_S17_SC_NSD_11ColumnMajorESC_S17_NST_13OpMultiplyAddEEENSA_ILi1ELi1EEEEELi1ELb0EbEENSA_ILi0ELi0EEES1H_Li1EEELi3EbEENS_8epilogue11threadblock8EpilogueIS8_S1G_Li1ENS1L_22PredicatedTileIteratorINS1L_26OutputTileOptimalThreadMapINS1L_15OutputTileShapeILi64ELi8ELi2ELi1ELi1EEENS1P_ILi1ELi4ELi1ELi1ELi4EEELi128ELi8ELi16EEESC_Lb0ENSD_9NoPermuteELb0EEENS1K_4warp24FragmentIteratorTensorOpIS16_S1A_SC_NS_5ArrayISC_Li4ELb0EEES17_EENS1V_20TileIteratorTensorOpIS16_S1A_SC_S17_EENS1L_18SharedLoadIteratorINS1S_18CompactedThreadMapESC_Li16EEENS1K_6thread21LinearCombinationReluISC_Li8ESC_SC_LNS25_9ScaleType4KindE1ELNS_15FloatRoundStyleE2EEENSA_ILi0ELi16EEELi1ELi1EEENS12_30GemmIdentityThreadblockSwizzleILi1EEELNS1_8OperatorE0ENS1_17Conv2dProblemSizeELNS1_9GroupModeE0EEEEEvNT_6ParamsE,@"STO_CUDA_ENTRY STV_DEFAULT"
_ZN7cutlass6KernelINS_4conv6kernel23ImplicitGemmConvolutionINS1_11threadblock22ImplicitGemmMultistageINS_4gemm9GemmShapeILi64ELi64ELi32EEENS4_48Conv2dFpropActivationTileAccessIteratorOptimizedINS_11MatrixShapeILi64ELi32EEENS_6half_tENS_6layout10TensorNHWCENS_9transform29PitchLinearWarpRakedThreadMapINS_16PitchLinearShapeILi32ELi64EEELi128ENSH_ILi4ELi8EEELi8EEENS_12AlignedArrayISC_Li8ELi16EEEEENSF_11threadblock25RegularTileAccessIteratorISB_SC_NSD_37RowMajorTensorOpMultiplicandCrosswiseILi16ELi32EEELi0ESK_Li16EEELNS_4arch14CacheOperation4KindE0ENS4_44Conv2dFpropFilterTileAccessIteratorOptimizedINSA_ILi32ELi64EEESC_SE_SK_SM_Lb0EEENSP_ISX_SC_NSD_40ColumnMajorTensorOpMultiplicandCrosswiseILi16ELi32EEELi1ESK_Li16EEELSV_1ENS6_11threadblock9MmaPolicyINS6_4warp11MmaTensorOpINS7_ILi32ELi32ELi32EEESC_SR_SC_S10_SC_NSD_8RowMajorENS14_17MmaTensorOpPolicyINST_3MmaINS7_ILi16ELi8ELi16EEELi32ESC_S17_SC_NSD_11ColumnMajorESC_S17_NST_13OpMultiplyAddEEENSA_ILi1ELi1EEEEELi1ELb0EbEENSA_ILi0ELi0EEES1H_Li1EEELi3EbEENS_8epilogue11threadblock8EpilogueIS8_S1G_Li1ENS1L_22PredicatedTileIteratorINS1L_26OutputTileOptimalThreadMapINS1L_15OutputTileShapeILi64ELi8ELi2ELi1ELi1EEENS1P_ILi1ELi4ELi1ELi1ELi4EEELi128ELi8ELi16EEESC_Lb0ENSD_9NoPermuteELb0EEENS1K_4warp24FragmentIteratorTensorOpIS16_S1A_SC_NS_5ArrayISC_Li4ELb0EEES17_EENS1V_20TileIteratorTensorOpIS16_S1A_SC_S17_EENS1L_18SharedLoadIteratorINS1S_18CompactedThreadMapESC_Li16EEENS1K_6thread21LinearCombinationReluISC_Li8ESC_SC_LNS25_9ScaleType4KindE1ELNS_15FloatRoundStyleE2EEENSA_ILi0ELi16EEELi1ELi1EEENS12_30GemmIdentityThreadblockSwizzleILi1EEELNS1_8OperatorE0ENS1_17Conv2dProblemSizeELNS1_9GroupModeE0EEEEEvNT_6ParamsE:
        /* <DEDUP_REMOVED lines=13> */
[----:B------:R-:W-:Y:S02]  /*00d0*/  IMAD.MOV.U32 R0, RZ, RZ, 0x1 ;  /* 0x00000001ff007424 */ /* 0x000fe400078e00ff */
[----:B------:R-:W-:Y:S01]  /*00e0*/  IMAD.MOV.U32 R76, RZ, RZ, 0x1 ;  /* 0x00000001ff4c7424 */ /* 0x000fe200078e00ff */
[----:B------:R-:W2:Y:S02]  /*00f0*/  S2R R56, SR_CTAID.Z ;  /* 0x0000000000387919 */ /* 0x000ea40000002700 */
[----:B------:R-:W-:Y:S02]  /*0100*/  ISETP.NE.AND P0, PT, R0, c[0x0][0x200], PT ;  /* 0x0000800000007a0c */ /* 0x000fe40003f05270 */
[----:B-1----:R-:W-:-:S04]  /*0110*/  SHF.R.S32.HI R15, RZ, 0x1f, R14 ;  /* 0x0000001fff0f7819 */ /* 0x002fc8000001140e */
[----:B------:R-:W-:-:S04]  /*0120*/  LEA.HI R15, R15, R14, RZ, 0x5 ;  /* 0x0000000e0f0f7211 */ /* 0x000fc800078f28ff */
[----:B------:R-:W-:Y:S02]  /*0130*/  LOP3.LUT R3, R15, 0xffffffe0, RZ, 0xc0, !PT ;  /* 0xffffffe00f037812 */ /* 0x000fe400078ec0ff */
[----:B------:R-:W-:-:S03]  /*0140*/  SHF.R.S32.HI R15, RZ, 0x5, R15 ;  /* 0x00000005ff0f7819 */ /* 0x000fc6000001140f */
[----:B------:R-:W-:Y:S02]  /*0150*/  IMAD.IADD R3, R14, 0x1, -R3 ;  /* 0x000000010e037824 */ /* 0x000fe400078e0a03 */
[----:B------:R-:W-:-:S03]  /*0160*/  IMAD.SHL.U32 R15, R15, 0x10, RZ ;  /* 0x000000100f0f7824 */ /* 0x000fc600078e00ff */
[----:B------:R-:W-:-:S04]  /*0170*/  SHF.R.S32.HI R2, RZ, 0x1f, R3 ;  /* 0x0000001fff027819 */ /* 0x000fc80000011403 */
[----:B------:R-:W-:-:S04]  /*0180*/  LEA.HI R2, R2, R3, RZ, 0x2 ;  /* 0x0000000302027211 */ /* 0x000fc800078f10ff */
[C---:B------:R-:W-:Y:S02]  /*0190*/  LOP3.LUT R6, R2.reuse, 0xfffffffc, RZ, 0xc0, !PT ;  /* 0xfffffffc02067812 */ /* 0x040fe400078ec0ff */
[----:B------:R-:W-:Y:S01]  /*01a0*/  LEA.HI.SX32 R15, R2, R15, 0x1e ;  /* 0x0000000f020f7211 */ /* 0x000fe200078ff2ff */
[----:B------:R-:W-:Y:S02]  /*01b0*/  IMAD.MOV.U32 R2, RZ, RZ, c[0x0][0x190] ;  /* 0x00006400ff027624 */ /* 0x000fe400078e00ff */
[----:B------:R-:W-:Y:S02]  /*01c0*/  IMAD.IADD R6, R3, 0x1, -R6 ;  /* 0x0000000103067824 */ /* 0x000fe400078e0a06 */
[----:B------:R-:W-:Y:S02]  /*01d0*/  IMAD R7, R4, 0x40, R15 ;  /* 0x0000004004077824 */ /* 0x000fe400078e020f */
[----:B--2---:R-:W-:-:S04]  /*01e0*/  IMAD R10, R56, 0x4, R6 ;  /* 0x00000004380a7824 */ /* 0x004fc800078e0206 */
[----:B------:R-:W-:Y:S01]  /*01f0*/  IMAD.SHL.U32 R10, R10, 0x8, RZ ;  /* 0x000000080a0a7824 */ /* 0x000fe200078e00ff */
[----:B------:R-:W-:Y:S05]  /*0200*/  @!P0 BRA `(.L_x_311) ;  /* 0x0000036000008947 */ /* 0x000fea0003800000 */
[C---:B------:R-:W-:Y:S01]  /*0210*/  IADD3 R3, R7.reuse, 0x8, RZ ;  /* 0x0000000807037810 */ /* 0x040fe20007ffe0ff */
[----:B------:R-:W-:Y:S01]  /*0220*/  IMAD.HI.U32 R4, R7, c[0x0][0x204], RZ ;  /* 0x0000810007047a27 */ /* 0x000fe200078e00ff */
[----:B------:R-:W-:-:S03]  /*0230*/  ISETP.NE.AND P0, PT, R0, c[0x0][0x20c], PT ;  /* 0x0000830000007a0c */ /* 0x000fc60003f05270 */
[----:B------:R-:W-:Y:S01]  /*0240*/  IMAD.HI.U32 R8, R3, c[0x0][0x204], RZ ;  /* 0x0000810003087a27 */ /* 0x000fe200078e00ff */
[----:B------:R-:W-:-:S03]  /*0250*/  SHF.R.U32.HI R4, RZ, c[0x0][0x208], R4 ;  /* 0x00008200ff047a19 */ /* 0x000fc60000011604 */
[----:B------:R-:W-:Y:S01]  /*0260*/  IMAD.MOV.U32 R18, RZ, RZ, c[0x0][0x18c] ;  /* 0x00006300ff127624 */ /* 0x000fe200078e00ff */
[----:B------:R-:W-:Y:S01]  /*0270*/  SHF.R.U32.HI R8, RZ, c[0x0][0x208], R8 ;  /* 0x00008200ff087a19 */ /* 0x000fe20000011608 */
[----:B------:R-:W-:Y:S02]  /*0280*/  IMAD.MOV R20, RZ, RZ, -R4 ;  /* 0x000000ffff147224 */ /* 0x000fe400078e0a04 */
[----:B------:R-:W-:Y:S01]  /*0290*/  IMAD R21, R4, c[0x0][0x1d8], RZ ;  /* 0x0000760004157a24 */ /* 0x000fe200078e02ff */
[----:B------:R-:W-:Y:S01]  /*02a0*/  IADD3 R16, -R8, RZ, RZ ;  /* 0x000000ff08107210 */ /* 0x000fe20007ffe1ff */
[----:B------:R-:W-:Y:S02]  /*02b0*/  IMAD R20, R20, c[0x0][0x200], R7 ;  /* 0x0000800014147a24 */ /* 0x000fe400078e0207 */
[----:B------:R-:W-:Y:S02]  /*02c0*/  IMAD R17, R8, c[0x0][0x1d8], RZ ;  /* 0x0000760008117a24 */ /* 0x000fe400078e02ff */
[----:B------:R-:W-:-:S02]  /*02d0*/  IMAD R16, R16, c[0x0][0x200], R3 ;  /* 0x0000800010107a24 */ /* 0x000fc400078e0203 */
[----:B------:R-:W-:-:S03]  /*02e0*/  @P0 IMAD.HI.U32 R5, R20, c[0x0][0x210], RZ ;  /* 0x0000840014050a27 */ /* 0x000fc600078e00ff */
[----:B------:R-:W-:Y:S01]  /*02f0*/  MOV R12, R16 ;  /* 0x00000010000c7202 */ /* 0x000fe20000000f00 */
[----:B------:R-:W-:-:S04]  /*0300*/  @P0 IMAD.HI.U32 R3, R16, c[0x0][0x210], RZ ;  /* 0x0000840010030a27 */ /* 0x000fc800078e00ff */
[----:B------:R-:W-:Y:S01]  /*0310*/  IMAD.MOV.U32 R11, RZ, RZ, R20 ;  /* 0x000000ffff0b7224 */ /* 0x000fe200078e0014 */
[----:B------:R-:W-:Y:S02]  /*0320*/  @P0 SHF.R.U32.HI R12, RZ, c[0x0][0x214], R3 ;  /* 0x00008500ff0c0a19 */ /* 0x000fe40000011603 */
[----:B------:R-:W-:Y:S02]  /*0330*/  @P0 SHF.R.U32.HI R11, RZ, c[0x0][0x214], R5 ;  /* 0x00008500ff0b0a19 */ /* 0x000fe40000011605 */
[----:B------:R-:W-:Y:S02]  /*0340*/  IADD3 R7, -R12, RZ, RZ ;  /* 0x000000ff0c077210 */ /* 0x000fe40007ffe1ff */
[----:B------:R-:W-:Y:S01]  /*0350*/  ISETP.NE.AND P0, PT, R0, c[0x0][0x19c], PT ;  /* 0x0000670000007a0c */ /* 0x000fe20003f05270 */
[----:B------:R-:W-:Y:S01]  /*0360*/  IMAD.MOV R9, RZ, RZ, -R11 ;  /* 0x000000ffff097224 */ /* 0x000fe200078e0a0b */
[C---:B------:R-:W-:Y:S01]  /*0370*/  IADD3 R5, -R76.reuse, c[0x0][0x17c], RZ ;  /* 0x00005f004c057a10 */ /* 0x040fe20007ffe1ff */
[----:B------:R-:W-:Y:S01]  /*0380*/  IMAD R7, R7, c[0x0][0x20c], R16 ;  /* 0x0000830007077a24 */ /* 0x000fe200078e0210 */
[----:B------:R-:W-:Y:S01]  /*0390*/  IADD3 R3, -R76, c[0x0][0x180], RZ ;  /* 0x000060004c037a10 */ /* 0x000fe20007ffe1ff */
[----:B------:R-:W-:Y:S01]  /*03a0*/  IMAD R9, R9, c[0x0][0x20c], R20 ;  /* 0x0000830009097a24 */ /* 0x000fe200078e0214 */
[----:B------:R-:W-:Y:S01]  /*03b0*/  SEL R5, R5, RZ, !P0 ;  /* 0x000000ff05057207 */ /* 0x000fe20004000000 */
[-C--:B------:R-:W-:Y:S01]  /*03c0*/  IMAD R20, R11, R18.reuse, -c[0x0][0x184] ;  /* 0x800061000b147624 */ /* 0x080fe200078e0212 */
[----:B------:R-:W-:Y:S01]  /*03d0*/  SEL R16, R3, RZ, !P0 ;  /* 0x000000ff03107207 */ /* 0x000fe20004000000 */
[----:B------:R-:W-:-:S02]  /*03e0*/  IMAD R18, R12, R18, -c[0x0][0x184] ;  /* 0x800061000c127624 */ /* 0x000fc400078e0212 */
[-C--:B------:R-:W-:Y:S02]  /*03f0*/  IMAD R19, R7, R2.reuse, -c[0x0][0x188] ;  /* 0x8000620007137624 */ /* 0x080fe400078e0202 */
[----:B------:R-:W-:Y:S02]  /*0400*/  IMAD R23, R9, R2, -c[0x0][0x188] ;  /* 0x8000620009177624 */ /* 0x000fe400078e0202 */
[C---:B------:R-:W-:Y:S02]  /*0410*/  IMAD R18, R5.reuse, c[0x0][0x194], R18 ;  /* 0x0000650005127a24 */ /* 0x040fe400078e0212 */
[----:B------:R-:W-:Y:S01]  /*0420*/  IMAD R20, R5, c[0x0][0x194], R20 ;  /* 0x0000650005147a24 */ /* 0x000fe200078e0214 */
[----:B------:R-:W-:Y:S01]  /*0430*/  SHF.R.S32.HI R5, RZ, 0x1f, R10 ;  /* 0x0000001fff057819 */ /* 0x000fe2000001140a */
[C---:B------:R-:W-:Y:S02]  /*0440*/  IMAD R19, R16.reuse, c[0x0][0x198], R19 ;  /* 0x0000660010137a24 */ /* 0x040fe400078e0213 */
[----:B------:R-:W-:-:S02]  /*0450*/  IMAD R23, R16, c[0x0][0x198], R23 ;  /* 0x0000660010177a24 */ /* 0x000fc400078e0217 */
[----:B------:R-:W-:Y:S02]  /*0460*/  IMAD R18, R18, c[0x0][0x1d4], RZ ;  /* 0x0000750012127a24 */ /* 0x000fe400078e02ff */
[----:B------:R-:W-:Y:S02]  /*0470*/  IMAD R20, R20, c[0x0][0x1d4], RZ ;  /* 0x0000750014147a24 */ /* 0x000fe400078e02ff */
[----:B------:R-:W-:Y:S01]  /*0480*/  IMAD R19, R19, c[0x0][0x1d0], RZ ;  /* 0x0000740013137a24 */ /* 0x000fe200078e02ff */
[----:B------:R-:W-:Y:S01]  /*0490*/  SHF.R.S32.HI R22, RZ, 0x1f, R18 ;  /* 0x0000001fff167819 */ /* 0x000fe20000011412 */
[----:B------:R-:W-:Y:S01]  /*04a0*/  IMAD R23, R23, c[0x0][0x1d0], RZ ;  /* 0x0000740017177a24 */ /* 0x000fe200078e02ff */
[----:B------:R-:W-:Y:S02]  /*04b0*/  SHF.R.S32.HI R13, RZ, 0x1f, R20 ;  /* 0x0000001fff0d7819 */ /* 0x000fe40000011414 */
[--C-:B------:R-:W-:Y:S02]  /*04c0*/  IADD3 R18, P5, P4, R18, R19, R10.reuse ;  /* 0x0000001312127210 */ /* 0x100fe40007cbe00a */
[----:B------:R-:W-:-:S02]  /*04d0*/  IADD3 R20, P2, P1, R20, R23, R10 ;  /* 0x0000001714147210 */ /* 0x000fc4000795e00a */
[----:B------:R-:W-:Y:S02]  /*04e0*/  SHF.R.S32.HI R16, RZ, 0x1f, R23 ;  /* 0x0000001fff107819 */ /* 0x000fe40000011417 */
[----:B------:R-:W-:Y:S02]  /*04f0*/  SHF.R.S32.HI R19, RZ, 0x1f, R19 ;  /* 0x0000001fff137819 */ /* 0x000fe40000011413 */
[----:B------:R-:W-:Y:S02]  /*0500*/  IADD3 R20, P0, R21, R20, RZ ;  /* 0x0000001415147210 */ /* 0x000fe40007f1e0ff */
[----:B------:R-:W-:Y:S02]  /*0510*/  IADD3 R18, P3, R17, R18, RZ ;  /* 0x0000001211127210 */ /* 0x000fe40007f7e0ff */
[--C-:B------:R-:W-:Y:S02]  /*0520*/  IADD3.X R16, R13, R16, R5.reuse, P2, P1 ;  /* 0x000000100d107210 */ /* 0x100fe400017e2405 */
[----:B------:R-:W-:-:S02]  /*0530*/  IADD3.X R22, R22, R19, R5, P5, P4 ;  /* 0x0000001316167210 */ /* 0x000fc40002fe8405 */
[----:B------:R-:W-:Y:S02]  /*0540*/  LEA.HI.X.SX32 R19, R21, R16, 0x1, P0 ;  /* 0x0000001015137211 */ /* 0x000fe400000f0eff */
[----:B------:R-:W-:Y:S01]  /*0550*/  LEA.HI.X.SX32 R17, R17, R22, 0x1, P3 ;  /* 0x0000001611117211 */ /* 0x000fe200018f0eff */
[----:B------:R-:W-:Y:S05]  /*0560*/  BRA `(.L_x_312) ;  /* 0x0000023000007947 */ /* 0x000fea0003800000 */
.L_x_311:
[----:B------:R-:W-:Y:S01]  /*0570*/  ISETP.NE.AND P0, PT, R0, c[0x0][0x19c], PT ;  /* 0x0000670000007a0c */ /* 0x000fe20003f05270 */
[----:B------:R-:W-:Y:S01]  /*0580*/  IMAD.MOV.U32 R9, RZ, RZ, RZ ;  /* 0x000000ffff097224 */ /* 0x000fe200078e00ff */
[C---:B------:R-:W-:Y:S01]  /*0590*/  IADD3 R3, -R76.reuse, c[0x0][0x180], RZ ;  /* 0x000060004c037a10 */ /* 0x040fe20007ffe1ff */
[----:B------:R-:W-:Y:S01]  /*05a0*/  IMAD.MOV.U32 R13, RZ, RZ, c[0x0][0x198] ;  /* 0x00006600ff0d7624 */ /* 0x000fe200078e00ff */
[----:B------:R-:W-:Y:S01]  /*05b0*/  IADD3 R11, -R76, c[0x0][0x17c], RZ ;  /* 0x00005f004c0b7a10 */ /* 0x000fe20007ffe1ff */
[----:B------:R-:W-:Y:S01]  /*05c0*/  IMAD.MOV.U32 R8, RZ, RZ, c[0x0][0x194] ;  /* 0x00006500ff087624 */ /* 0x000fe200078e00ff */
[----:B------:R-:W-:Y:S01]  /*05d0*/  SEL R4, R3, RZ, !P0 ;  /* 0x000000ff03047207 */ /* 0x000fe20004000000 */
[----:B------:R-:W-:Y:S01]  /*05e0*/  IMAD R19, R9, R2, -c[0x0][0x188] ;  /* 0x8000620009137624 */ /* 0x000fe200078e0202 */
[----:B------:R-:W-:Y:S01]  /*05f0*/  SEL R11, R11, RZ, !P0 ;  /* 0x000000ff0b0b7207 */ /* 0x000fe20004000000 */
[----:B------:R-:W-:Y:S01]  /*0600*/  IMAD.MOV.U32 R17, RZ, RZ, 0x8 ;  /* 0x00000008ff117424 */ /* 0x000fe200078e00ff */
[----:B------:R-:W-:Y:S01]  /*0610*/  SHF.R.S32.HI R5, RZ, 0x1f, R10 ;  /* 0x0000001fff057819 */ /* 0x000fe2000001140a */
[----:B------:R-:W-:-:S02]  /*0620*/  IMAD R13, R4, R13, -c[0x0][0x188] ;  /* 0x80006200040d7624 */ /* 0x000fc400078e020d */
[----:B------:R-:W-:Y:S02]  /*0630*/  IMAD R11, R11, R8, -c[0x0][0x184] ;  /* 0x800061000b0b7624 */ /* 0x000fe400078e0208 */
[----:B------:R-:W-:Y:S02]  /*0640*/  IMAD R19, R4, c[0x0][0x198], R19 ;  /* 0x0000660004137a24 */ /* 0x000fe400078e0213 */
[----:B------:R-:W-:Y:S02]  /*0650*/  IMAD R4, R7, c[0x0][0x1d8], RZ ;  /* 0x0000760007047a24 */ /* 0x000fe400078e02ff */
[----:B------:R-:W-:Y:S02]  /*0660*/  IMAD R13, R13, c[0x0][0x1d0], RZ ;  /* 0x000074000d0d7a24 */ /* 0x000fe400078e02ff */
[----:B------:R-:W-:Y:S02]  /*0670*/  IMAD R11, R11, c[0x0][0x1d4], RZ ;  /* 0x000075000b0b7a24 */ /* 0x000fe400078e02ff */
[----:B------:R-:W-:-:S02]  /*0680*/  IMAD R19, R19, c[0x0][0x1d0], RZ ;  /* 0x0000740013137a24 */ /* 0x000fc400078e02ff */
[----:B------:R-:W-:Y:S01]  /*0690*/  IMAD R8, R17, c[0x0][0x1d8], R4 ;  /* 0x0000760011087a24 */ /* 0x000fe200078e0204 */
[----:B------:R-:W-:Y:S02]  /*06a0*/  SHF.R.S32.HI R17, RZ, 0x1f, R13 ;  /* 0x0000001fff117819 */ /* 0x000fe4000001140d */
[C-C-:B------:R-:W-:Y:S02]  /*06b0*/  IADD3 R13, P4, P3, R11.reuse, R13, R10.reuse ;  /* 0x0000000d0b0d7210 */ /* 0x140fe40007b9e00a */
[----:B------:R-:W-:Y:S02]  /*06c0*/  SHF.R.S32.HI R16, RZ, 0x1f, R11 ;  /* 0x0000001fff107819 */ /* 0x000fe4000001140b */
[----:B------:R-:W-:Y:S02]  /*06d0*/  IADD3 R11, P1, P0, R11, R19, R10 ;  /* 0x000000130b0b7210 */ /* 0x000fe4000783e00a */
[----:B------:R-:W-:Y:S02]  /*06e0*/  SHF.R.S32.HI R12, RZ, 0x1f, R19 ;  /* 0x0000001fff0c7819 */ /* 0x000fe40000011413 */
[----:B------:R-:W-:-:S02]  /*06f0*/  IADD3 R18, P2, R8, R13, RZ ;  /* 0x0000000d08127210 */ /* 0x000fc40007f5e0ff */
[C-C-:B------:R-:W-:Y:S01]  /*0700*/  IADD3.X R19, R16.reuse, R12, R5.reuse, P1, P0 ;  /* 0x0000000c10137210 */ /* 0x140fe20000fe0405 */
[----:B------:R-:W-:Y:S01]  /*0710*/  IMAD.MOV.U32 R12, RZ, RZ, RZ ;  /* 0x000000ffff0c7224 */ /* 0x000fe200078e00ff */
[----:B------:R-:W-:Y:S02]  /*0720*/  IADD3.X R17, R16, R17, R5, P4, P3 ;  /* 0x0000001110117210 */ /* 0x000fe400027e6405 */
[----:B------:R-:W-:Y:S01]  /*0730*/  IADD3 R20, P0, R4, R11, RZ ;  /* 0x0000000b04147210 */ /* 0x000fe20007f1e0ff */
[----:B------:R-:W-:Y:S01]  /*0740*/  IMAD.MOV.U32 R11, RZ, RZ, RZ ;  /* 0x000000ffff0b7224 */ /* 0x000fe200078e00ff */
[----:B------:R-:W-:Y:S02]  /*0750*/  LEA.HI.X.SX32 R17, R8, R17, 0x1, P2 ;  /* 0x0000001108117211 */ /* 0x000fe400010f0eff */
[----:B------:R-:W-:Y:S01]  /*0760*/  LEA.HI.X.SX32 R19, R4, R19, 0x1, P0 ;  /* 0x0000001304137211 */ /* 0x000fe200000f0eff */
[----:B------:R-:W-:Y:S01]  /*0770*/  IMAD.MOV.U32 R4, RZ, RZ, R7 ;  /* 0x000000ffff047224 */ /* 0x000fe200078e0007 */
[----:B------:R-:W-:Y:S01]  /*0780*/  IADD3 R8, R7, 0x8, RZ ;  /* 0x0000000807087810 */ /* 0x000fe20007ffe0ff */
[----:B------:R-:W-:-:S02]  /*0790*/  IMAD.MOV.U32 R7, RZ, RZ, RZ ;  /* 0x000000ffff077224 */ /* 0x000fc400078e00ff */
.L_x_312:
[----:B------:R-:W-:Y:S01]  /*07a0*/  IMAD.MOV.U32 R13, RZ, RZ, c[0x0][0x17c] ;  /* 0x00005f00ff0d7624 */ /* 0x000fe200078e00ff */
[----:B------:R-:W-:Y:S01]  /*07b0*/  LEA R16, P1, R18, c[0x0][0x218], 0x1 ;  /* 0x0000860012107a11 */ /* 0x000fe200078208ff */
[----:B------:R-:W-:Y:S01]  /*07c0*/  CS2R R64, SRZ ;  /* 0x0000000000407805 */ /* 0x000fe2000001ff00 */
[----:B------:R-:W-:Y:S01]  /*07d0*/  LEA R22, P0, R20, c[0x0][0x218], 0x1 ;  /* 0x0000860014167a11 */ /* 0x000fe200078008ff */
[----:B------:R-:W-:Y:S01]  /*07e0*/  IMAD.MOV.U32 R62, RZ, RZ, RZ ;  /* 0x000000ffff3e7224 */ /* 0x000fe200078e00ff */
[----:B------:R-:W-:-:S02]  /*07f0*/  ISETP.GE.AND P2, PT, R13, 0x1, PT ;  /* 0x000000010d00780c */ /* 0x000fc40003f46270 */
[----:B------:R-:W-:Y:S02]  /*0800*/  LEA.HI.X R17, R18, c[0x0][0x21c], R17, 0x1, P1 ;  /* 0x0000870012117a11 */ /* 0x000fe400008f0c11 */
[----:B------:R-:W-:-:S09]  /*0810*/  LEA.HI.X R23, R20, c[0x0][0x21c], R19, 0x1, P0 ;  /* 0x0000870014177a11 */ /* 0x000fd200000f0c13 */
[----:B------:R-:W-:Y:S05]  /*0820*/  @!P2 BRA `(.L_x_313) ;  /* 0x000001b00000a947 */ /* 0x000fea0003800000 */
[----:B------:R-:W-:Y:S01]  /*0830*/  IMAD.MOV.U32 R18, RZ, RZ, c[0x0][0x19c] ;  /* 0x00006700ff127624 */ /* 0x000fe200078e00ff */
[----:B------:R-:W-:Y:S01]  /*0840*/  MOV R13, c[0x0][0x18c] ;  /* 0x00006300000d7a02 */ /* 0x000fe20000000f00 */
[----:B------:R-:W-:Y:S01]  /*0850*/  IMAD.MOV.U32 R64, RZ, RZ, RZ ;  /* 0x000000ffff407224 */ /* 0x000fe200078e00ff */
[----:B------:R-:W-:Y:S01]  /*0860*/  ISETP.GE.AND P1, PT, R4, c[0x0][0x160], PT ;  /* 0x0000580004007a0c */ /* 0x000fe20003f26270 */
[----:B------:R-:W-:Y:S01]  /*0870*/  IMAD.MOV.U32 R21, RZ, RZ, RZ ;  /* 0x000000ffff157224 */ /* 0x000fe200078e00ff */
[----:B------:R-:W-:Y:S01]  /*0880*/  ISETP.GE.AND P0, PT, R8, c[0x0][0x160], PT ;  /* 0x0000580008007a0c */ /* 0x000fe20003f06270 */
[-C--:B------:R-:W-:Y:S01]  /*0890*/  IMAD R11, R11, R13.reuse, -c[0x0][0x184] ;  /* 0x800061000b0b7624 */ /* 0x080fe200078e020d */
[----:B------:R-:W-:Y:S01]  /*08a0*/  ISETP.NE.AND P2, PT, R18, 0x1, PT ;  /* 0x000000011200780c */ /* 0x000fe20003f45270 */
[----:B------:R-:W-:Y:S01]  /*08b0*/  IMAD R12, R12, R13, -c[0x0][0x184] ;  /* 0x800061000c0c7624 */ /* 0x000fe200078e020d */
[----:B------:R-:W-:Y:S02]  /*08c0*/  MOV R62, RZ ;  /* 0x000000ff003e7202 */ /* 0x000fe40000000f00 */
.L_x_314:
        /* <DEDUP_REMOVED lines=17> */
.L_x_313:
[----:B------:R-:W-:Y:S02]  /*09e0*/  ISETP.LE.AND P0, PT, R0, c[0x0][0x180], PT ;  /* 0x0000600000007a0c */ /* 0x000fe40003f03270 */
[----:B------:R-:W-:-:S11]  /*09f0*/  MOV R63, RZ ;  /* 0x000000ff003f7202 */ /* 0x000fd60000000f00 */
[----:B------:R-:W-:Y:S05]  /*0a00*/  @!P0 BRA `(.L_x_315) ;  /* 0x0000019000008947 */ /* 0x000fea0003800000 */
[----:B------:R-:W-:Y:S01]  /*0a10*/  MOV R4, c[0x0][0x19c] ;  /* 0x0000670000047a02 */ /* 0x000fe20000000f00 */
[-C--:B------:R-:W-:Y:S01]  /*0a20*/  IMAD R9, R9, R2.reuse, -c[0x0][0x188] ;  /* 0x8000620009097624 */ /* 0x080fe200078e0202 */
[----:B------:R-:W-:Y:S01]  /*0a30*/  MOV R12, R3 ;  /* 0x00000003000c7202 */ /* 0x000fe20000000f00 */
[----:B------:R-:W-:Y:S01]  /*0a40*/  IMAD R2, R7, R2, -c[0x0][0x188] ;  /* 0x8000620007027624 */ /* 0x000fe200078e0202 */
[----:B------:R-:W-:Y:S01]  /*0a50*/  ISETP.NE.AND P0, PT, R4, 0x1, PT ;  /* 0x000000010400780c */ /* 0x000fe20003f05270 */
[----:B------:R-:W-:Y:S01]  /*0a60*/  IMAD.MOV.U32 R65, RZ, RZ, RZ ;  /* 0x000000ffff417224 */ /* 0x000fe200078e00ff */
[----:B------:R-:W-:Y:S01]  /*0a70*/  MOV R63, RZ ;  /* 0x000000ff003f7202 */ /* 0x000fe20000000f00 */
[----:B------:R-:W-:-:S05]  /*0a80*/  IMAD.MOV.U32 R3, RZ, RZ, RZ ;  /* 0x000000ffff037224 */ /* 0x000fca00078e00ff */
.L_x_316:
        /* <DEDUP_REMOVED lines=17> */
.L_x_315:
[----:B------:R-:W-:Y:S01]  /*0ba0*/  IABS R2, c[0x0][0x1a4] ;  /* 0x0000690000027a13 */ /* 0x000fe20000000000 */
[----:B------:R-:W-:Y:S01]  /*0bb0*/  IMAD.SHL.U32 R4, R14, 0x4, RZ ;  /* 0x000000040e047824 */ /* 0x000fe200078e00ff */
[--C-:B------:R-:W-:Y:S01]  /*0bc0*/  SHF.R.U32.HI R7, RZ, 0x5, R14.reuse ;  /* 0x00000005ff077819 */ /* 0x100fe2000001160e */
[----:B------:R-:W-:Y:S01]  /*0bd0*/  IMAD.SHL.U32 R66, R66, 0x40, RZ ;  /* 0x0000004042427824 */ /* 0x000fe200078e00ff */
[----:B------:R-:W1:Y:S01]  /*0be0*/  I2F.RP R11, R2 ;  /* 0x00000002000b7306 */ /* 0x000e620000209400 */
[C---:B------:R-:W-:Y:S01]  /*0bf0*/  LOP3.LUT R9, R14.reuse, 0x1f, RZ, 0xc0, !PT ;  /* 0x0000001f0e097812 */ /* 0x040fe200078ec0ff */
[----:B------:R-:W-:Y:S01]  /*0c00*/  ULDC UR6, c[0x0][0x16c] ;  /* 0x00005b0000067ab9 */ /* 0x000fe20000000800 */
[----:B------:R-:W-:Y:S01]  /*0c10*/  LOP3.LUT R52, R14, 0x6, RZ, 0xc0, !PT ;  /* 0x000000060e347812 */ /* 0x000fe200078ec0ff */
[----:B------:R-:W2:Y:S01]  /*0c20*/  SHFL.IDX PT, R7, R7, RZ, 0x1f ;  /* 0x00001fff07077589 */ /* 0x000ea200000e0000 */
[----:B------:R-:W-:Y:S01]  /*0c30*/  SHF.R.U32.HI R8, RZ, 0x3, R14 ;  /* 0x00000003ff087819 */ /* 0x000fe2000001160e */
[----:B------:R-:W-:Y:S01]  /*0c40*/  ULDC UR4, c[0x0][0x1a4] ;  /* 0x0000690000047ab9 */ /* 0x000fe20000000800 */
[----:B------:R-:W-:Y:S01]  /*0c50*/  SHF.R.U32.HI R9, RZ, 0x4, R9 ;  /* 0x00000004ff097819 */ /* 0x000fe20000011609 */
[----:B------:R-:W-:Y:S01]  /*0c60*/  ULOP3.LUT UR4, UR6, UR4, URZ, 0x3c, !UPT ;  /* 0x0000000406047292 */ /* 0x000fe2000f8e3c3f */
[----:B------:R-:W-:Y:S01]  /*0c70*/  SHF.R.U32.HI R52, RZ, 0x1, R52 ;  /* 0x00000001ff347819 */ /* 0x000fe20000011634 */
[----:B------:R-:W-:Y:S01]  /*0c80*/  IMAD.MOV.U32 R61, RZ, RZ, RZ ;  /* 0x000000ffff3d7224 */ /* 0x000fe200078e00ff */
[----:B------:R-:W-:Y:S01]  /*0c90*/  LOP3.LUT R4, R4, 0x4, RZ, 0xc0, !PT ;  /* 0x0000000404047812 */ /* 0x000fe200078ec0ff */
[----:B------:R-:W-:Y:S01]  /*0ca0*/  IMAD.MOV.U32 R58, RZ, RZ, R10 ;  /* 0x000000ffff3a7224 */ /* 0x000fe200078e000a */
[----:B------:R-:W-:Y:S01]  /*0cb0*/  IADD3 R12, R15, 0x8, RZ ;  /* 0x000000080f0c7810 */ /* 0x000fe20007ffe0ff */
[----:B------:R-:W-:Y:S01]  /*0cc0*/  ULDC.64 UR18, c[0x0][0x118] ;  /* 0x0000460000127ab9 */ /* 0x000fe20000000a00 */
[----:B------:R-:W-:Y:S01]  /*0cd0*/  LOP3.LUT R52, R4, R9, R52, 0xf6, !PT ;  /* 0x0000000904347212 */ /* 0x000fe200078ef634 */
[----:B-1----:R-:W1:Y:S01]  /*0ce0*/  MUFU.RCP R3, R11 ;  /* 0x0000000b00037308 */ /* 0x002e620000001000 */
[----:B------:R-:W-:Y:S01]  /*0cf0*/  LEA.HI R13, R12, R12, RZ, 0x1 ;  /* 0x0000000c0c0d7211 */ /* 0x000fe200078f08ff */
[----:B------:R-:W-:Y:S01]  /*0d00*/  IMAD.SHL.U32 R9, R9, 0x8, RZ ;  /* 0x0000000809097824 */ /* 0x000fe200078e00ff */
[----:B------:R-:W-:Y:S01]  /*0d10*/  ISETP.GE.U32.AND P0, PT, R10, c[0x0][0x16c], PT ;  /* 0x00005b000a007a0c */ /* 0x000fe20003f06070 */
[----:B------:R-:W-:Y:S01]  /*0d20*/  IMAD.MOV.U32 R37, RZ, RZ, c[0x0][0x248] ;  /* 0x00009200ff257624 */ /* 0x000fe200078e00ff */
[----:B------:R-:W-:-:S02]  /*0d30*/  ISETP.NE.AND P4, PT, R0, c[0x0][0x180], PT ;  /* 0x0000600000007a0c */ /* 0x000fc40003f85270 */
[----:B------:R-:W-:Y:S02]  /*0d40*/  SEL R65, R65, RZ, !P0 ;  /* 0x000000ff41417207 */ /* 0x000fe40004000000 */
[----:B------:R-:W-:Y:S02]  /*0d50*/  SEL R64, R64, RZ, !P0 ;  /* 0x000000ff40407207 */ /* 0x000fe40004000000 */
[----:B------:R-:W-:Y:S01]  /*0d60*/  SEL R63, R63, RZ, !P0 ;  /* 0x000000ff3f3f7207 */ /* 0x000fe20004000000 */
[----:B--2---:R-:W2:Y:S01]  /*0d70*/  R2UR UR5, R7 ;  /* 0x00000000070573c2 */ /* 0x004ea200000e0000 */
[----:B------:R-:W-:Y:S02]  /*0d80*/  SEL R62, R62, RZ, !P0 ;  /* 0x000000ff3e3e7207 */ /* 0x000fe40004000000 */
[----:B-1----:R-:W-:Y:S02]  /*0d90*/  IADD3 R20, R3, 0xffffffe, RZ ;  /* 0x0ffffffe03147810 */ /* 0x002fe40007ffe0ff */
[----:B------:R-:W-:-:S02]  /*0da0*/  LOP3.LUT R3, R14, 0xe, RZ, 0xc0, !PT ;  /* 0x0000000e0e037812 */ /* 0x000fc400078ec0ff */
[----:B------:R-:W1:Y:S01]  /*0db0*/  F2I.FTZ.U32.TRUNC.NTZ R21, R20 ;  /* 0x0000001400157305 */ /* 0x000e62000021f000 */
[----:B------:R-:W-:Y:S02]  /*0dc0*/  LOP3.LUT R14, R14, 0x7, RZ, 0xc0, !PT ;  /* 0x000000070e0e7812 */ /* 0x000fe400078ec0ff */
[----:B------:R-:W-:Y:S02]  /*0dd0*/  SHF.R.U32.HI R3, RZ, 0x1, R3 ;  /* 0x00000001ff037819 */ /* 0x000fe40000011603 */
[--C-:B------:R-:W-:Y:S02]  /*0de0*/  SHF.R.U32.HI R19, RZ, 0x1, R14.reuse ;  /* 0x00000001ff137819 */ /* 0x100fe4000001160e */
[----:B------:R-:W-:Y:S01]  /*0df0*/  LOP3.LUT R9, R9, 0xfffffff8, R14, 0xe2, !PT ;  /* 0xfffffff809097812 */ /* 0x000fe200078ee20e */
[----:B------:R-:W-:Y:S01]  /*0e00*/  IMAD R52, R3, 0x18, R52 ;  /* 0x0000001803347824 */ /* 0x000fe200078e0234 */
[----:B------:R-:W-:Y:S02]  /*0e10*/  LOP3.LUT R19, R19, 0x1, R8, 0x78, !PT ;  /* 0x0000000113137812 */ /* 0x000fe400078e7808 */
[----:B------:R-:W-:-:S02]  /*0e20*/  LOP3.LUT R3, R13, 0x3ffffffe, RZ, 0xc0, !PT ;  /* 0x3ffffffe0d037812 */ /* 0x000fc400078ec0ff */
[----:B------:R-:W-:Y:S02]  /*0e30*/  LOP3.LUT R19, R19, R4, RZ, 0xfc, !PT ;  /* 0x0000000413137212 */ /* 0x000fe400078efcff */
[----:B------:R-:W-:Y:S01]  /*0e40*/  LEA.HI R4, R15, R15, RZ, 0x1 ;  /* 0x0000000f0f047211 */ /* 0x000fe200078f08ff */
[----:B-1----:R-:W-:Y:S01]  /*0e50*/  IMAD.MOV R53, RZ, RZ, -R21 ;  /* 0x000000ffff357224 */ /* 0x002fe200078e0a15 */
[----:B------:R-:W-:Y:S01]  /*0e60*/  IABS R8, c[0x0][0x16c] ;  /* 0x00005b0000087a13 */ /* 0x000fe20000000000 */
[----:B------:R-:W-:Y:S01]  /*0e70*/  IMAD.MOV.U32 R20, RZ, RZ, RZ ;  /* 0x000000ffff147224 */ /* 0x000fe200078e00ff */
[----:B------:R-:W-:Y:S01]  /*0e80*/  LOP3.LUT R14, R63, R62, RZ, 0xc0, !PT ;  /* 0x0000003e3f0e7212 */ /* 0x000fe200078ec0ff */
[----:B------:R-:W-:Y:S01]  /*0e90*/  IMAD R53, R53, R2, RZ ;  /* 0x0000000235357224 */ /* 0x000fe200078e02ff */
[----:B--2---:R-:W-:Y:S01]  /*0ea0*/  USHF.R.S32.HI UR16, URZ, 0x1f, UR5 ;  /* 0x0000001f3f107899 */ /* 0x004fe20008011405 */
[----:B------:R-:W-:Y:S01]  /*0eb0*/  IMAD.IADD R3, R12, 0x1, -R3 ;  /* 0x000000010c037824 */ /* 0x000fe200078e0a03 */
[----:B------:R-:W-:Y:S01]  /*0ec0*/  LOP3.LUT R12, R4, 0x3ffffffe, RZ, 0xc0, !PT ;  /* 0x3ffffffe040c7812 */ /* 0x000fe200078ec0ff */
[----:B------:R-:W-:Y:S01]  /*0ed0*/  IMAD.HI.U32 R53, R21, R53, R20 ;  /* 0x0000003515357227 */ /* 0x000fe200078e0014 */
[----:B------:R-:W-:-:S03]  /*0ee0*/  ULEA.HI UR16, UR16, UR5, URZ, 0x2 ;  /* 0x0000000510107291 */ /* 0x000fc6000f8f103f */
[----:B------:R-:W-:Y:S02]  /*0ef0*/  IMAD.IADD R7, R15, 0x1, -R12 ;  /* 0x000000010f077824 */ /* 0x000fe400078e0a0c */
[----:B------:R-:W-:-:S04]  /*0f00*/  IMAD.HI.U32 R53, R53, R8, RZ ;  /* 0x0000000835357227 */ /* 0x000fc800078e00ff */
[----:B------:R-:W-:Y:S02]  /*0f10*/  IMAD.MOV R11, RZ, RZ, -R53 ;  /* 0x000000ffff0b7224 */ /* 0x000fe400078e0a35 */
[----:B------:R-:W-:Y:S01]  /*0f20*/  IMAD.IADD R12, R15, 0x1, R66 ;  /* 0x000000010f0c7824 */ /* 0x000fe200078e0242 */
[----:B------:R-:W-:Y:S01]  /*0f30*/  SHF.R.S32.HI R15, RZ, 0x1f, R4 ;  /* 0x0000001fff0f7819 */ /* 0x000fe20000011404 */
[----:B------:R-:W-:Y:S02]  /*0f40*/  IMAD R11, R2, R11, R8 ;  /* 0x0000000b020b7224 */ /* 0x000fe400078e0208 */
[----:B------:R-:W-:Y:S01]  /*0f50*/  IMAD.SHL.U32 R14, R14, 0x10, RZ ;  /* 0x000000100e0e7824 */ /* 0x000fe200078e00ff */
[----:B------:R-:W-:Y:S01]  /*0f60*/  IADD3 R8, R12, 0x8, RZ ;  /* 0x000000080c087810 */ /* 0x000fe20007ffe0ff */
[--C-:B------:R-:W-:Y:S01]  /*0f70*/  IMAD R7, R7, 0x4, R6.reuse ;  /* 0x0000000407077824 */ /* 0x100fe200078e0206 */
[----:B------:R-:W-:Y:S01]  /*0f80*/  ISETP.GT.U32.AND P6, PT, R2, R11, PT ;  /* 0x0000000b0200720c */ /* 0x000fe20003fc4070 */
[----:B------:R-:W-:Y:S01]  /*0f90*/  IMAD R3, R3, 0x4, R6 ;  /* 0x0000000403037824 */ /* 0x000fe200078e0206 */
[----:B------:R-:W-:-:S02]  /*0fa0*/  ISETP.GE.AND P2, PT, R8, c[0x0][0x178], PT ;  /* 0x00005e0008007a0c */ /* 0x000fc40003f46270 */
[----:B------:R-:W-:Y:S02]  /*0fb0*/  LOP3.LUT R8, R65, R64, RZ, 0xc0, !PT ;  /* 0x0000004041087212 */ /* 0x000fe400078ec0ff */
[C---:B------:R-:W-:Y:S01]  /*0fc0*/  ISETP.GE.AND P5, PT, R12.reuse, c[0x0][0x178], PT ;  /* 0x00005e000c007a0c */ /* 0x040fe20003fa6270 */
[----:B------:R-:W-:Y:S01]  /*0fd0*/  IMAD R12, R12, c[0x0][0x228], RZ ;  /* 0x00008a000c0c7a24 */ /* 0x000fe200078e02ff */
[----:B------:R-:W-:Y:S01]  /*0fe0*/  LOP3.LUT P3, RZ, R14, 0x10, RZ, 0xc0, !PT ;  /* 0x000000100eff7812 */ /* 0x000fe2000786c0ff */
[----:B------:R-:W-:Y:S01]  /*0ff0*/  IMAD.SHL.U32 R8, R8, 0x10, RZ ;  /* 0x0000001008087824 */ /* 0x000fe200078e00ff */
[----:B------:R-:W-:Y:S02]  /*1000*/  SHF.R.S32.HI R14, RZ, 0x1f, R7 ;  /* 0x0000001fff0e7819 */ /* 0x000fe40000011407 */
[----:B------:R-:W-:Y:S01]  /*1010*/  IADD3 R6, P0, R10, R12, RZ ;  /* 0x0000000c0a067210 */ /* 0x000fe20007f1e0ff */
[----:B------:R-:W-:Y:S01]  /*1020*/  @!P6 IMAD.IADD R11, R11, 0x1, -R2 ;  /* 0x000000010b0be824 */ /* 0x000fe200078e0a02 */
[----:B------:R-:W-:-:S02]  /*1030*/  LOP3.LUT P1, RZ, R8, 0x10, RZ, 0xc0, !PT ;  /* 0x0000001008ff7812 */ /* 0x000fc4000782c0ff */
[----:B------:R-:W-:Y:S02]  /*1040*/  SHF.R.S32.HI R8, RZ, 0x1, R4 ;  /* 0x00000001ff087819 */ /* 0x000fe40000011404 */
[----:B------:R-:W-:Y:S02]  /*1050*/  LEA.HI.X.SX32 R5, R12, R5, 0x1, P0 ;  /* 0x000000050c057211 */ /* 0x000fe400000f0eff */
[--C-:B------:R-:W-:Y:S02]  /*1060*/  SHF.R.S32.HI R4, RZ, 0x1, R13.reuse ;  /* 0x00000001ff047819 */ /* 0x100fe4000001140d */
[----:B------:R-:W-:Y:S02]  /*1070*/  SHF.R.S32.HI R13, RZ, 0x1f, R13 ;  /* 0x0000001fff0d7819 */ /* 0x000fe4000001140d */
[----:B------:R-:W-:Y:S02]  /*1080*/  SHF.R.S32.HI R12, RZ, 0x1f, R3 ;  /* 0x0000001fff0c7819 */ /* 0x000fe40000011403 */
[----:B------:R-:W-:-:S02]  /*1090*/  @!P6 IADD3 R53, R53, 0x1, RZ ;  /* 0x000000013535e810 */ /* 0x000fc40007ffe0ff */
[----:B------:R-:W-:Y:S02]  /*10a0*/  LEA.HI R15, R15, R8, RZ, 0x2 ;  /* 0x000000080f0f7211 */ /* 0x000fe400078f10ff */
[----:B------:R-:W-:Y:S02]  /*10b0*/  LEA.HI R14, R14, R7, RZ, 0x2 ;  /* 0x000000070e0e7211 */ /* 0x000fe400078f10ff */
[----:B------:R-:W-:Y:S02]  /*10c0*/  LEA.HI R13, R13, R4, RZ, 0x2 ;  /* 0x000000040d0d7211 */ /* 0x000fe400078f10ff */
[----:B------:R-:W-:Y:S02]  /*10d0*/  LEA.HI R12, R12, R3, RZ, 0x2 ;  /* 0x000000030c0c7211 */ /* 0x000fe400078f10ff */
[----:B------:R-:W-:Y:S01]  /*10e0*/  ISETP.GE.U32.AND P6, PT, R11, R2, PT ;  /* 0x000000020b00720c */ /* 0x000fe20003fc6070 */
[----:B------:R-:W-:Y:S01]  /*10f0*/  IMAD.MOV.U32 R2, RZ, RZ, RZ ;  /* 0x000000ffff027224 */ /* 0x000fe200078e00ff */
[----:B------:R-:W-:Y:S01]  /*1100*/  @!P4 ISETP.LT.AND P0, PT, R0, c[0x0][0x17c], PT ;  /* 0x00005f000000ca0c */ /* 0x000fe20003f01270 */
[----:B------:R-:W-:Y:S01]  /*1110*/  IMAD.MOV.U32 R11, RZ, RZ, 0x1 ;  /* 0x00000001ff0b7424 */ /* 0x000fe200078e00ff */
[----:B------:R-:W-:Y:S01]  /*1120*/  LOP3.LUT R15, R15, 0x1ffffffc, RZ, 0xc0, !PT ;  /* 0x1ffffffc0f0f7812 */ /* 0x000fe200078ec0ff */
[----:B------:R-:W-:Y:S01]  /*1130*/  @!P4 IMAD.MOV.U32 R11, RZ, RZ, RZ ;  /* 0x000000ffff0bc224 */ /* 0x000fe200078e00ff */
[----:B------:R-:W-:-:S02]  /*1140*/  LOP3.LUT R14, R14, 0xfffffffc, RZ, 0xc0, !PT ;  /* 0xfffffffc0e0e7812 */ /* 0x000fc400078ec0ff */
[----:B------:R-:W-:Y:S01]  /*1150*/  LOP3.LUT R13, R13, 0x1ffffffc, RZ, 0xc0, !PT ;  /* 0x1ffffffc0d0d7812 */ /* 0x000fe200078ec0ff */
[----:B------:R-:W-:Y:S01]  /*1160*/  IMAD.IADD R20, R8, 0x1, -R15 ;  /* 0x0000000108147824 */ /* 0x000fe200078e0a0f */
[----:B------:R-:W-:Y:S01]  /*1170*/  LOP3.LUT R12, R12, 0xfffffffc, RZ, 0xc0, !PT ;  /* 0xfffffffc0c0c7812 */ /* 0x000fe200078ec0ff */
[----:B------:R-:W-:Y:S01]  /*1180*/  IMAD.IADD R7, R7, 0x1, -R14 ;  /* 0x0000000107077824 */ /* 0x000fe200078e0a0e */
[----:B------:R-:W-:Y:S01]  /*1190*/  @!P4 SEL R61, RZ, 0x1, !P0 ;  /* 0x00000001ff3dc807 */ /* 0x000fe20004000000 */
[----:B------:R-:W-:Y:S01]  /*11a0*/  IMAD.IADD R18, R4, 0x1, -R13 ;  /* 0x0000000104127824 */ /* 0x000fe200078e0a0d */
[----:B------:R-:W-:Y:S01]  /*11b0*/  @!P4 SEL R2, R0, 0x2, P0 ;  /* 0x000000020002c807 */ /* 0x000fe20000000000 */
[----:B------:R-:W-:Y:S01]  /*11c0*/  IMAD.IADD R3, R3, 0x1, -R12 ;  /* 0x0000000103037824 */ /* 0x000fe200078e0a0c */
[----:B------:R-:W-:Y:S01]  /*11d0*/  ISETP.LE.AND P0, PT, RZ, UR4, PT ;  /* 0x00000004ff007c0c */ /* 0x000fe2000bf03270 */
[----:B------:R-:W-:Y:S01]  /*11e0*/  ULOP3.LUT UR4, UR16, 0xfffffffc, URZ, 0xc0, !UPT ;  /* 0xfffffffc10047892 */ /* 0x000fe2000f8ec03f */
[----:B------:R-:W-:Y:S01]  /*11f0*/  ISETP.NE.AND P4, PT, RZ, c[0x0][0x1a4], PT ;  /* 0x00006900ff007a0c */ /* 0x000fe20003f85270 */
[----:B------:R-:W-:Y:S01]  /*1200*/  USHF.R.S32.HI UR16, URZ, 0x2, UR16 ;  /* 0x000000023f107899 */ /* 0x000fe20008011410 */
[----:B------:R-:W-:Y:S01]  /*1210*/  SEL R78, RZ, 0xffffffff, P2 ;  /* 0xffffffffff4e7807 */ /* 0x000fe20001000000 */
[----:B------:R-:W-:Y:S01]  /*1220*/  UIADD3 UR4, UR5, -UR4, URZ ;  /* 0x8000000405047290 */ /* 0x000fe2000fffe03f */
[----:B------:R-:W-:Y:S01]  /*1230*/  ISETP.NE.AND P2, PT, R2, 0x2, PT ;  /* 0x000000020200780c */ /* 0x000fe20003f45270 */
[----:B------:R-:W-:Y:S01]  /*1240*/  USHF.L.U32 UR6, UR16, 0x3, URZ ;  /* 0x0000000310067899 */ /* 0x000fe2000800063f */
[----:B------:R-:W-:Y:S01]  /*1250*/  LOP3.LUT R7, R7, R20, RZ, 0x3c, !PT ;  /* 0x0000001407077212 */ /* 0x000fe200078e3cff */
[----:B------:R-:W-:Y:S01]  /*1260*/  IMAD.SHL.U32 R78, R78, 0x2, RZ ;  /* 0x000000024e4e7824 */ /* 0x000fe200078e00ff */
[----:B------:R-:W-:Y:S01]  /*1270*/  LOP3.LUT R3, R3, R18, RZ, 0x3c, !PT ;  /* 0x0000001203037212 */ /* 0x000fe200078e3cff */
[----:B------:R-:W-:Y:S01]  /*1280*/  ULEA.HI UR14, UR4, UR4, URZ, 0x1 ;  /* 0x00000004040e7291 */ /* 0x000fe2000f8f083f */
[----:B------:R-:W-:Y:S01]  /*1290*/  @P6 IADD3 R53, R53, 0x1, RZ ;  /* 0x0000000135356810 */ /* 0x000fe20007ffe0ff */
[----:B------:R-:W-:Y:S01]  /*12a0*/  IMAD.IADD R7, R14, 0x1, R7 ;  /* 0x000000010e077824 */ /* 0x000fe200078e0207 */
[----:B------:R-:W-:Y:S01]  /*12b0*/  SEL R13, RZ, 0x1, P5 ;  /* 0x00000001ff0d7807 */ /* 0x000fe20002800000 */
[----:B------:R-:W-:Y:S01]  /*12c0*/  IMAD.IADD R3, R12, 0x1, R3 ;  /* 0x000000010c037824 */ /* 0x000fe200078e0203 */
[----:B------:R-:W-:Y:S01]  /*12d0*/  IADD3 R57, R11, 0x1, RZ ;  /* 0x000000010b397810 */ /* 0x000fe20007ffe0ff */
[----:B------:R-:W-:Y:S01]  /*12e0*/  @!P0 IMAD.MOV R53, RZ, RZ, -R53 ;  /* 0x000000ffff358224 */ /* 0x000fe200078e0a35 */
[----:B------:R-:W-:Y:S01]  /*12f0*/  @!P4 LOP3.LUT R53, RZ, c[0x0][0x1a4], RZ, 0x33, !PT ;  /* 0x00006900ff35ca12 */ /* 0x000fe200078e33ff */
[----:B------:R-:W-:Y:S01]  /*1300*/  IMAD R7, R8, 0x18, R7 ;  /* 0x0000001808077824 */ /* 0x000fe200078e0207 */
[----:B------:R-:W-:Y:S01]  /*1310*/  @!P2 IADD3 R58, R10, c[0x0][0x1f8], RZ ;  /* 0x00007e000a3aaa10 */ /* 0x000fe20007ffe0ff */
[----:B------:R-:W-:Y:S01]  /*1320*/  IMAD R4, R4, 0x18, R3 ;  /* 0x0000001804047824 */ /* 0x000fe200078e0203 */
[----:B------:R-:W-:Y:S01]  /*1330*/  LOP3.LUT R78, R78, 0x2, R13, 0xe2, !PT ;  /* 0x000000024e4e7812 */ /* 0x000fe200078ee20d */
[----:B------:R-:W-:Y:S01]  /*1340*/  IMAD.MOV.U32 R3, RZ, RZ, 0x8 ;  /* 0x00000008ff037424 */ /* 0x000fe200078e00ff */
[----:B------:R-:W-:Y:S01]  /*1350*/  ISETP.GE.U32.AND P2, PT, R10, R53, PT ;  /* 0x000000350a00720c */ /* 0x000fe20003f46070 */
[----:B------:R-:W-:Y:S01]  /*1360*/  IMAD.SHL.U32 R60, R7, 0x8, RZ ;  /* 0x00000008073c7824 */ /* 0x000fe200078e00ff */
[----:B------:R-:W-:Y:S01]  /*1370*/  LEA R24, P4, R6, c[0x0][0x250], 0x1 ;  /* 0x0000940006187a11 */ /* 0x000fe200078808ff */
[----:B------:R-:W-:Y:S01]  /*1380*/  IMAD.SHL.U32 R4, R4, 0x8, RZ ;  /* 0x0000000804047824 */ /* 0x000fe200078e00ff */
[----:B------:R-:W-:Y:S01]  /*1390*/  SEL R78, R78, RZ, !P2 ;  /* 0x000000ff4e4e7207 */ /* 0x000fe20005000000 */
[----:B------:R-:W-:Y:S01]  /*13a0*/  IMAD R14, R2, R3, c[0x2][0x0] ;  /* 0x00800000020e7624 */ /* 0x000fe200078e0203 */
[----:B------:R-:W-:Y:S01]  /*13b0*/  ISETP.NE.AND P0, PT, R57, c[0x0][0x180], PT ;  /* 0x0000600039007a0c */ /* 0x000fe20003f05270 */
[----:B------:R-:W-:Y:S01]  /*13c0*/  IMAD.SHL.U32 R60, R60, 0x2, RZ ;  /* 0x000000023c3c7824 */ /* 0x000fe200078e00ff */
[----:B------:R-:W-:Y:S01]  /*13d0*/  LEA.HI.X R25, R6, c[0x0][0x254], R5, 0x1, P4 ;  /* 0x0000950006197a11 */ /* 0x000fe200020f0c05 */
[----:B------:R-:W-:Y:S01]  /*13e0*/  IMAD.SHL.U32 R59, R4, 0x2, RZ ;  /* 0x00000002043b7824 */ /* 0x000fe200078e00ff */
[----:B------:R-:W-:Y:S01]  /*13f0*/  ISETP.NE.AND P5, PT, R0, c[0x0][0x22c], PT ;  /* 0x00008b0000007a0c */ /* 0x000fe20003fa5270 */
[C---:B------:R-:W-:Y:S01]  /*1400*/  IMAD.SHL.U32 R6, R78.reuse, 0x10, RZ ;  /* 0x000000104e067824 */ /* 0x040fe200078e00ff */
[----:B------:R-:W1:Y:S01]  /*1410*/  LDC.64 R14, c[0x0][R14+0x160] ;  /* 0x000058000e0e7b82 */ /* 0x000e620000000a00 */
[----:B------:R-:W-:Y:S01]  /*1420*/  IMAD.SHL.U32 R2, R78, 0x8, RZ ;  /* 0x000000084e027824 */ /* 0x000fe200078e00ff */
[----:B------:R-:W-:Y:S01]  /*1430*/  LOP3.LUT R60, R60, 0xfffffff0, RZ, 0xc0, !PT ;  /* 0xfffffff03c3c7812 */ /* 0x000fe200078ec0ff */
[----:B------:R-:W-:Y:S01]  /*1440*/  ULOP3.LUT UR15, UR14, 0xfffffffe, URZ, 0xc0, !UPT ;  /* 0xfffffffe0e0f7892 */ /* 0x000fe2000f8ec03f */
[----:B------:R-:W-:Y:S01]  /*1450*/  LOP3.LUT R59, R59, 0xfffffff0, RZ, 0xc0, !PT ;  /* 0xfffffff03b3b7812 */ /* 0x000fe200078ec0ff */
[----:B------:R-:W-:Y:S01]  /*1460*/  USHF.R.S32.HI UR14, URZ, 0x1, UR14 ;  /* 0x000000013f0e7899 */ /* 0x000fe2000801140e */
[----:B------:R-:W-:Y:S01]  /*1470*/  LOP3.LUT P6, RZ, R6, 0x10, RZ, 0xc0, !PT ;  /* 0x0000001006ff7812 */ /* 0x000fe200078cc0ff */
[----:B------:R-:W-:Y:S01]  /*1480*/  @!PT LDS RZ, [RZ] ;  /* 0x00000000fffff984 */ /* 0x000fe20000000800 */
[----:B------:R-:W-:Y:S01]  /*1490*/  @!PT LDS RZ, [RZ] ;  /* 0x00000000fffff984 */ /* 0x000fe20000000800 */
[----:B------:R2:W-:Y:S01]  /*14a0*/  LDGSTS.E.LTC128B.128 [R60], [R22.64], P3 ;  /* 0x00000000163c7fae */ /* 0x0005e20009921d52 */
[----:B------:R-:W-:Y:S01]  /*14b0*/  LOP3.LUT P4, RZ, R2, 0x10, RZ, 0xc0, !PT ;  /* 0x0000001002ff7812 */ /* 0x000fe2000788c0ff */
[----:B------:R-:W-:Y:S01]  /*14c0*/  IMAD.MOV.U32 R2, RZ, RZ, c[0x0][0x24c] ;  /* 0x00009300ff027624 */ /* 0x000fe200078e00ff */
[----:B------:R-:W-:Y:S01]  /*14d0*/  @!P0 IADD3 R5, R61, 0x1, RZ ;  /* 0x000000013d058810 */ /* 0x000fe20007ffe0ff */
[----:B------:R3:W-:Y:S01]  /*14e0*/  LDGSTS.E.LTC128B.128 [R59], [R16.64], P1 ;  /* 0x00000000103b7fae */ /* 0x0007e20008921d52 */
[----:B------:R-:W-:Y:S01]  /*14f0*/  IADD3 R20, P1, R24, c[0x0][0x238], RZ ;  /* 0x00008e0018147a10 */ /* 0x000fe20007f3e0ff */
[----:B------:R-:W-:Y:S01]  /*1500*/  IMAD.MOV.U32 R6, RZ, RZ, RZ ;  /* 0x000000ffff067224 */ /* 0x000fe200078e00ff */
[----:B------:R-:W-:Y:S01]  /*1510*/  ISETP.GE.U32.AND P3, PT, R58, c[0x0][0x16c], PT ;  /* 0x00005b003a007a0c */ /* 0x000fe20003f66070 */
[----:B------:R-:W-:Y:S01]  /*1520*/  @!P0 IMAD.MOV.U32 R57, RZ, RZ, RZ ;  /* 0x000000ffff398224 */ /* 0x000fe200078e00ff */
[----:B------:R-:W-:Y:S01]  /*1530*/  @!P0 ISETP.GE.AND P2, PT, R5, c[0x0][0x17c], PT ;  /* 0x00005f0005008a0c */ /* 0x000fe20003f46270 */
[----:B------:R-:W-:Y:S01]  /*1540*/  UIADD3 UR15, UR4, -UR15, URZ ;  /* 0x8000000f040f7290 */ /* 0x000fe2000fffe03f */
[----:B------:R-:W-:Y:S01]  /*1550*/  IADD3.X R21, R25, c[0x0][0x23c], RZ, P1, !PT ;  /* 0x00008f0019157a10 */ /* 0x000fe20000ffe4ff */
[----:B------:R4:W-:Y:S01]  /*1560*/  LDGSTS.E.BYPASS.LTC128B.128 [R60+0x3000], [R24.64], P6 ;  /* 0x03000000183c7fae */ /* 0x0009e2000b101d52 */
[C---:B------:R-:W-:Y:S01]  /*1570*/  SEL R77, R0.reuse, 0x2, !P5 ;  /* 0x00000002004d7807 */ /* 0x040fe20006800000 */
[----:B------:R-:W-:Y:S01]  /*1580*/  UIMAD UR4, UR14, 0x180, UR6 ;  /* 0x000001800e0478a4 */ /* 0x000fe2000f8e0206 */
[----:B------:R-:W-:Y:S01]  /*1590*/  SHF.L.U32 R7, R0, R61, RZ ;  /* 0x0000003d00077219 */ /* 0x000fe200000006ff */
[----:B------:R2:W-:Y:S01]  /*15a0*/  LDGSTS.E.BYPASS.LTC128B.128 [R59+0x3000], [R20.64], P4 ;  /* 0x03000000143b7fae */ /* 0x0005e2000a101d52 */
[----:B------:R-:W-:Y:S01]  /*15b0*/  @!P0 SEL R61, R5, RZ, !P2 ;  /* 0x000000ff053d8207 */ /* 0x000fe20005000000 */
[----:B------:R-:W-:Y:S01]  /*15c0*/  UIMAD UR5, UR15, 0x180, UR6 ;  /* 0x000001800f0578a4 */ /* 0x000fe2000f8e0206 */
[----:B------:R-:W-:Y:S01]  /*15d0*/  SEL R13, RZ, c[0x0][0x230], P5 ;  /* 0x00008c00ff0d7a07 */ /* 0x000fe20002800000 */
[----:B------:R-:W-:Y:S01]  /*15e0*/  @P3 CS2R R62, SRZ ;  /* 0x00000000003e3805 */ /* 0x000fe2000001ff00 */
[----:B------:R-:W-:Y:S01]  /*15f0*/  SEL R5, R37, c[0x0][0x240], !P5 ;  /* 0x0000900025057a07 */ /* 0x000fe20006800000 */
[----:B------:R-:W-:Y:S01]  /*1600*/  @P3 CS2R R64, SRZ ;  /* 0x0000000000403805 */ /* 0x000fe2000001ff00 */
[----:B------:R-:W-:Y:S01]  /*1610*/  ISETP.NE.AND P4, PT, R77, c[0x0][0x22c], PT ;  /* 0x00008b004d007a0c */ /* 0x000fe20003f85270 */
[----:B------:R-:W-:Y:S01]  /*1620*/  IMAD.IADD R12, R10, 0x1, R13 ;  /* 0x000000010a0c7824 */ /* 0x000fe200078e020d */
[----:B------:R-:W-:Y:S01]  /*1630*/  IADD3 R4, P1, R5, R20, RZ ;  /* 0x0000001405047210 */ /* 0x000fe20007f3e0ff */
[----:B------:R-:W0:Y:S01]  /*1640*/  LDGDEPBAR ;  /* 0x00000000000079af */ /* 0x000e220000000000 */
[----:B------:R-:W-:Y:S01]  /*1650*/  SHF.L.U32 R8, R0, R11, RZ ;  /* 0x0000000b00087219 */ /* 0x000fe200000006ff */
[----:B------:R-:W-:Y:S01]  /*1660*/  IMAD.U32 R13, RZ, RZ, UR15 ;  /* 0x0000000fff0d7e24 */ /* 0x000fe2000f8e00ff */
[----:B------:R-:W-:Y:S01]  /*1670*/  SEL R5, R2, c[0x0][0x244], !P5 ;  /* 0x0000910002057a07 */ /* 0x000fe20006800000 */
[----:B------:R-:W-:Y:S01]  /*1680*/  ULEA UR4, UR4, 0x3000, 0x4 ;  /* 0x0000300004047891 */ /* 0x000fe2000f8e203f */
[----:B------:R-:W-:Y:S01]  /*1690*/  SEL R11, RZ, c[0x0][0x230], P4 ;  /* 0x00008c00ff0b7a07 */ /* 0x000fe20002000000 */
[----:B------:R-:W-:Y:S01]  /*16a0*/  USHF.L.U32 UR5, UR5, 0x4, URZ ;  /* 0x0000000405057899 */ /* 0x000fe2000800063f */
[----:B-1----:R-:W-:Y:S01]  /*16b0*/  IADD3 R10, P5, R14, R22, RZ ;  /* 0x000000160e0a7210 */ /* 0x002fe20007fbe0ff */
[----:B------:R-:W-:Y:S01]  /*16c0*/  IMAD.X R5, R5, 0x1, R21, P1 ;  /* 0x0000000105057824 */ /* 0x000fe200008e0615 */
[----:B------:R-:W-:Y:S01]  /*16d0*/  @!P0 SEL R6, R0, 0x2, !P2 ;  /* 0x0000000200068807 */ /* 0x000fe20005000000 */
[----:B------:R-:W-:Y:S01]  /*16e0*/  IMAD.IADD R80, R12, 0x1, R11 ;  /* 0x000000010c507824 */ /* 0x000fe200078e020b */
[----:B------:R-:W-:Y:S01]  /*16f0*/  LOP3.LUT P2, RZ, R7, R62, RZ, 0xc0, !PT ;  /* 0x0000003e07ff7212 */ /* 0x000fe2000784c0ff */
[----:B------:R-:W-:Y:S01]  /*1700*/  IMAD.X R11, R15, 0x1, R23, P5 ;  /* 0x000000010f0b7824 */ /* 0x000fe200028e0617 */
[C---:B------:R-:W-:Y:S01]  /*1710*/  ISETP.NE.AND P5, PT, R6.reuse, 0x2, PT ;  /* 0x000000020600780c */ /* 0x040fe20003fa5270 */
[----:B------:R-:W-:Y:S01]  /*1720*/  IMAD R3, R6, R3, c[0x2][0x0] ;  /* 0x0080000006037624 */ /* 0x000fe200078e0203 */
[----:B------:R-:W-:-:S02]  /*1730*/  LOP3.LUT P3, RZ, R8, R63, RZ, 0xc0, !PT ;  /* 0x0000003f08ff7212 */ /* 0x000fc4000786c0ff */
[----:B------:R-:W-:Y:S02]  /*1740*/  ISETP.GE.U32.AND P6, PT, R12, R53, PT ;  /* 0x000000350c00720c */ /* 0x000fe40003fc6070 */
[----:B------:R-:W-:Y:S02]  /*1750*/  PLOP3.LUT P3, PT, P2, P3, PT, 0x2a, 0x0 ;  /* 0x000000000000781c */ /* 0x000fe40001766572 */
[----:B------:R-:W-:Y:S02]  /*1760*/  SEL R78, R78, RZ, !P6 ;  /* 0x000000ff4e4e7207 */ /* 0x000fe40007000000 */
[----:B------:R-:W-:Y:S02]  /*1770*/  LOP3.LUT P2, RZ, R7, R64, RZ, 0xc0, !PT ;  /* 0x0000004007ff7212 */ /* 0x000fe4000784c0ff */
[----:B------:R-:W-:Y:S01]  /*1780*/  LOP3.LUT P1, RZ, R8, R65, RZ, 0xc0, !PT ;  /* 0x0000004108ff7212 */ /* 0x000fe2000782c0ff */
[----:B------:R-:W-:Y:S01]  /*1790*/  IMAD.SHL.U32 R7, R78, 0x10, RZ ;  /* 0x000000104e077824 */ /* 0x000fe200078e00ff */
[----:B------:R-:W-:Y:S01]  /*17a0*/  @!P5 IADD3 R58, R58, c[0x0][0x1f8], RZ ;  /* 0x00007e003a3ada10 */ /* 0x000fe20007ffe0ff */
[----:B------:R-:W-:Y:S01]  /*17b0*/  IMAD.SHL.U32 R8, R78, 0x8, RZ ;  /* 0x000000084e087824 */ /* 0x000fe200078e00ff */
[----:B------:R-:W-:-:S02]  /*17c0*/  PLOP3.LUT P2, PT, P2, P1, PT, 0x2a, 0x0 ;  /* 0x000000000000781c */ /* 0x000fc40001742572 */
[----:B------:R-:W-:Y:S01]  /*17d0*/  IADD3 R6, P1, R14, R16, RZ ;  /* 0x000000100e067210 */ /* 0x000fe20007f3e0ff */
[----:B------:R1:W-:Y:S01]  /*17e0*/  LDGSTS.E.LTC128B.128 [R60+0x80], [R10.64], !P3 ;  /* 0x000800000a3c7fae */ /* 0x0003e2000d921d52 */
[----:B------:R-:W-:Y:S01]  /*17f0*/  LOP3.LUT P6, RZ, R7, 0x10, RZ, 0xc0, !PT ;  /* 0x0000001007ff7812 */ /* 0x000fe200078cc0ff */
[----:B------:R-:W-:Y:S01]  /*1800*/  IMAD.U32 R14, RZ, RZ, UR14 ;  /* 0x0000000eff0e7e24 */ /* 0x000fe2000f8e00ff */
[----:B------:R-:W-:Y:S01]  /*1810*/  LOP3.LUT P5, RZ, R8, 0x10, RZ, 0xc0, !PT ;  /* 0x0000001008ff7812 */ /* 0x000fe200078ac0ff */
[----:B------:R-:W-:Y:S01]  /*1820*/  IMAD.X R7, R15, 0x1, R17, P1 ;  /* 0x000000010f077824 */ /* 0x000fe200008e0611 */
[----:B------:R-:W-:Y:S01]  /*1830*/  ISETP.GE.U32.AND P1, PT, R58, c[0x0][0x16c], PT ;  /* 0x00005b003a007a0c */ /* 0x000fe20003f26070 */
[----:B---3--:R-:W-:Y:S01]  /*1840*/  CS2R R16, SRZ ;  /* 0x0000000000107805 */ /* 0x008fe2000001ff00 */
[----:B------:R-:W-:Y:S02]  /*1850*/  SHF.R.U32.HI R12, RZ, 0x1, R9 ;  /* 0x00000001ff0c7819 */ /* 0x000fe40000011609 */
[----:B------:R-:W-:Y:S01]  /*1860*/  SHF.L.U32 R9, R0, R61, RZ ;  /* 0x0000003d00097219 */ /* 0x000fe200000006ff */
[----:B------:R3:W-:Y:S01]  /*1870*/  LDGSTS.E.LTC128B.128 [R59+0x80], [R6.64], !P2 ;  /* 0x00080000063b7fae */ /* 0x0007e2000d121d52 */
[----:B------:R-:W-:Y:S01]  /*1880*/  IADD3 R8, P2, R4, c[0x0][0x238], RZ ;  /* 0x00008e0004087a10 */ /* 0x000fe20007f5e0ff */
[----:B------:R-:W-:Y:S01]  /*1890*/  IMAD R19, R12, 0x18, R19 ;  /* 0x000000180c137824 */ /* 0x000fe200078e0213 */
[----:B------:R-:W-:Y:S01]  /*18a0*/  SHF.L.U32 R12, R0, R57, RZ ;  /* 0x00000039000c7219 */ /* 0x000fe200000006ff */
[----:B------:R5:W-:Y:S01]  /*18b0*/  LDGSTS.E.BYPASS.LTC128B.128 [R60+0x3080], [R4.64], P6 ;  /* 0x03080000043c7fae */ /* 0x000be2000b101d52 */
[----:B------:R-:W-:Y:S01]  /*18c0*/  SEL R37, R37, c[0x0][0x240], !P4 ;  /* 0x0000900025257a07 */ /* 0x000fe20006000000 */
[----:B------:R-:W-:Y:S01]  /*18d0*/  IMAD R14, R14, 0x180, R19 ;  /* 0x000001800e0e7824 */ /* 0x000fe200078e0213 */
[----:B------:R-:W-:Y:S01]  /*18e0*/  SEL R2, R2, c[0x0][0x244], !P4 ;  /* 0x0000910002027a07 */ /* 0x000fe20006000000 */
[----:B------:R-:W-:Y:S01]  /*18f0*/  @P1 CS2R R62, SRZ ;  /* 0x00000000003e1805 */ /* 0x000fe2000001ff00 */
[----:B------:R-:W-:Y:S01]  /*1900*/  IMAD.SHL.U32 R19, R19, 0x10, RZ ;  /* 0x0000001013137824 */ /* 0x000fe200078e00ff */
[----:B------:R-:W-:Y:S01]  /*1910*/  @P1 CS2R R64, SRZ ;  /* 0x0000000000401805 */ /* 0x000fe2000001ff00 */
[----:B------:R-:W-:-:S02]  /*1920*/  IADD3 R28, R14, UR6, RZ ;  /* 0x000000060e1c7c10 */ /* 0x000fc4000fffe0ff */
[----:B------:R-:W-:Y:S01]  /*1930*/  CS2R R14, SRZ ;  /* 0x00000000000e7805 */ /* 0x000fe2000001ff00 */
[----:B------:R-:W-:Y:S02]  /*1940*/  LOP3.LUT P0, RZ, R9, R62, RZ, 0xc0, !PT ;  /* 0x0000003e09ff7212 */ /* 0x000fe4000780c0ff */
[----:B------:R-:W-:Y:S01]  /*1950*/  IADD3.X R9, R5, c[0x0][0x23c], RZ, P2, !PT ;  /* 0x00008f0005097a10 */ /* 0x000fe200017fe4ff */
[----:B------:R-:W-:Y:S01]  /*1960*/  IMAD.SHL.U32 R28, R28, 0x10, RZ ;  /* 0x000000101c1c7824 */ /* 0x000fe200078e00ff */
[----:B------:R-:W-:Y:S02]  /*1970*/  ISETP.GE.U32.AND P2, PT, R80, R53, PT ;  /* 0x000000355000720c */ /* 0x000fe40003f46070 */
[----:B------:R-:W-:Y:S01]  /*1980*/  LOP3.LUT P3, RZ, R12, R63, RZ, 0xc0, !PT ;  /* 0x0000003f0cff7212 */ /* 0x000fe2000786c0ff */
[----:B------:R1:W-:Y:S01]  /*1990*/  LDGSTS.E.BYPASS.LTC128B.128 [R59+0x3080], [R8.64], P5 ;  /* 0x03080000083b7fae */ /* 0x0003e2000a901d52 */
[----:B------:R-:W-:Y:S01]  /*19a0*/  SEL R78, R78, RZ, !P2 ;  /* 0x000000ff4e4e7207 */ /* 0x000fe20005000000 */
[----:B------:R-:W-:Y:S01]  /*19b0*/  IMAD R12, R13, 0x180, R52 ;  /* 0x000001800d0c7824 */ /* 0x000fe200078e0234 */
[----:B------:R-:W-:Y:S01]  /*19c0*/  PLOP3.LUT P5, PT, P0, P3, PT, 0x2a, 0x0 ;  /* 0x000000000000781c */ /* 0x000fe200007a6572 */
[----:B------:R-:W0:Y:S01]  /*19d0*/  LDGDEPBAR ;  /* 0x00000000000079af */ /* 0x000e220000000000 */
[----:B------:R-:W-:Y:S01]  /*19e0*/  IADD3 R36, P0, R37, R8, RZ ;  /* 0x0000000825247210 */ /* 0x000fe20007f1e0ff */
[----:B------:R-:W-:Y:S01]  /*19f0*/  IMAD.SHL.U32 R52, R52, 0x10, RZ ;  /* 0x0000001034347824 */ /* 0x000fe200078e00ff */
[----:B------:R-:W-:Y:S01]  /*1a00*/  IADD3 R12, R12, UR6, RZ ;  /* 0x000000060c0c7c10 */ /* 0x000fe2000fffe0ff */
[----:B-----5:R5:W2:Y:S02]  /*1a10*/  LDC.64 R4, c[0x0][R3+0x160] ;  /* 0x0000580003047b82 */ /* 0x020aa40000000a00 */
[----:B------:R-:W-:Y:S01]  /*1a20*/  IMAD.X R37, R2, 0x1, R9, P0 ;  /* 0x0000000102257824 */ /* 0x000fe200000e0609 */
[----:B------:R-:W-:Y:S01]  /*1a30*/  ISETP.LE.AND P0, PT, R0, c[0x0][0x1c4], PT ;  /* 0x0000710000007a0c */ /* 0x000fe20003f03270 */
[----:B------:R-:W-:-:S02]  /*1a40*/  IMAD.SHL.U32 R12, R12, 0x10, RZ ;  /* 0x000000100c0c7824 */ /* 0x000fc400078e00ff */
[----:B------:R-:W-:Y:S01]  /*1a50*/  IMAD.MOV.U32 R2, RZ, RZ, RZ ;  /* 0x000000ffff027224 */ /* 0x000fe200078e00ff */
[----:B-1----:R-:W-:Y:S01]  /*1a60*/  CS2R R8, SRZ ;  /* 0x0000000000087805 */ /* 0x002fe2000001ff00 */
[----:B------:R-:W-:-:S04]  /*1a70*/  DEPBAR.LE SB0, 0x1 ;  /* 0x000080400000791a */ /* 0x000fc80000000000 */
[----:B------:R-:W-:Y:S01]  /*1a80*/  BAR.SYNC.DEFER_BLOCKING 0x0 ;  /* 0x0000000000007b1d */ /* 0x000fe20000010000 */
[----:B-----5:R-:W-:Y:S01]  /*1a90*/  IMAD.SHL.U32 R3, R78, 0x10, RZ ;  /* 0x000000104e037824 */ /* 0x020fe200078e00ff */
[----:B--2---:R-:W-:-:S04]  /*1aa0*/  IADD3 R54, P2, R4, R10, RZ ;  /* 0x0000000a04367210 */ /* 0x004fc80007f5e0ff */
[----:B------:R-:W-:Y:S01]  /*1ab0*/  LOP3.LUT P3, RZ, R3, 0x10, RZ, 0xc0, !PT ;  /* 0x0000001003ff7812 */ /* 0x000fe2000786c0ff */
[C---:B------:R-:W-:Y:S01]  /*1ac0*/  IMAD.X R55, R5.reuse, 0x1, R11, P2 ;  /* 0x0000000105377824 */ /* 0x040fe200010e060b */
[----:B------:R-:W-:Y:S01]  /*1ad0*/  IADD3 R72, P2, R4, R6, RZ ;  /* 0x0000000604487210 */ /* 0x000fe20007f5e0ff */
[----:B------:R-:W-:Y:S01]  /*1ae0*/  CS2R R10, SRZ ;  /* 0x00000000000a7805 */ /* 0x000fe2000001ff00 */
[----:B---3--:R-:W-:Y:S02]  /*1af0*/  IMAD.MOV.U32 R6, RZ, RZ, RZ ;  /* 0x000000ffff067224 */ /* 0x008fe400078e00ff */
[----:B------:R-:W-:Y:S02]  /*1b00*/  IMAD.MOV.U32 R3, RZ, RZ, RZ ;  /* 0x000000ffff037224 */ /* 0x000fe400078e00ff */
[----:B------:R-:W-:Y:S02]  /*1b10*/  IMAD.X R71, R5, 0x1, R7, P2 ;  /* 0x0000000105477824 */ /* 0x000fe400010e0607 */
[----:B------:R-:W-:Y:S01]  /*1b20*/  IMAD.MOV.U32 R7, RZ, RZ, RZ ;  /* 0x000000ffff077224 */ /* 0x000fe200078e00ff */
[----:B------:R-:W-:Y:S01]  /*1b30*/  CS2R R4, SRZ ;  /* 0x0000000000047805 */ /* 0x000fe2000001ff00 */
[----:B------:R1:W2:Y:S04]  /*1b40*/  LDSM.16.M88.4 R32, [R12+0xc00] ;  /* 0x000c00000c20783b */ /* 0x0002a80000000200 */
[----:B------:R-:W3:Y:S04]  /*1b50*/  LDSM.16.M88.4 R28, [R28+0x3c00] ;  /* 0x003c00001c1c783b */ /* 0x000ee80000000200 */
[----:B------:R2:W2:Y:S04]  /*1b60*/  LDSM.16.M88.4 R20, [R52+UR5] ;  /* 0x000000053414783b */ /* 0x0004a80008000200 */
[----:B----4-:R4:W2:Y:S04]  /*1b70*/  LDSM.16.M88.4 R24, [R19+UR4] ;  /* 0x000000041318783b */ /* 0x0108a80008000200 */
[----:B------:R-:W-:Y:S01]  /*1b80*/  @!PT LDS RZ, [RZ] ;  /* 0x00000000fffff984 */ /* 0x000fe20000000800 */
[----:B------:R-:W-:Y:S01]  /*1b90*/  @!PT LDS RZ, [RZ] ;  /* 0x00000000fffff984 */ /* 0x000fe20000000800 */
[----:B------:R-:W-:Y:S01]  /*1ba0*/  @!PT LDS RZ, [RZ] ;  /* 0x00000000fffff984 */ /* 0x000fe20000000800 */
[----:B------:R4:W-:Y:S04]  /*1bb0*/  LDGSTS.E.LTC128B.128 [R60+0x100], [R54.64], !P5 ;  /* 0x00100000363c7fae */ /* 0x0009e8000e921d52 */
[----:B------:R4:W-:Y:S01]  /*1bc0*/  LDGSTS.E.BYPASS.LTC128B.128 [R60+0x3100], [R36.64], P3 ;  /* 0x03100000243c7fae */ /* 0x0009e20009901d52 */
[----:B-1----:R-:W-:Y:S01]  /*1bd0*/  CS2R R12, SRZ ;  /* 0x00000000000c7805 */ /* 0x002fe2000001ff00 */
[----:B------:R-:W-:Y:S05]  /*1be0*/  @!P0 BRA `(.L_x_317) ;  /* 0x0000083000008947 */ /* 0x000fea0003800000 */
[----:B------:R-:W-:Y:S01]  /*1bf0*/  IADD3 R74, P0, R36, c[0x0][0x238], RZ ;  /* 0x00008e00244a7a10 */ /* 0x000fe20007f1e0ff */
[----:B------:R-:W-:Y:S01]  /*1c00*/  IMAD.MOV.U32 R70, RZ, RZ, 0x1 ;  /* 0x00000001ff467424 */ /* 0x000fe200078e00ff */
[----:B------:R-:W-:Y:S01]  /*1c10*/  SEL R77, R77, RZ, P4 ;  /* 0x000000ff4d4d7207 */ /* 0x000fe20002000000 */
[----:B------:R-:W-:Y:S01]  /*1c20*/  IMAD.MOV.U32 R69, RZ, RZ, 0x8 ;  /* 0x00000008ff457424 */ /* 0x000fe200078e00ff */
[----:B------:R-:W-:Y:S01]  /*1c30*/  IADD3 R76, -R76, c[0x0][0x1c4], RZ ;  /* 0x000071004c4c7a10 */ /* 0x000fe20007ffe1ff */
[----:B------:R-:W-:Y:S01]  /*1c40*/  IMAD.MOV.U32 R68, RZ, RZ, c[0x0][0x248] ;  /* 0x00009200ff447624 */ /* 0x000fe200078e00ff */
[----:B------:R-:W-:Y:S01]  /*1c50*/  LOP3.LUT R18, R52, 0x20, RZ, 0x3c, !PT ;  /* 0x0000002034127812 */ /* 0x000fe200078e3cff */
[----:B------:R-:W-:Y:S01]  /*1c60*/  IMAD.MOV.U32 R67, RZ, RZ, c[0x0][0x24c] ;  /* 0x00009300ff437624 */ /* 0x000fe200078e00ff */
[----:B------:R-:W-:Y:S01]  /*1c70*/  LOP3.LUT R0, R19, 0x20, RZ, 0x3c, !PT ;  /* 0x0000002013007812 */ /* 0x000fe200078e3cff */
        /* <DEDUP_REMOVED lines=13> */
.L_x_318:
[C---:B--2---:R-:W-:Y:S01]  /*1d50*/  HMMA.16816.F16 R16, R20.reuse, R24, R16 ;  /* 0x000000181410723c */ /* 0x044fe20000000810 */
[----:B----4-:R-:W-:Y:S01]  /*1d60*/  LDSM.16.M88.4 R36, [R18+UR5] ;  /* 0x000000051224783b */ /* 0x010fe20008000200 */
[----:B------:R-:W-:Y:S02]  /*1d70*/  UISETP.NE.AND UP0, UPT, UR10, 0x2, UPT ;  /* 0x000000020a00788c */ /* 0x000fe4000bf05270 */
[----:B-1----:R-:W-:Y:S01]  /*1d80*/  SHF.L.U32 R73, R70, R61, RZ ;  /* 0x0000003d46497219 */ /* 0x002fe200000006ff */
[----:B------:R-:W-:Y:S01]  /*1d90*/  IMAD.SHL.U32 R79, R78, 0x8, RZ ;  /* 0x000000084e4f7824 */ /* 0x000fe200078e00ff */
[----:B------:R-:W-:Y:S01]  /*1da0*/  SHF.L.U32 R82, R70, R57, RZ ;  /* 0x0000003946527219 */ /* 0x000fe200000006ff */
[----:B------:R-:W-:Y:S01]  /*1db0*/  UMOV UR9, UR5 ;  /* 0x0000000500097c82 */ /* 0x000fe20008000000 */
[C---:B------:R-:W-:Y:S01]  /*1dc0*/  HMMA.16816.F16 R14, R20.reuse, R26, R14 ;  /* 0x0000001a140e723c */ /* 0x040fe2000000080e */
[----:B------:R-:W1:Y:S01]  /*1dd0*/  LDSM.16.M88.4 R40, [R0+UR4] ;  /* 0x000000040028783b */ /* 0x000e620008000200 */
[----:B------:R-:W-:Y:S01]  /*1de0*/  LOP3.LUT P0, RZ, R73, R64, RZ, 0xc0, !PT ;  /* 0x0000004049ff7212 */ /* 0x000fe2000780c0ff */
[----:B------:R-:W-:Y:S01]  /*1df0*/  UMOV UR8, UR4 ;  /* 0x0000000400087c82 */ /* 0x000fe20008000000 */
[----:B------:R-:W-:Y:S01]  /*1e00*/  LOP3.LUT P1, RZ, R82, R65, RZ, 0xc0, !PT ;  /* 0x0000004152ff7212 */ /* 0x000fe2000782c0ff */
[----:B------:R-:W-:Y:S01]  /*1e10*/  IMAD.MOV.U32 R73, RZ, RZ, R71 ;  /* 0x000000ffff497224 */ /* 0x000fe200078e0047 */
[----:B------:R-:W-:Y:S01]  /*1e20*/  IADD3 R81, R59, UR11, RZ ;  /* 0x0000000b3b517c10 */ /* 0x000fe2000fffe0ff */
[----:B------:R-:W-:Y:S01]  /*1e30*/  UISETP.NE.AND UP1, UPT, UR13, 0x2, UPT ;  /* 0x000000020d00788c */ /* 0x000fe2000bf25270 */
[C---:B---3--:R-:W-:Y:S01]  /*1e40*/  HMMA.16816.F16 R12, R20.reuse, R28, R12 ;  /* 0x0000001c140c723c */ /* 0x048fe2000000080c */
        /* <DEDUP_REMOVED lines=8> */
[----:B------:R-:W-:Y:S01]  /*1ed0*/  UMOV UR6, UR11 ;  /* 0x0000000b00067c82 */ /* 0x000fe20008000000 */
[----:B------:R-:W2:Y:S01]  /*1ee0*/  LDSM.16.M88.4 R48, [R18+UR5+0xc00] ;  /* 0x000c00051230783b */ /* 0x000ea20008000200 */
[----:B------:R-:W-:Y:S01]  /*1ef0*/  ISETP.NE.AND P4, PT, R57, c[0x0][0x180], PT ;  /* 0x0000600039007a0c */ /* 0x000fe20003f85270 */
[----:B------:R-:W-:Y:S01]  /*1f00*/  @UP0 UIADD3 UR5, UR5, 0x80, URZ ;  /* 0x0000008005050890 */ /* 0x000fe2000fffe03f */
[----:B------:R-:W-:Y:S01]  /*1f10*/  IADD3 R77, R77, 0x1, RZ ;  /* 0x000000014d4d7810 */ /* 0x000fe20007ffe0ff */
[----:B------:R-:W-:Y:S01]  /*1f20*/  @!UP0 UIADD3 UR5, UR9, -0x100, URZ ;  /* 0xffffff0009058890 */ /* 0x000fe2000fffe03f */
[----:B------:R-:W-:Y:S01]  /*1f30*/  IMAD.MOV.U32 R82, RZ, RZ, RZ ;  /* 0x000000ffff527224 */ /* 0x000fe200078e00ff */
[C---:B------:R-:W-:Y:S01]  /*1f40*/  HMMA.16816.F16 R8, R32.reuse, R30, R8 ;  /* 0x0000001e2008723c */ /* 0x040fe20000000808 */
[----:B------:R-:W-:Y:S01]  /*1f50*/  @UP1 UIADD3 UR11, UR11, 0x80, URZ ;  /* 0x000000800b0b1890 */ /* 0x000fe2000fffe03f */
[----:B------:R-:W-:Y:S01]  /*1f60*/  @!PT LDS RZ, [RZ] ;  /* 0x00000000fffff984 */ /* 0x000fe20000000800 */
[----:B------:R-:W-:Y:S01]  /*1f70*/  @!PT LDS RZ, [RZ] ;  /* 0x00000000fffff984 */ /* 0x000fe20000000800 */
[----:B------:R-:W-:Y:S01]  /*1f80*/  @!PT LDS RZ, [RZ] ;  /* 0x00000000fffff984 */ /* 0x000fe20000000800 */
[----:B------:R3:W-:Y:S01]  /*1f90*/  LDGSTS.E.LTC128B.128 [R81], [R72.64], !P1 ;  /* 0x0000000048517fae */ /* 0x0007e2000c921d52 */
[C---:B------:R-:W-:Y:S01]  /*1fa0*/  ISETP.NE.AND P2, PT, R77.reuse, c[0x0][0x22c], PT ;  /* 0x00008b004d007a0c */ /* 0x040fe20003f45270 */
[----:B------:R-:W-:Y:S01]  /*1fb0*/  @!UP1 UIADD3 UR11, UR6, -0x100, URZ ;  /* 0xffffff00060b9890 */ /* 0x000fe2000fffe03f */
[----:B------:R-:W-:Y:S01]  /*1fc0*/  IADD3 R76, R76, -0x1, RZ ;  /* 0xffffffff4c4c7810 */ /* 0x000fe20007ffe0ff */
[----:B------:R-:W-:Y:S01]  /*1fd0*/  UMOV UR7, UR12 ;  /* 0x0000000c00077c82 */ /* 0x000fe20008000000 */
[----:B------:R-:W-:Y:S01]  /*1fe0*/  SEL R85, R68, c[0x0][0x240], !P2 ;  /* 0x0000900044557a07 */ /* 0x000fe20005000000 */
[C---:B------:R-:W-:Y:S01]  /*1ff0*/  HMMA.16816.F16 R6, R32.reuse, R28, R6 ;  /* 0x0000001c2006723c */ /* 0x040fe20000000806 */
[----:B------:R-:W-:Y:S01]  /*2000*/  @UP1 UIADD3 UR12, UR12, 0x80, URZ ;  /* 0x000000800c0c1890 */ /* 0x000fe2000fffe03f */
[----:B------:R4:W-:Y:S01]  /*2010*/  LDGSTS.E.BYPASS.LTC128B.128 [R79+0x3000], [R74.64], P0 ;  /* 0x030000004a4f7fae */ /* 0x0009e20008101d52 */
[----:B------:R-:W-:Y:S01]  /*2020*/  @!UP1 UIADD3 UR12, UR7, -0x100, URZ ;  /* 0xffffff00070c9890 */ /* 0x000fe2000fffe03f */
[----:B------:R-:W-:Y:S01]  /*2030*/  IADD3 R84, P1, R74, R85, RZ ;  /* 0x000000554a547210 */ /* 0x000fe20007f3e0ff */
[----:B------:R-:W-:Y:S01]  /*2040*/  @!P4 IMAD.MOV.U32 R57, RZ, RZ, RZ ;  /* 0x000000ffff39c224 */ /* 0x000fe200078e00ff */
[----:B------:R-:W-:Y:S01]  /*2050*/  SEL R77, R77, RZ, P2 ;  /* 0x000000ff4d4d7207 */ /* 0x000fe20001000000 */
[----:B------:R-:W-:Y:S01]  /*2060*/  @UP1 UIADD3 UR13, UR13, 0x1, URZ ;  /* 0x000000010d0d1890 */ /* 0x000fe2000fffe03f */
[C---:B------:R-:W-:Y:S01]  /*2070*/  HMMA.16816.F16 R4, R32.reuse, R26, R4 ;  /* 0x0000001a2004723c */ /* 0x040fe20000000804 */
[----:B------:R-:W-:Y:S01]  /*2080*/  @UP0 UIADD3 UR10, UR10, 0x1, URZ ;  /* 0x000000010a0a0890 */ /* 0x000fe2000fffe03f */
[----:B------:R-:W0:Y:S04]  /*2090*/  LDGDEPBAR ;  /* 0x00000000000079af */ /* 0x000e280000000000 */
[----:B------:R-:W-:Y:S02]  /*20a0*/  @!UP1 UMOV UR13, URZ ;  /* 0x0000003f000d9c82 */ /* 0x000fe40008000000 */
[----:B------:R-:W-:Y:S01]  /*20b0*/  HMMA.16816.F16 R2, R32, R24, R2 ;  /* 0x000000182002723c */ /* 0x000fe20000000802 */
[----:B------:R-:W-:Y:S03]  /*20c0*/  @!UP0 UMOV UR10, URZ ;  /* 0x0000003f000a8c82 */ /* 0x000fe60008000000 */
[----:B---3--:R-:W-:Y:S02]  /*20d0*/  @!P4 IADD3 R73, R61, 0x1, RZ ;  /* 0x000000013d49c810 */ /* 0x008fe40007ffe0ff */
[----:B------:R-:W-:-:S02]  /*20e0*/  SEL R81, RZ, c[0x0][0x230], P2 ;  /* 0x00008c00ff517a07 */ /* 0x000fc40001000000 */
[C---:B-1----:R-:W-:Y:S04]  /*20f0*/  HMMA.16816.F16 R16, R36.reuse, R40, R16 ;  /* 0x000000282410723c */ /* 0x042fe80000000810 */
[----:B------:R-:W-:Y:S01]  /*2100*/  @!P4 ISETP.GE.AND P0, PT, R73, c[0x0][0x17c], PT ;  /* 0x00005f004900ca0c */ /* 0x000fe20003f06270 */
[----:B------:R-:W-:Y:S01]  /*2110*/  IMAD.IADD R80, R81, 0x1, R80 ;  /* 0x0000000151507824 */ /* 0x000fe200078e0250 */
[----:B----4-:R-:W-:Y:S02]  /*2120*/  SEL R74, R67, c[0x0][0x244], !P2 ;  /* 0x00009100434a7a07 */ /* 0x010fe40005000000 */
[C---:B------:R-:W-:Y:S01]  /*2130*/  HMMA.16816.F16 R14, R36.reuse, R42, R14 ;  /* 0x0000002a240e723c */ /* 0x040fe2000000080e */
[----:B------:R-:W-:Y:S04]  /*2140*/  DEPBAR.LE SB0, 0x1 ;  /* 0x000080400000791a */ /* 0x000fe80000000000 */
[----:B------:R-:W-:Y:S01]  /*2150*/  BAR.SYNC.DEFER_BLOCKING 0x0 ;  /* 0x0000000000007b1d */ /* 0x000fe20000010000 */
[----:B------:R-:W-:Y:S02]  /*2160*/  @!P4 SEL R82, R70, 0x2, !P0 ;  /* 0x000000024652c807 */ /* 0x000fe40004000000 */
[C---:B------:R-:W-:Y:S04]  /*2170*/  HMMA.16816.F16 R12, R36.reuse, R44, R12 ;  /* 0x0000002c240c723c */ /* 0x040fe8000000080c */
[C---:B------:R-:W-:Y:S01]  /*2180*/  IMAD R79, R82.reuse, R69, c[0x2][0x0] ;  /* 0x00800000524f7624 */ /* 0x040fe200078e0245 */
[----:B------:R-:W-:Y:S01]  /*2190*/  ISETP.NE.AND P3, PT, R82, 0x2, PT ;  /* 0x000000025200780c */ /* 0x000fe20003f65270 */
[----:B------:R-:W-:Y:S01]  /*21a0*/  IMAD.X R85, R75, 0x1, R74, P1 ;  /* 0x000000014b557824 */ /* 0x000fe200008e064a */
[----:B------:R-:W-:Y:S01]  /*21b0*/  @!P4 SEL R61, R73, RZ, !P0 ;  /* 0x000000ff493dc207 */ /* 0x000fe20004000000 */
[-C--:B------:R-:W-:Y:S04]  /*21c0*/  HMMA.16816.F16 R10, R36, R46.reuse, R10 ;  /* 0x0000002e240a723c */ /* 0x080fe8000000080a */
[C---:B------:R-:W-:Y:S02]  /*21d0*/  SHF.L.U32 R73, R70.reuse, R61, RZ ;  /* 0x0000003d46497219 */ /* 0x040fe400000006ff */
[----:B------:R-:W-:Y:S02]  /*21e0*/  SHF.L.U32 R74, R70, R57, RZ ;  /* 0x00000039464a7219 */ /* 0x000fe400000006ff */
[C---:B--2---:R-:W-:Y:S04]  /*21f0*/  HMMA.16816.F16 R8, R48.reuse, R46, R8 ;  /* 0x0000002e3008723c */ /* 0x044fe80000000808 */
[----:B------:R-:W-:Y:S01]  /*2200*/  @!P3 IADD3 R58, R58, c[0x0][0x1f8], RZ ;  /* 0x00007e003a3aba10 */ /* 0x000fe20007ffe0ff */
[----:B------:R1:W2:Y:S01]  /*2210*/  LDSM.16.M88.4 R20, [R52+UR5] ;  /* 0x000000053414783b */ /* 0x0002a20008000200 */
[----:B------:R3:W4:Y:S02]  /*2220*/  LDC.64 R86, c[0x0][R79+0x160] ;  /* 0x000058004f567b82 */ /* 0x0007240000000a00 */
[C---:B------:R-:W-:Y:S05]  /*2230*/  HMMA.16816.F16 R6, R48.reuse, R44, R6 ;  /* 0x0000002c3006723c */ /* 0x040fea0000000806 */
[----:B------:R1:W2:Y:S03]  /*2240*/  LDSM.16.M88.4 R32, [R52+UR5+0xc00] ;  /* 0x000c00053420783b */ /* 0x0002a60008000200 */
[C---:B------:R-:W-:Y:S05]  /*2250*/  HMMA.16816.F16 R4, R48.reuse, R42, R4 ;  /* 0x0000002a3004723c */ /* 0x040fea0000000804 */
[----:B------:R1:W2:Y:S03]  /*2260*/  LDSM.16.M88.4 R24, [R19+UR4] ;  /* 0x000000041318783b */ /* 0x0002a60008000200 */
[----:B------:R-:W-:Y:S04]  /*2270*/  HMMA.16816.F16 R2, R48, R40, R2 ;  /* 0x000000283002723c */ /* 0x000fe80000000802 */
[----:B---3--:R-:W-:Y:S01]  /*2280*/  IADD3 R79, R60, UR11, RZ ;  /* 0x0000000b3c4f7c10 */ /* 0x008fe2000fffe0ff */
[----:B------:R1:W2:Y:S01]  /*2290*/  LDSM.16.M88.4 R28, [R19+UR4+0xc00] ;  /* 0x000c0004131c783b */ /* 0x0002a20008000200 */
[C---:B----4-:R-:W-:Y:S02]  /*22a0*/  IADD3 R72, P0, R86.reuse, R72, RZ ;  /* 0x0000004856487210 */ /* 0x050fe40007f1e0ff */
[----:B------:R-:W-:Y:S04]  /*22b0*/  IADD3 R54, P1, R86, R54, RZ ;  /* 0x0000003656367210 */ /* 0x000fe80007f3e0ff */
[C---:B------:R-:W-:Y:S01]  /*22c0*/  IMAD.X R71, R87.reuse, 0x1, R71, P0 ;  /* 0x0000000157477824 */ /* 0x040fe200000e0647 */
[----:B------:R-:W-:Y:S01]  /*22d0*/  ISETP.GE.U32.AND P0, PT, R58, c[0x0][0x16c], PT ;  /* 0x00005b003a007a0c */ /* 0x000fe20003f06070 */
[----:B------:R-:W-:Y:S01]  /*22e0*/  IMAD.X R55, R87, 0x1, R55, P1 ;  /* 0x0000000157377824 */ /* 0x000fe200008e0637 */
[----:B------:R-:W-:Y:S04]  /*22f0*/  ISETP.GE.U32.AND P1, PT, R80, R53, PT ;  /* 0x000000355000720c */ /* 0x000fe80003f26070 */
[----:B------:R-:W-:Y:S07]  /*2300*/  SEL R78, R78, RZ, !P1 ;  /* 0x000000ff4e4e7207 */ /* 0x000fee0004800000 */
[----:B------:R-:W-:Y:S01]  /*2310*/  @P0 CS2R R62, SRZ ;  /* 0x00000000003e0805 */ /* 0x000fe2000001ff00 */
[----:B------:R-:W-:Y:S05]  /*2320*/  @P0 CS2R R64, SRZ ;  /* 0x0000000000400805 */ /* 0x000fea000001ff00 */
[----:B------:R-:W-:Y:S01]  /*2330*/  LOP3.LUT P1, RZ, R73, R62, RZ, 0xc0, !PT ;  /* 0x0000003e49ff7212 */ /* 0x000fe2000782c0ff */
[----:B------:R-:W-:Y:S01]  /*2340*/  IMAD.SHL.U32 R73, R78, 0x10, RZ ;  /* 0x000000104e497824 */ /* 0x000fe200078e00ff */
[----:B------:R-:W-:Y:S04]  /*2350*/  LOP3.LUT P0, RZ, R74, R63, RZ, 0xc0, !PT ;  /* 0x0000003f4aff7212 */ /* 0x000fe8000780c0ff */
[----:B------:R-:W-:Y:S02]  /*2360*/  PLOP3.LUT P0, PT, P1, P0, PT, 0x2a, 0x0 ;  /* 0x000000000000781c */ /* 0x000fe40000f00572 */
[----:B------:R-:W-:Y:S02]  /*2370*/  LOP3.LUT P2, RZ, R73, 0x10, RZ, 0xc0, !PT ;  /* 0x0000001049ff7812 */ /* 0x000fe4000784c0ff */
[----:B------:R-:W-:Y:S02]  /*2380*/  IADD3 R73, R60, UR12, RZ ;  /* 0x0000000c3c497c10 */ /* 0x000fe4000fffe0ff */
[----:B------:R-:W-:Y:S04]  /*2390*/  IADD3 R74, P1, R84, c[0x0][0x238], RZ ;  /* 0x00008e00544a7a10 */ /* 0x000fe80007f3e0ff */
[----:B------:R-:W-:Y:S03]  /*23a0*/  IADD3.X R75, R85, c[0x0][0x23c], RZ, P1, !PT ;  /* 0x00008f00554b7a10 */ /* 0x000fe60000ffe4ff */
[----:B------:R-:W-:Y:S01]  /*23b0*/  @!PT LDS RZ, [RZ] ;  /* 0x00000000fffff984 */ /* 0x000fe20000000800 */
[----:B------:R-:W-:Y:S01]  /*23c0*/  @!PT LDS RZ, [RZ] ;  /* 0x00000000fffff984 */ /* 0x000fe20000000800 */
[----:B------:R-:W-:Y:S01]  /*23d0*/  @!PT LDS RZ, [RZ] ;  /* 0x00000000fffff984 */ /* 0x000fe20000000800 */
[----:B------:R1:W-:Y:S01]  /*23e0*/  LDGSTS.E.LTC128B.128 [R79], [R54.64], !P0 ;  /* 0x00000000364f7fae */ /* 0x0003e2000c121d52 */
[----:B------:R-:W-:Y:S07]  /*23f0*/  ISETP.GT.AND P0, PT, R76, -0x1, PT ;  /* 0xffffffff4c00780c */ /* 0x000fee0003f04270 */
[----:B------:R1:W-:Y:S06]  /*2400*/  LDGSTS.E.BYPASS.LTC128B.128 [R73+0x3000], [R84.64], P2 ;  /* 0x0300000054497fae */ /* 0x0003ec0009101d52 */
[----:B------:R-:W-:-:S05]  /*2410*/  @P0 BRA `(.L_x_318) ;  /* 0xfffff93000000947 */ /* 0x000fca000383ffff */
.L_x_317:
[----:B------:R-:W0:Y:S01]  /*2420*/  LDGDEPBAR ;  /* 0x00000000000079af */ /* 0x000e220000000000 */
[----:B------:R-:W-:-:S03]  /*2430*/  ISETP.NE.U32.AND P0, PT, RZ, c[0x0][0x2f0], PT ;  /* 0x0000bc00ff007a0c */ /* 0x000fc60003f05070 */
[----:B------:R-:W0:Y:S01]  /*2440*/  LDGDEPBAR ;  /* 0x00000000000079af */ /* 0x000e220000000000 */
[----:B------:R-:W-:-:S13]  /*2450*/  ISETP.NE.AND.EX P0, PT, RZ, c[0x0][0x2f4], PT, P0 ;  /* 0x0000bd00ff007a0c */ /* 0x000fda0003f05300 */
[----:B--2---:R-:W-:Y:S02]  /*2460*/  @P0 IMAD.MOV.U32 R22, RZ, RZ, c[0x0][0x2f0] ;  /* 0x0000bc00ff160624 */ /* 0x004fe400078e00ff */
[----:B------:R-:W-:Y:S01]  /*2470*/  @P0 IMAD.MOV.U32 R23, RZ, RZ, c[0x0][0x2f4] ;  /* 0x0000bd00ff170624 */ /* 0x000fe200078e00ff */
[----:B------:R-:W-:-:S04]  /*2480*/  DEPBAR.LE SB0, 0x0 ;  /* 0x000080000000791a */ /* 0x000fc80000000000 */
[----:B------:R-:W-:Y:S06]  /*2490*/  BAR.SYNC.DEFER_BLOCKING 0x0 ;  /* 0x0000000000007b1d */ /* 0x000fec0000010000 */
[----:B------:R2:W5:Y:S01]  /*24a0*/  @P0 LDG.E.U16 R33, [R22.64] ;  /* 0x0000001216210981 */ /* 0x000562000c1e1500 */
[----:B------:R-:W-:Y:S01]  /*24b0*/  IMAD.MOV.U32 R18, RZ, RZ, -0x1 ;  /* 0xffffffffff127424 */ /* 0x000fe200078e00ff */
[----:B-1--4-:R-:W-:Y:S01]  /*24c0*/  MOV R19, c[0x0][0x308] ;  /* 0x0000c20000137a02 */ /* 0x012fe20000000f00 */
[----:B------:R-:W-:Y:S01]  /*24d0*/  ULDC.U16 UR4, c[0x0][0x2ec] ;  /* 0x0000bb0000047ab9 */ /* 0x000fe20000000400 */
[----:B------:R-:W1:Y:S01]  /*24e0*/  S2R R21, SR_CTAID.Y ;  /* 0x0000000000157919 */ /* 0x000e620000002600 */
[----:B------:R-:W-:Y:S01]  /*24f0*/  IMAD.MOV.U32 R38, RZ, RZ, 0x4 ;  /* 0x00000004ff267424 */ /* 0x000fe200078e00ff */
[----:B------:R-:W-:-:S02]  /*2500*/  SHF.L.U32 R18, R18, c[0x0][0x1c0], RZ ;  /* 0x0000700012127a19 */ /* 0x000fc400000006ff */
[----:B------:R-:W4:Y:S01]  /*2510*/  S2R R43, SR_CTAID.X ;  /* 0x00000000002b7919 */ /* 0x000f220000002500 */
[----:B------:R-:W-:Y:S02]  /*2520*/  ISETP.NE.AND P3, PT, R19, 0x1, PT ;  /* 0x000000011300780c */ /* 0x000fe40003f65270 */
[----:B------:R-:W-:Y:S01]  /*2530*/  MOV R32, UR4 ;  /* 0x0000000400207c02 */ /* 0x000fe20008000f00 */
[----:B------:R-:W3:Y:S01]  /*2540*/  S2R R0, SR_TID.X ;  /* 0x0000000000007919 */ /* 0x000ee20000002100 */
[----:B------:R-:W-:Y:S02]  /*2550*/  MOV R20, c[0x0][0x308] ;  /* 0x0000c20000147a02 */ /* 0x000fe40000000f00 */
[----:B-1----:R-:W-:Y:S02]  /*2560*/  SHF.L.U32 R21, R21, c[0x0][0x1c0], RZ ;  /* 0x0000700015157a19 */ /* 0x002fe400000006ff */
[----:B----4-:R-:W-:Y:S02]  /*2570*/  LOP3.LUT R18, R43, R18, RZ, 0x30, !PT ;  /* 0x000000122b127212 */ /* 0x010fe400078e30ff */
[----:B------:R-:W-:-:S03]  /*2580*/  SHF.R.S32.HI R43, RZ, c[0x0][0x1c0], R43 ;  /* 0x00007000ff2b7a19 */ /* 0x000fc6000001142b */
[----:B------:R-:W-:Y:S02]  /*2590*/  IMAD.IADD R18, R21, 0x1, R18 ;  /* 0x0000000115127824 */ /* 0x000fe400078e0212 */
[----:B------:R-:W-:Y:S02]  /*25a0*/  IMAD.MOV.U32 R21, RZ, RZ, -0x1 ;  /* 0xffffffffff157424 */ /* 0x000fe400078e00ff */
[----:B------:R-:W-:-:S04]  /*25b0*/  IMAD R39, R18, c[0x0][0x1a8], R43 ;  /* 0x00006a0012277a24 */ /* 0x000fc800078e022b */
[----:B------:R-:W-:Y:S01]  /*25c0*/  IMAD.WIDE R38, R39, R38, c[0x0][0x300] ;  /* 0x0000c00027267625 */ /* 0x000fe200078e0226 */
[----:B------:R-:W1:Y:S01]  /*25d0*/  @!P0 LDC.U16 R33, c[0x0][0x2e8] ;  /* 0x0000ba00ff218b82 */ /* 0x000e620000000400 */
[----:B------:R-:W-:Y:S05]  /*25e0*/  @P3 BRA `(.L_x_319) ;  /* 0x000000e000003947 */ /* 0x000fea0003800000 */
[----:B--23--:R-:W-:Y:S01]  /*25f0*/  IMAD.MOV.U32 R18, RZ, RZ, c[0x0][0x1b0] ;  /* 0x00006c00ff127624 */ /* 0x00cfe200078e00ff */
[----:B------:R-:W-:-:S04]  /*2600*/  MOV R20, 0x1 ;  /* 0x0000000100147802 */ /* 0x000fc80000000f00 */
[----:B------:R-:W-:-:S13]  /*2610*/  ISETP.GE.AND P0, PT, R18, 0x2, PT ;  /* 0x000000021200780c */ /* 0x000fda0003f06270 */
[----:B------:R-:W-:Y:S05]  /*2620*/  @!P0 BRA `(.L_x_319) ;  /* 0x000000a000008947 */ /* 0x000fea0003800000 */
[----:B------:R-:W-:Y:S01]  /*2630*/  ISETP.GT.AND P0, PT, R0, RZ, PT ;  /* 0x000000ff0000720c */ /* 0x000fe20003f04270 */
[----:B------:R-:W-:Y:S01]  /*2640*/  BSSY B0, `(.L_x_320) ;  /* 0x0000005000007945 */ /* 0x000fe20003800000 */
[----:B------:R-:W-:-:S11]  /*2650*/  MOV R21, 0xffffffff ;  /* 0xffffffff00157802 */ /* 0x000fd60000000f00 */
[----:B------:R-:W-:Y:S05]  /*2660*/  @P0 BRA `(.L_x_321) ;  /* 0x0000002000000947 */ /* 0x000fea0003800000 */
[----:B------:R-:W2:Y:S02]  /*2670*/  LDG.E.STRONG.GPU R21, [R38.64] ;  /* 0x0000001226157981 */ /* 0x000ea4000c1ef900 */
[----:B--2---:R-:W-:-:S05]  /*2680*/  CCTL.IVALL ;  /* 0x00000000ff00798f */ /* 0x004fca0002000000 */
.L_x_321:
[----:B------:R-:W-:Y:S05]  /*2690*/  BSYNC B0 ;  /* 0x0000000000007941 */ /* 0x000fea0003800000 */
.L_x_320:
[----:B------:R-:W-:-:S04]  /*26a0*/  IADD3 R19, R18, -0x1, RZ ;  /* 0xffffffff12137810 */ /* 0x000fc80007ffe0ff */
[----:B------:R-:W-:-:S04]  /*26b0*/  ISETP.NE.AND P0, PT, R19, R56, PT ;  /* 0x000000381300720c */ /* 0x000fc80003f05270 */
[----:B------:R-:W-:Y:S02]  /*26c0*/  SEL R32, R32, 0xffff, !P0 ;  /* 0x0000ffff20207807 */ /* 0x000fe40004000000 */
.L_x_319:
[----:B--23--:R-:W-:Y:S01]  /*26d0*/  SHF.R.S32.HI R23, RZ, 0x1f, R0 ;  /* 0x0000001fff177819 */ /* 0x00cfe20000011400 */
[----:B------:R-:W-:Y:S01]  /*26e0*/  ULEA UR15, UR16, UR15, 0x1 ;  /* 0x0000000f100f7291 */ /* 0x000fe2000f8e083f */
[C---:B------:R-:W-:Y:S01]  /*26f0*/  LOP3.LUT R27, R0.reuse, 0x1f, RZ, 0xc0, !PT ;  /* 0x0000001f001b7812 */ /* 0x040fe200078ec0ff */
[----:B------:R-:W-:Y:S01]  /*2700*/  USHF.L.U32 UR14, UR14, 0x4, URZ ;  /* 0x000000040e0e7899 */ /* 0x000fe2000800063f */
[CC--:B------:R-:W-:Y:S01]  /*2710*/  LEA.HI R35, R23.reuse, R0.reuse, RZ, 0x5 ;  /* 0x0000000017237211 */ /* 0x0c0fe200078f28ff */
[----:B------:R-:W-:Y:S01]  /*2720*/  USHF.L.U32 UR15, UR15, 0x3, URZ ;  /* 0x000000030f0f7899 */ /* 0x000fe2000800063f */
[----:B------:R-:W-:Y:S01]  /*2730*/  LEA.HI R22, R23, R0, RZ, 0x7 ;  /* 0x0000000017167211 */ /* 0x000fe200078f38ff */
[----:B------:R-:W-:Y:S01]  /*2740*/  IMAD.MOV.U32 R23, RZ, RZ, c[0x0][0x1b0] ;  /* 0x00006c00ff177624 */ /* 0x000fe200078e00ff */
[----:B------:R-:W-:Y:S01]  /*2750*/  SHF.R.S32.HI R18, RZ, 0x5, R35 ;  /* 0x00000005ff127819 */ /* 0x000fe20000011423 */
[----:B------:R-:W-:Y:S01]  /*2760*/  UIMAD UR14, UR15, 0x28, UR14 ;  /* 0x000000280f0e78a4 */ /* 0x000fe2000f8e020e */
[----:B------:R-:W-:Y:S01]  /*2770*/  LOP3.LUT R35, R35, 0xffffffe0, RZ, 0xc0, !PT ;  /* 0xffffffe023237812 */ /* 0x000fe200078ec0ff */
[----:B------:R-:W-:Y:S01]  /*2780*/  IMAD.MOV.U32 R41, RZ, RZ, c[0x0][0x278] ;  /* 0x00009e00ff297624 */ /* 0x000fe200078e00ff */
[----:B------:R-:W-:Y:S01]  /*2790*/  SHF.R.S32.HI R19, RZ, 0x1f, R18 ;  /* 0x0000001fff137819 */ /* 0x000fe20000011412 */
[----:B------:R-:W-:Y:S01]  /*27a0*/  IMAD.MOV.U32 R40, RZ, RZ, c[0x0][0x27c] ;  /* 0x00009f00ff287624 */ /* 0x000fe200078e00ff */
[----:B------:R-:W-:Y:S01]  /*27b0*/  SHF.R.S32.HI R22, RZ, 0x7, R22 ;  /* 0x00000007ff167819 */ /* 0x000fe20000011416 */
[----:B------:R-:W-:Y:S01]  /*27c0*/  IMAD.IADD R35, R0, 0x1, -R35 ;  /* 0x0000000100237824 */ /* 0x000fe200078e0a23 */
[----:B------:R-:W-:-:S02]  /*27d0*/  LEA.HI R19, R19, R18, RZ, 0x2 ;  /* 0x0000001213137211 */ /* 0x000fc400078f10ff */
[----:B------:R-:W-:Y:S01]  /*27e0*/  ISETP.GT.AND P5, PT, R23, 0x1, PT ;  /* 0x000000011700780c */ /* 0x000fe20003fa4270 */
[----:B------:R-:W-:Y:S01]  /*27f0*/  IMAD.SHL.U32 R28, R22, 0x40, RZ ;  /* 0x00000040161c7824 */ /* 0x000fe200078e00ff */
[----:B------:R-:W-:Y:S02]  /*2800*/  LOP3.LUT R19, R19, 0xfffffffc, RZ, 0xc0, !PT ;  /* 0xfffffffc13137812 */ /* 0x000fe400078ec0ff */
[----:B------:R-:W-:Y:S02]  /*2810*/  SHF.R.S32.HI R24, RZ, 0x1f, R35 ;  /* 0x0000001fff187819 */ /* 0x000fe40000011423 */
[----:B------:R-:W-:Y:S01]  /*2820*/  LOP3.LUT R34, R0, 0x3, RZ, 0xc0, !PT ;  /* 0x0000000300227812 */ /* 0x000fe200078ec0ff */
[----:B------:R-:W-:Y:S01]  /*2830*/  IMAD.IADD R18, R18, 0x1, -R19 ;  /* 0x0000000112127824 */ /* 0x000fe200078e0a13 */
[----:B------:R-:W-:Y:S02]  /*2840*/  LEA.HI R25, R24, R35, RZ, 0x3 ;  /* 0x0000002318197211 */ /* 0x000fe400078f18ff */
[----:B------:R-:W-:-:S02]  /*2850*/  SHF.R.U32.HI R27, RZ, 0x2, R27 ;  /* 0x00000002ff1b7819 */ /* 0x000fc4000001161b */
[----:B------:R-:W-:Y:S02]  /*2860*/  LEA.HI R24, R18, R18, RZ, 0x1 ;  /* 0x0000001212187211 */ /* 0x000fe400078f08ff */
[----:B------:R-:W-:Y:S01]  /*2870*/  LOP3.LUT R26, R25, 0xfffffff8, RZ, 0xc0, !PT ;  /* 0xfffffff8191a7812 */ /* 0x000fe200078ec0ff */
[----:B------:R-:W-:Y:S01]  /*2880*/  IMAD R34, R27, 0x28, R34 ;  /* 0x000000281b227824 */ /* 0x000fe200078e0222 */
[----:B------:R-:W-:Y:S02]  /*2890*/  LOP3.LUT R19, R24, 0x3ffffffe, RZ, 0xc0, !PT ;  /* 0x3ffffffe18137812 */ /* 0x000fe400078ec0ff */
[----:B------:R-:W-:Y:S01]  /*28a0*/  LEA.HI.SX32 R25, R25, R28, 0x1d ;  /* 0x0000001c19197211 */ /* 0x000fe200078feaff */
[----:B------:R-:W-:Y:S01]  /*28b0*/  IMAD.IADD R35, R35, 0x1, -R26 ;  /* 0x0000000123237824 */ /* 0x000fe200078e0a1a */
[----:B------:R-:W-:Y:S01]  /*28c0*/  SHF.R.S32.HI R24, RZ, 0x1, R24 ;  /* 0x00000001ff187819 */ /* 0x000fe20000011418 */
[----:B------:R-:W-:Y:S01]  /*28d0*/  IMAD.IADD R19, R18, 0x1, -R19 ;  /* 0x0000000112137824 */ /* 0x000fe200078e0a13 */
[----:B------:R-:W-:Y:S01]  /*28e0*/  ISETP.NE.U32.AND P2, PT, RZ, c[0x0][0x2e0], PT ;  /* 0x0000b800ff007a0c */ /* 0x000fe20003f45070 */
[----:B------:R-:W-:Y:S01]  /*28f0*/  IMAD R66, R35, 0x8, R66 ;  /* 0x0000000823427824 */ /* 0x000fe200078e0242 */
[----:B------:R-:W-:Y:S01]  /*2900*/  IADD3 R34, R34, UR14, RZ ;  /* 0x0000000e22227c10 */ /* 0x000fe2000fffe0ff */
[----:B------:R-:W-:-:S02]  /*2910*/  IMAD R18, R24, 0x20, R25 ;  /* 0x0000002018127824 */ /* 0x000fc400078e0219 */
[C---:B------:R-:W-:Y:S01]  /*2920*/  IMAD.WIDE R28, R66.reuse, 0x2, RZ ;  /* 0x00000002421c7825 */ /* 0x040fe200078e02ff */
[----:B------:R-:W-:-:S03]  /*2930*/  ISETP.GE.AND P4, PT, R66, c[0x0][0x178], PT ;  /* 0x00005e0042007a0c */ /* 0x000fc60003f86270 */
[----:B------:R-:W-:Y:S01]  /*2940*/  IMAD R18, R19, 0x4, R18 ;  /* 0x0000000413127824 */ /* 0x000fe200078e0212 */
[----:B------:R-:W-:Y:S01]  /*2950*/  LOP3.LUT R23, R29, 0x1fffffff, RZ, 0xc0, !PT ;  /* 0x1fffffff1d177812 */ /* 0x000fe200078ec0ff */
[----:B------:R-:W-:Y:S01]  /*2960*/  IMAD R25, R22, -0x30, R25 ;  /* 0xffffffd016197824 */ /* 0x000fe200078e0219 */
[----:B------:R-:W-:Y:S01]  /*2970*/  LOP3.LUT R22, R28, 0xfffffff0, RZ, 0xc0, !PT ;  /* 0xfffffff01c167812 */ /* 0x000fe200078ec0ff */
[----:B------:R-:W-:Y:S01]  /*2980*/  IMAD R43, R43, 0x40, R18 ;  /* 0x000000402b2b7824 */ /* 0x000fe200078e0212 */
[----:B------:R-:W-:Y:S01]  /*2990*/  ISETP.NE.AND.EX P2, PT, RZ, c[0x0][0x2e4], !P4, P2 ;  /* 0x0000b900ff007a0c */ /* 0x000fe20006745320 */
[----:B------:R-:W-:Y:S02]  /*29a0*/  IMAD R24, R24, 0x8, R25 ;  /* 0x0000000818187824 */ /* 0x000fe400078e0219 */
[----:B------:R-:W-:Y:S01]  /*29b0*/  IMAD.WIDE.U32 R30, R43, c[0x0][0x2a0], R22 ;  /* 0x0000a8002b1e7a25 */ /* 0x000fe200078e0016 */
[----:B------:R-:W-:-:S03]  /*29c0*/  SHF.R.S32.HI R26, RZ, 0x1f, R43 ;  /* 0x0000001fff1a7819 */ /* 0x000fc6000001142b */
[----:B------:R-:W-:-:S04]  /*29d0*/  IMAD.WIDE.U32 R22, R43, c[0x0][0x258], R22 ;  /* 0x000096002b167a25 */ /* 0x000fc800078e0016 */
[----:B------:R-:W-:Y:S01]  /*29e0*/  IMAD R18, R26, c[0x0][0x2a0], RZ ;  /* 0x0000a8001a127a24 */ /* 0x000fe200078e02ff */
[----:B------:R-:W-:Y:S01]  /*29f0*/  IADD3 R28, P0, R22, c[0x0][0x298], RZ ;  /* 0x0000a600161c7a10 */ /* 0x000fe20007f1e0ff */
[----:B------:R-:W-:Y:S02]  /*2a00*/  IMAD R26, R26, c[0x0][0x258], RZ ;  /* 0x000096001a1a7a24 */ /* 0x000fe400078e02ff */
[----:B------:R-:W-:Y:S02]  /*2a10*/  IMAD R24, R19, 0x4, R24 ;  /* 0x0000000413187824 */ /* 0x000fe400078e0218 */
[C---:B------:R-:W-:Y:S02]  /*2a20*/  IMAD R29, R43.reuse, c[0x0][0x25c], R26 ;  /* 0x000097002b1d7a24 */ /* 0x040fe400078e021a */
[----:B------:R-:W-:Y:S01]  /*2a30*/  IMAD R19, R43, c[0x0][0x2a4], R18 ;  /* 0x0000a9002b137a24 */ /* 0x000fe200078e0212 */
[----:B------:R-:W-:Y:S01]  /*2a40*/  IADD3 R18, P1, R30, c[0x0][0x2e0], RZ ;  /* 0x0000b8001e127a10 */ /* 0x000fe20007f3e0ff */
[----:B------:R-:W-:Y:S01]  /*2a50*/  IMAD R35, R24, 0xa, R35 ;  /* 0x0000000a18237824 */ /* 0x000fe200078e0223 */
[----:B------:R-:W-:Y:S01]  /*2a60*/  IADD3.X R29, R23, c[0x0][0x29c], R29, P0, !PT ;  /* 0x0000a700171d7a10 */ /* 0x000fe200007fe41d */
[----:B------:R-:W-:Y:S01]  /*2a70*/  IMAD.MOV.U32 R24, RZ, RZ, c[0x0][0x170] ;  /* 0x00005c00ff187624 */ /* 0x000fe200078e00ff */
[----:B------:R-:W-:Y:S01]  /*2a80*/  ISETP.EQ.AND P0, PT, R20, 0x1, PT ;  /* 0x000000011400780c */ /* 0x000fe20003f02270 */
[----:B------:R-:W-:Y:S01]  /*2a90*/  IMAD.MOV.U32 R23, RZ, RZ, c[0x0][0x278] ;  /* 0x00009e00ff177624 */ /* 0x000fe200078e00ff */
[----:B------:R-:W-:Y:S01]  /*2aa0*/  IADD3.X R19, R31, c[0x0][0x2e4], R19, P1, !PT ;  /* 0x0000b9001f137a10 */ /* 0x000fe20000ffe413 */
[----:B------:R-:W-:Y:S01]  /*2ab0*/  IMAD R36, R24, c[0x0][0x160], RZ ;  /* 0x0000580018247a24 */ /* 0x000fe200078e02ff */
[----:B------:R-:W-:Y:S01]  /*2ac0*/  ISETP.NE.U32.AND P1, PT, RZ, c[0x0][0x298], PT ;  /* 0x0000a600ff007a0c */ /* 0x000fe20003f25070 */
[----:B------:R-:W-:-:S02]  /*2ad0*/  IMAD.MOV.U32 R22, RZ, RZ, c[0x0][0x27c] ;  /* 0x00009f00ff167624 */ /* 0x000fc400078e00ff */
[----:B------:R-:W-:Y:S01]  /*2ae0*/  IMAD R36, R36, c[0x0][0x174], RZ ;  /* 0x00005d0024247a24 */ /* 0x000fe200078e02ff */
[----:B------:R-:W-:-:S04]  /*2af0*/  ISETP.NE.AND.EX P1, PT, RZ, c[0x0][0x29c], !P4, P1 ;  /* 0x0000a700ff007a0c */ /* 0x000fc80006725310 */
[----:B------:R-:W-:Y:S01]  /*2b00*/  SEL R25, RZ, 0x1, !P1 ;  /* 0x00000001ff197807 */ /* 0x000fe20004800000 */
[----:B------:R-:W-:Y:S05]  /*2b10*/  @P5 BRA P0, `(.L_x_322) ;  /* 0x000001d000005947 */ /* 0x000fea0000000000 */
[----:B------:R-:W-:-:S13]  /*2b20*/  ISETP.NE.AND P0, PT, R20, 0x2, PT ;  /* 0x000000021400780c */ /* 0x000fda0003f05270 */
[----:B------:R-:W-:Y:S05]  /*2b30*/  @P0 BRA `(.L_x_323) ;  /* 0x0000031000000947 */ /* 0x000fea0003800000 */
[----:B------:R-:W-:Y:S01]  /*2b40*/  MOV R20, c[0x0][0x160] ;  /* 0x0000580000147a02 */ /* 0x000fe20000000f00 */
[----:B------:R-:W-:Y:S01]  /*2b50*/  IMAD.WIDE.U32 R22, R56, c[0x0][0x160], RZ ;  /* 0x0000580038167a25 */ /* 0x000fe200078e00ff */
[----:B------:R-:W-:Y:S02]  /*2b60*/  SHF.R.S32.HI R21, RZ, 0x1f, R56 ;  /* 0x0000001fff157819 */ /* 0x000fe40000011438 */
[----:B------:R-:W-:-:S03]  /*2b70*/  SHF.R.S32.HI R20, RZ, 0x1f, R20 ;  /* 0x0000001fff147819 */ /* 0x000fc60000011414 */
[----:B------:R-:W-:Y:S02]  /*2b80*/  IMAD R21, R21, c[0x0][0x160], RZ ;  /* 0x0000580015157a24 */ /* 0x000fe400078e02ff */
[----:B------:R-:W-:-:S04]  /*2b90*/  IMAD.WIDE.U32 R26, R22, c[0x0][0x170], RZ ;  /* 0x00005c00161a7a25 */ /* 0x000fc800078e00ff */
[----:B------:R-:W-:Y:S02]  /*2ba0*/  IMAD R21, R56, R20, R21 ;  /* 0x0000001438157224 */ /* 0x000fe400078e0215 */
[----:B------:R-:W-:-:S03]  /*2bb0*/  IMAD.WIDE.U32 R30, R26, c[0x0][0x174], RZ ;  /* 0x00005d001a1e7a25 */ /* 0x000fc600078e00ff */
[----:B------:R-:W-:Y:S02]  /*2bc0*/  IADD3 R20, R23, R21, RZ ;  /* 0x0000001517147210 */ /* 0x000fe40007ffe0ff */
[----:B------:R-:W-:-:S03]  /*2bd0*/  SHF.R.S32.HI R21, RZ, 0x1f, R24 ;  /* 0x0000001fff157819 */ /* 0x000fc60000011418 */
[----:B------:R-:W-:-:S04]  /*2be0*/  IMAD R20, R20, c[0x0][0x170], RZ ;  /* 0x00005c0014147a24 */ /* 0x000fc800078e02ff */
[----:B------:R-:W-:Y:S01]  /*2bf0*/  IMAD R21, R21, R22, R20 ;  /* 0x0000001615157224 */ /* 0x000fe200078e0214 */
[----:B------:R-:W-:-:S04]  /*2c00*/  MOV R20, c[0x0][0x174] ;  /* 0x00005d0000147a02 */ /* 0x000fc80000000f00 */
        /* <DEDUP_REMOVED lines=14> */
.L_x_322:
[----:B------:R-:W-:-:S13]  /*2cf0*/  ISETP.NE.AND P0, PT, R21, R56, PT ;  /* 0x000000381500720c */ /* 0x000fda0003f05270 */
[----:B------:R-:W-:Y:S01]  /*2d00*/  BAR.RED.AND.DEFER_BLOCKING 0x0, P0 ;  /* 0x0000000000007b1d */ /* 0x000fe20000014400 */
[----:B------:R-:W-:-:S04]  /*2d10*/  ISETP.NE.AND P0, PT, R56, RZ, PT ;  /* 0x000000ff3800720c */ /* 0x000fc80003f05270 */
[----:B------:R-:W-:Y:S02]  /*2d20*/  SEL R28, R28, R18, !P0 ;  /* 0x000000121c1c7207 */ /* 0x000fe40004000000 */
[----:B------:R-:W-:Y:S02]  /*2d30*/  SEL R29, R29, R19, !P0 ;  /* 0x000000131d1d7207 */ /* 0x000fe40004000000 */
[----:B------:R-:W-:Y:S02]  /*2d40*/  SEL R41, R23, c[0x0][0x2c0], !P0 ;  /* 0x0000b00017297a07 */ /* 0x000fe40004000000 */
[----:B------:R-:W-:-:S03]  /*2d50*/  SEL R40, R22, c[0x0][0x2c4], !P0 ;  /* 0x0000b10016287a07 */ /* 0x000fc60004000000 */
[----:B------:R-:W-:Y:S01]  /*2d60*/  @P0 SEL R25, RZ, 0x1, !P2 ;  /* 0x00000001ff190807 */ /* 0x000fe20005000000 */
[----:B------:R-:W2:Y:S02]  /*2d70*/  B2R.RESULT RZ, P1 ;  /* 0x0000000000ff731c */ /* 0x000ea40000024000 */
[----:B--2---:R-:W-:Y:S05]  /*2d80*/  @!P1 BRA `(.L_x_324) ;  /* 0x000000a000009947 */ /* 0x004fea0003800000 */
[----:B------:R-:W-:-:S12]  /*2d90*/  ISETP.GT.AND P1, PT, R0, RZ, PT ;  /* 0x000000ff0000720c */ /* 0x000fd80003f24270 */
.L_x_326:
[----:B------:R-:W-:Y:S01]  /*2da0*/  YIELD ;  /* 0x0000000000007946 */ /* 0x000fe20003800000 */
[----:B------:R-:W-:Y:S05]  /*2db0*/  @P1 BRA `(.L_x_325) ;  /* 0x0000002000001947 */ /* 0x000fea0003800000 */
[----:B------:R-:W2:Y:S02]  /*2dc0*/  LDG.E.STRONG.GPU R21, [R38.64] ;  /* 0x0000001226157981 */ /* 0x000ea4000c1ef900 */
[----:B--2---:R-:W-:-:S05]  /*2dd0*/  CCTL.IVALL ;  /* 0x00000000ff00798f */ /* 0x004fca0002000000 */
.L_x_325:
[----:B------:R-:W-:Y:S01]  /*2de0*/  ISETP.NE.AND P0, PT, R21, R56, PT ;  /* 0x000000381500720c */ /* 0x000fe20003f05270 */
[----:B------:R-:W-:-:S12]  /*2df0*/  WARPSYNC 0xffffffff ;  /* 0xffffffff00007948 */ /* 0x000fd80003800000 */
[----:B------:R-:W-:Y:S06]  /*2e00*/  BAR.RED.AND.DEFER_BLOCKING 0x0, P0 ;  /* 0x0000000000007b1d */ /* 0x000fec0000014400 */
[----:B------:R-:W2:Y:S02]  /*2e10*/  B2R.RESULT RZ, P0 ;  /* 0x0000000000ff731c */ /* 0x000ea40000004000 */
[----:B--2---:R-:W-:Y:S05]  /*2e20*/  @P0 BRA `(.L_x_326) ;  /* 0xffffff7000000947 */ /* 0x004fea000383ffff */
.L_x_324:
[----:B------:R-:W-:Y:S01]  /*2e30*/  WARPSYNC 0xffffffff ;  /* 0xffffffff00007948 */ /* 0x000fe20003800000 */
[----:B------:R-:W-:Y:S06]  /*2e40*/  BAR.SYNC.DEFER_BLOCKING 0x0 ;  /* 0x0000000000007b1d */ /* 0x000fec0000010000 */
.L_x_323:
[----:B------:R-:W-:Y:S01]  /*2e50*/  PRMT R37, R25, 0x9910, RZ ;  /* 0x0000991019257816 */ /* 0x000fe200000000ff */
[----:B------:R-:W-:Y:S01]  /*2e60*/  CS2R R20, SRZ ;  /* 0x0000000000147805 */ /* 0x000fe2000001ff00 */
[----:B------:R-:W-:Y:S01]  /*2e70*/  ISETP.GE.AND P0, PT, R43, R36, PT ;  /* 0x000000242b00720c */ /* 0x000fe20003f06270 */
[----:B------:R-:W-:-:S03]  /*2e80*/  CS2R R22, SRZ ;  /* 0x0000000000167805 */ /* 0x000fc6000001ff00 */
[----:B------:R-:W-:-:S13]  /*2e90*/  ISETP.NE.AND P0, PT, R37, RZ, !P0 ;  /* 0x000000ff2500720c */ /* 0x000fda0004705270 */
[----:B------:R-:W2:Y:S01]  /*2ea0*/  @P0 LDG.E.LTC128B.128 R20, [R28.64] ;  /* 0x000000121c140981 */ /* 0x000ea2000c1e1d20 */
[----:B------:R-:W-:-:S03]  /*2eb0*/  IADD3 R49, R43, 0x8, RZ ;  /* 0x000000082b317810 */ /* 0x000fc60007ffe0ff */
[----:B------:R-:W-:Y:S01]  /*2ec0*/  BAR.SYNC.DEFER_BLOCKING 0x0 ;  /* 0x0000000000007b1d */ /* 0x000fe20000010000 */
[-C--:B------:R-:W-:Y:S02]  /*2ed0*/  ISETP.GE.AND P1, PT, R49, R36.reuse, PT ;  /* 0x000000243100720c */ /* 0x080fe40003f26270 */
[----:B------:R-:W-:Y:S02]  /*2ee0*/  ISETP.LT.AND P4, PT, R43, R36, P2 ;  /* 0x000000242b00720c */ /* 0x000fe40001781270 */
[----:B------:R-:W-:Y:S02]  /*2ef0*/  ISETP.NE.AND P1, PT, R37, RZ, !P1 ;  /* 0x000000ff2500720c */ /* 0x000fe40004f25270 */
[----:B------:R-:W-:-:S05]  /*2f00*/  IADD3 R44, P0, R41, R28, RZ ;  /* 0x0000001c292c7210 */ /* 0x000fca0007f1e0ff */
[----:B------:R-:W-:Y:S01]  /*2f10*/  IMAD.X R45, R40, 0x1, R29, P0 ;  /* 0x00000001282d7824 */ /* 0x000fe200000e061d */
[----:B------:R-:W-:Y:S04]  /*2f20*/  STS [R34.X4], R16 ;  /* 0x0000001022007388 */ /* 0x000fe80000004800 */
[----:B------:R-:W-:Y:S04]  /*2f30*/  STS [R34.X4+0x10], R14 ;  /* 0x0000100e22007388 */ /* 0x000fe80000004800 */
[----:B------:R-:W-:Y:S04]  /*2f40*/  STS [R34.X4+0x20], R12 ;  /* 0x0000200c22007388 */ /* 0x000fe80000004800 */
[----:B------:R-:W-:Y:S04]  /*2f50*/  STS [R34.X4+0x30], R10 ;  /* 0x0000300a22007388 */ /* 0x000fe80000004800 */
[----:B------:R-:W-:Y:S06]  /*2f60*/  BAR.SYNC.DEFER_BLOCKING 0x0 ;  /* 0x0000000000007b1d */ /* 0x000fec0000010000 */
[----:B------:R-:W2:Y:S02]  /*2f70*/  LDS.128 R24, [R35.X16] ;  /* 0x0000000023187984 */ /* 0x000ea4000000cc00 */
[----:B-12--5:R-:W-:-:S02]  /*2f80*/  HFMA2 R24, R33.H0_H0, R24, R20 ;  /* 0x0000001821187231 */ /* 0x026fc40000000814 */
[C---:B------:R-:W-:Y:S02]  /*2f90*/  HFMA2 R25, R33.reuse.H0_H0, R25, R21 ;  /* 0x0000001921197231 */ /* 0x040fe40000000815 */
[C---:B------:R-:W-:Y:S02]  /*2fa0*/  HFMA2 R26, R33.reuse.H0_H0, R26, R22 ;  /* 0x0000001a211a7231 */ /* 0x040fe40000000816 */
[----:B------:R-:W-:Y:S02]  /*2fb0*/  HFMA2 R27, R33.H0_H0, R27, R23 ;  /* 0x0000001b211b7231 */ /* 0x000fe40000000817 */
[-C--:B------:R-:W-:Y:S02]  /*2fc0*/  HMNMX2.NAN R24, R24, R32.reuse.H0_H0, !PT ;  /* 0x2000002018187240 */ /* 0x080fe40007820000 */
[-C--:B------:R-:W-:Y:S02]  /*2fd0*/  HMNMX2.NAN R25, R25, R32.reuse.H0_H0, !PT ;  /* 0x2000002019197240 */ /* 0x080fe40007820000 */
[----:B------:R-:W-:-:S02]  /*2fe0*/  HMNMX2.NAN R26, R26, R32.H0_H0, !PT ;  /* 0x200000201a1a7240 */ /* 0x000fc40007820000 */
[----:B------:R-:W-:-:S05]  /*2ff0*/  HMNMX2.NAN R27, R27, R32.H0_H0, !PT ;  /* 0x200000201b1b7240 */ /* 0x000fca0007820000 */
[----:B------:R1:W-:Y:S04]  /*3000*/  @P4 STG.E.128 [R18.64], R24 ;  /* 0x0000001812004986 */ /* 0x0003e8000c101d12 */
[----:B------:R-:W2:Y:S01]  /*3010*/  @P1 LDG.E.LTC128B.128 R20, [R44.64] ;  /* 0x000000122c141981 */ /* 0x000ea2000c1e1d20 */
[----:B------:R-:W-:-:S03]  /*3020*/  IADD3 R47, R43, 0x10, RZ ;  /* 0x000000102b2f7810 */ /* 0x000fc60007ffe0ff */
[----:B------:R-:W-:Y:S01]  /*3030*/  BAR.SYNC.DEFER_BLOCKING 0x0 ;  /* 0x0000000000007b1d */ /* 0x000fe20000010000 */
[-C--:B------:R-:W-:Y:S02]  /*3040*/  ISETP.GE.AND P4, PT, R47, R36.reuse, PT ;  /* 0x000000242f00720c */ /* 0x080fe40003f86270 */
[----:B------:R-:W-:Y:S02]  /*3050*/  ISETP.LT.AND P5, PT, R49, R36, P2 ;  /* 0x000000243100720c */ /* 0x000fe400017a1270 */
[----:B------:R-:W-:Y:S01]  /*3060*/  ISETP.NE.AND P4, PT, R37, RZ, !P4 ;  /* 0x000000ff2500720c */ /* 0x000fe20006785270 */
[----:B------:R-:W-:Y:S01]  /*3070*/  STS [R34.X4], R17 ;  /* 0x0000001122007388 */ /* 0x000fe20000004800 */
[----:B-1----:R-:W-:Y:S02]  /*3080*/  IADD3 R24, P1, R18, c[0x0][0x2c0], RZ ;  /* 0x0000b00012187a10 */ /* 0x002fe40007f3e0ff */
[----:B------:R-:W-:Y:S01]  /*3090*/  IADD3 R26, P0, R41, R44, RZ ;  /* 0x0000002c291a7210 */ /* 0x000fe20007f1e0ff */
[----:B------:R-:W-:Y:S01]  /*30a0*/  STS [R34.X4+0x10], R15 ;  /* 0x0000100f22007388 */ /* 0x000fe20000004800 */
[----:B------:R-:W-:-:S03]  /*30b0*/  IADD3.X R25, R19, c[0x0][0x2c4], RZ, P1, !PT ;  /* 0x0000b10013197a10 */ /* 0x000fc60000ffe4ff */
[----:B------:R-:W-:Y:S01]  /*30c0*/  STS [R34.X4+0x20], R13 ;  /* 0x0000200d22007388 */ /* 0x000fe20000004800 */
[----:B------:R-:W-:-:S03]  /*30d0*/  IMAD.X R27, R40, 0x1, R45, P0 ;  /* 0x00000001281b7824 */ /* 0x000fc600000e062d */
[----:B------:R-:W-:Y:S04]  /*30e0*/  STS [R34.X4+0x30], R11 ;  /* 0x0000300b22007388 */ /* 0x000fe80000004800 */
[----:B------:R-:W-:Y:S06]  /*30f0*/  BAR.SYNC.DEFER_BLOCKING 0x0 ;  /* 0x0000000000007b1d */ /* 0x000fec0000010000 */
[----:B------:R-:W2:Y:S02]  /*3100*/  LDS.128 R28, [R35.X16] ;  /* 0x00000000231c7984 */ /* 0x000ea4000000cc00 */
        /* <DEDUP_REMOVED lines=12> */
[----:B------:R-:W-:Y:S02]  /*31d0*/  ISETP.GE.AND P1, PT, R43, R36, PT ;  /* 0x000000242b00720c */ /* 0x000fe40003f26270 */
[----:B------:R-:W-:Y:S02]  /*31e0*/  IADD3 R10, P0, R41, R26, RZ ;  /* 0x0000001a290a7210 */ /* 0x000fe40007f1e0ff */
[----:B------:R-:W-:Y:S02]  /*31f0*/  ISETP.LT.AND P4, PT, R47, R36, P2 ;  /* 0x000000242f00720c */ /* 0x000fe40001781270 */
[----:B------:R-:W-:Y:S01]  /*3200*/  ISETP.NE.AND P1, PT, R37, RZ, !P1 ;  /* 0x000000ff2500720c */ /* 0x000fe20004f25270 */
[----:B------:R-:W-:Y:S01]  /*3210*/  IMAD.X R11, R40, 0x1, R27, P0 ;  /* 0x00000001280b7824 */ /* 0x000fe200000e061b */
[----:B------:R-:W-:Y:S01]  /*3220*/  STS [R34.X4], R2 ;  /* 0x0000000222007388 */ /* 0x000fe20000004800 */
[----:B-1----:R-:W-:-:S03]  /*3230*/  IADD3 R24, P0, R24, c[0x0][0x2c0], RZ ;  /* 0x0000b00018187a10 */ /* 0x002fc60007f1e0ff */
[----:B------:R-:W-:Y:S01]  /*3240*/  STS [R34.X4+0x10], R4 ;  /* 0x0000100422007388 */ /* 0x000fe20000004800 */
[----:B------:R-:W-:-:S03]  /*3250*/  IADD3.X R25, R25, c[0x0][0x2c4], RZ, P0, !PT ;  /* 0x0000b10019197a10 */ /* 0x000fc600007fe4ff */
[----:B------:R-:W-:Y:S04]  /*3260*/  STS [R34.X4+0x20], R6 ;  /* 0x0000200622007388 */ /* 0x000fe80000004800 */
        /* <DEDUP_REMOVED lines=11> */
[----:B------:R-:W-:Y:S04]  /*3320*/  @P4 STG.E.128 [R24.64], R12 ;  /* 0x0000000c18004986 */ /* 0x000fe8000c101d12 */
[----:B------:R-:W2:Y:S04]  /*3330*/  @P1 LDG.E.LTC128B.128 R20, [R10.64] ;  /* 0x000000120a141981 */ /* 0x000ea8000c1e1d20 */
[----:B------:R-:W-:Y:S01]  /*3340*/  BAR.SYNC.DEFER_BLOCKING 0x0 ;  /* 0x0000000000007b1d */ /* 0x000fe20000010000 */
[----:B------:R-:W-:Y:S02]  /*3350*/  ISETP.LT.AND P2, PT, R43, R36, P2 ;  /* 0x000000242b00720c */ /* 0x000fe40001741270 */
[----:B------:R-:W-:-:S04]  /*3360*/  IADD3 R26, P0, R24, c[0x0][0x2c0], RZ ;  /* 0x0000b000181a7a10 */ /* 0x000fc80007f1e0ff */
[----:B------:R-:W-:Y:S01]  /*3370*/  IADD3.X R27, R25, c[0x0][0x2c4], RZ, P0, !PT ;  /* 0x0000b100191b7a10 */ /* 0x000fe200007fe4ff */
[----:B------:R-:W-:Y:S04]  /*3380*/  STS [R34.X4], R3 ;  /* 0x0000000322007388 */ /* 0x000fe80000004800 */
[----:B------:R-:W-:Y:S04]  /*3390*/  STS [R34.X4+0x10], R5 ;  /* 0x0000100522007388 */ /* 0x000fe80000004800 */
        /* <DEDUP_REMOVED lines=13> */
[----:B------:R-:W-:Y:S05]  /*3470*/  @P3 EXIT ;  /* 0x000000000000394d */ /* 0x000fea0003800000 */
[----:B------:R-:W-:-:S04]  /*3480*/  MOV R2, c[0x0][0x1b0] ;  /* 0x00006c0000027a02 */ /* 0x000fc80000000f00 */
[----:B------:R-:W-:-:S13]  /*3490*/  ISETP.GE.AND P0, PT, R2, 0x2, PT ;  /* 0x000000020200780c */ /* 0x000fda0003f06270 */
[----:B------:R-:W-:Y:S05]  /*34a0*/  @!P0 EXIT ;  /* 0x000000000000894d */ /* 0x000fea0003800000 */
[----:B------:R-:W-:Y:S01]  /*34b0*/  BAR.SYNC.DEFER_BLOCKING 0x0 ;  /* 0x0000000000007b1d */ /* 0x000fe20000010000 */
[----:B------:R-:W-:Y:S02]  /*34c0*/  ISETP.GT.AND P0, PT, R0, RZ, PT ;  /* 0x000000ff0000720c */ /* 0x000fe40003f04270 */
[----:B------:R-:W-:-:S04]  /*34d0*/  IADD3 R56, R56, 0x1, RZ ;  /* 0x0000000138387810 */ /* 0x000fc80007ffe0ff */
[----:B------:R-:W-:-:S04]  /*34e0*/  ISETP.NE.AND P1, PT, R56, c[0x0][0x1b0], PT ;  /* 0x00006c0038007a0c */ /* 0x000fc80003f25270 */
[----:B------:R-:W-:-:S03]  /*34f0*/  SEL R3, R56, RZ, P1 ;  /* 0x000000ff38037207 */ /* 0x000fc60000800000 */
[----:B------:R-:W-:Y:S06]  /*3500*/  @P0 EXIT ;  /* 0x000000000000094d */ /* 0x000fec0003800000 */
[----:B------:R-:W-:Y:S01]  /*3510*/  @!PT LDS RZ, [RZ] ;  /* 0x00000000fffff984 */ /* 0x000fe20000000800 */
[----:B------:R-:W-:Y:S01]  /*3520*/  @!PT LDS RZ, [RZ] ;  /* 0x00000000fffff984 */ /* 0x000fe20000000800 */
[----:B------:R-:W-:Y:S01]  /*3530*/  @!PT LDS RZ, [RZ] ;  /* 0x00000000fffff984 */ /* 0x000fe20000000800 */
[----:B------:R-:W-:Y:S01]  /*3540*/  @!PT LDS RZ, [RZ] ;  /* 0x00000000fffff984 */ /* 0x000fe20000000800 */
[----:B------:R-:W-:Y:S06]  /*3550*/  MEMBAR.ALL.GPU ;  /* 0x0000000000007992 */ /* 0x000fec000000a000 */
[----:B------:R-:W-:-:S00]  /*3560*/  ERRBAR ;  /* 0x00000000000079ab */ /* 0x000fc00000000000 */
[----:B------:R-:W-:Y:S01]  /*3570*/  STG.E.STRONG.GPU [R38.64], R3 ;  /* 0x0000000326007986 */ /* 0x000fe2000c10f912 */
[----:B------:R-:W-:Y:S05]  /*3580*/  EXIT ;  /* 0x000000000000794d */ /* 0x000fea0003800000 */
.L_x_327:
        /* <DEDUP_REMOVED lines=15> */
.L_x_335:


//--------------------- .nv.shared._ZN7cutlass9reference6device6kernel21TensorScaleBiasConv2dINS_9TensorRefINS_6half_tENS_6layout10TensorNHWCEEES8_S5_NS4_IS5_NS6_8RowMajorEEENS_16NumericConverterIS5_S5_LNS_15FloatRoundStyleE2EEELi4ELi4ELi16ELi8EEEvNS_4conv17Conv2dProblemSizeET_T0_T1_T2_SJ_ --------------------------
	.section	.nv.shared._ZN7cutlass9reference6device6kernel21TensorScaleBiasConv2dINS_9TensorRefINS_6half_tENS_6layout10TensorNHWCEEES8_S5_NS4_IS5_NS6_8RowMajorEEENS_16NumericConverterIS5_S5_LNS_15FloatRoundStyleE2EEELi4ELi4ELi16ELi8EEEvNS_4conv17Conv2dProblemSizeET_T0_T1_T2_SJ_,"aw",@nobits
	.sectionflags	@""
	.align	16


//--------------------- .nv.global                --------------------------
	.section	.nv.global,"aw",@nobits
.nv.global:
	.type		_ZN34_INTERNAL_b4be42ea_4_k_cu_371cd5504cute1_E,@object
	.size		_ZN34_INTERNAL_b4be42ea_4_k_cu_371cd5504cute1_E,(_ZN34_INTERNAL_b4be42ea_4_k_cu_371cd5504cuda3std3__45__cpo6cbeginE - _ZN34_INTERNAL_b4be42ea_4_k_cu_371cd5504cute1_E)
_ZN34_INTERNAL_b4be42ea_4_k_cu_371cd5504cute1_E:
	.zero		1
	.type		_ZN34_INTERNAL_b4be42ea_4_k_cu_371cd5504cuda3std3__45__cpo6cbeginE,@object
	.size		_ZN34_INTERNAL_b4be42ea_4_k_cu_371cd5504cuda3std3__45__cpo6cbeginE,(_ZN34_INTERNAL_b4be42ea_4_k_cu_371cd5504cuda3std3__48in_placeE - _ZN34_INTERNAL_b4be42ea_4_k_cu_371cd5504cuda3std3__45__cpo6cbeginE)
_ZN34_INTERNAL_b4be42ea_4_k_cu_371cd5504cuda3std3__45__cpo6cbeginE:
	.zero		1
	.type		_ZN34_INTERNAL_b4be42ea_4_k_cu_371cd5504cuda3std3__48in_placeE,@object
	.size		_ZN34_INTERNAL_b4be42ea_4_k_cu_371cd5504cuda3std3__48in_placeE,(_ZN34_INTERNAL_b4be42ea_4_k_cu_371cd5504cuda3std6ranges3__45__cpo9iter_moveE - _ZN34_INTERNAL_b4be42ea_4_k_cu_371cd5504cuda3std3__48in_placeE)
_ZN34_INTERNAL_b4be42ea_4_k_cu_371cd5504cuda3std3__48in_placeE:
	.zero		1
	.type		_ZN34_INTERNAL_b4be42ea_4_k_cu_371cd5504cuda3std6ranges3__45__cpo9iter_moveE,@object
	.size		_ZN34_INTERNAL_b4be42ea_4_k_cu_371cd5504cuda3std6ranges3__45__cpo9iter_moveE,(_ZN34_INTERNAL_b4be42ea_4_k_cu_371cd5504cuda3std3__45__cpo5beginE - _ZN34_INTERNAL_b4be42ea_4_k_cu_371cd5504cuda3std6ranges3__45__cpo9iter_moveE)
_ZN34_INTERNAL_b4be42ea_4_k_cu_371cd5504cuda3std6ranges3__45__cpo9iter_moveE:
	.zero		1
	.type		_ZN34_INTERNAL_b4be42ea_4_k_cu_371cd5504cuda3std3__45__cpo5beginE,@object
	.size		_ZN34_INTERNAL_b4be42ea_4_k_cu_371cd5504cuda3std3__45__cpo5beginE,(_ZN34_INTERNAL_b4be42ea_4_k_cu_371cd5504cuda3std3__436_GLOBAL__N__b4be42ea_4_k_cu_371cd5506ignoreE - _ZN34_INTERNAL_b4be42ea_4_k_cu_371cd5504cuda3std3__45__cpo5beginE)
_ZN34_INTERNAL_b4be42ea_4_k_cu_371cd5504cuda3std3__45__cpo5beginE:
	.zero		1
	.type		_ZN34_INTERNAL_b4be42ea_4_k_cu_371cd5504cuda3std3__436_GLOBAL__N__b4be42ea_4_k_cu_371cd5506ignoreE,@object
	.size		_ZN34_INTERNAL_b4be42ea_4_k_cu_371cd5504cuda3std3__436_GLOBAL__N__b4be42ea_4_k_cu_371cd5506ignoreE,(_ZN34_INTERNAL_b4be42ea_4_k_cu_371cd5504cute7productE - _ZN34_INTERNAL_b4be42ea_4_k_cu_371cd5504cuda3std3__436_GLOBAL__N__b4be42ea_4_k_cu_371cd5506ignoreE)
_ZN34_INTERNAL_b4be42ea_4_k_cu_371cd5504cuda3std3__436_GLOBAL__N__b4be42ea_4_k_cu_371cd5506ignoreE:
	.zero		1
	.type		_ZN34_INTERNAL_b4be42ea_4_k_cu_371cd5504cute7productE,@object
	.size		_ZN34_INTERNAL_b4be42ea_4_k_cu_371cd5504cute7productE,(_ZN34_INTERNAL_b4be42ea_4_k_cu_371cd5504cuda3std3__45__cpo3endE - _ZN34_INTERNAL_b4be42ea_4_k_cu_371cd5504cute7productE)
_ZN34_INTERNAL_b4be42ea_4_k_cu_371cd5504cute7productE:
	.zero		1
	.type		_ZN34_INTERNAL_b4be42ea_4_k_cu_371cd5504cuda3std3__45__cpo3endE,@object
	.size		_ZN34_INTERNAL_b4be42ea_4_k_cu_371cd5504cuda3std3__45__cpo3endE,(_ZN34_INTERNAL_b4be42ea_4_k_cu_371cd5504cuda3std3__419piecewise_constructE - _ZN34_INTERNAL_b4be42ea_4_k_cu_371cd5504cuda3std3__45__cpo3endE)
_ZN34_INTERNAL_b4be42ea_4_k_cu_371cd5504cuda3std3__45__cpo3endE:
	.zero		1
	.type		_ZN34_INTERNAL_b4be42ea_4_k_cu_371cd5504cuda3std3__419piecewise_constructE,@object
	.size		_ZN34_INTERNAL_b4be42ea_4_k_cu_371cd5504cuda3std3__419piecewise_constructE,(_ZN34_INTERNAL_b4be42ea_4_k_cu_371cd5504cuda3std3__45__cpo4cendE - _ZN34_INTERNAL_b4be42ea_4_k_cu_371cd5504cuda3std3__419piecewise_constructE)
_ZN34_INTERNAL_b4be42ea_4_k_cu_371cd5504cuda3std3__419piecewise_constructE:
	.zero		1
	.type		_ZN34_INTERNAL_b4be42ea_4_k_cu_371cd5504cuda3std3__45__cpo4cendE,@object
	.size		_ZN34_INTERNAL_b4be42ea_4_k_cu_371cd5504cuda3std3__45__cpo4cendE,(_ZN34_INTERNAL_b4be42ea_4_k_cu_371cd5504cuda3std6ranges3__45__cpo4swapE - _ZN34_INTERNAL_b4be42ea_4_k_cu_371cd5504cuda3std3__45__cpo4cendE)
_ZN34_INTERNAL_b4be42ea_4_k_cu_371cd5504cuda3std3__45__cpo4cendE:
	.zero		1
	.type		_ZN34_INTERNAL_b4be42ea_4_k_cu_371cd5504cuda3std6ranges3__45__cpo4swapE,@object
	.size		_ZN34_INTERNAL_b4be42ea_4_k_cu_371cd5504cuda3std6ranges3__45__cpo4swapE,(.L_7 - _ZN34_INTERNAL_b4be42ea_4_k_cu_371cd5504cuda3std6ranges3__45__cpo4swapE)
_ZN34_INTERNAL_b4be42ea_4_k_cu_371cd5504cuda3std6ranges3__45__cpo4swapE:
	.zero		1
.L_7:


//--------------------- .nv.shared._ZN7cutlass9reference6device6kernel13TensorForEachINS1_6detail14TensorReLuFuncINS_6half_tENS_6layout10TensorNHWCEEELi4ENS9_6ParamsEEEvNS_5CoordIXT0_EilEET1_ --------------------------
	.section	.nv.shared._ZN7cutlass9reference6device6kernel13TensorForEachINS1_6detail14TensorReLuFuncINS_6half_tENS_6layout10TensorNHWCEEELi4ENS9_6ParamsEEEvNS_5CoordIXT0_EilEET1_,"aw",@nobits
	.sectionflags	@""
	.align	16


//--------------------- .nv.shared._ZN7cutlass9reference6device6kernel11Conv2dWgradINS_6half_tENS_6layout10TensorNHWCES4_S6_S4_S6_S4_S4_NS_16NumericConverterIS4_S4_LNS_15FloatRoundStyleE2EEENS_12multiply_addIS4_S4_S4_EELi2ELi4ELi8ELi16EEEvNS_4conv17Conv2dProblemSizeENS_9TensorRefIT_T0_EENSE_IT1_T2_EENSE_IT3_T4_EESN_T5_SO_ --------------------------
	.section	.nv.shared._ZN7cutlass9reference6device6kernel11Conv2dWgradINS_6half_tENS_6layout10TensorNHWCES4_S6_S4_S6_S4_S4_NS_16NumericConverterIS4_S4_LNS_15FloatRoundStyleE2EEENS_12multiply_addIS4_S4_S4_EELi2ELi4ELi8ELi16EEEvNS_4conv17Conv2dProblemSizeENS_9TensorRefIT_T0_EENSE_IT1_T2_EENSE_IT3_T4_EESN_T5_SO_,"aw",@nobits
	.sectionflags	@""
	.align	16


//--------------------- .nv.shared._ZN7cutlass9reference6device6kernel11Conv2dDgradINS_6half_tENS_6layout10TensorNHWCES4_S6_S4_S6_S4_S4_NS_16NumericConverterIS4_S4_LNS_15FloatRoundStyleE2EEENS_12multiply_addIS4_S4_S4_EELi2ELi4ELi16ELi8EEEvNS_4conv17Conv2dProblemSizeENS_9TensorRefIT_T0_EENSE_IT1_T2_EENSE_IT3_T4_EESN_T5_SO_ --------------------------
	.section	.nv.shared._ZN7cutlass9reference6device6kernel11Conv2dDgradINS_6half_tENS_6layout10TensorNHWCES4_S6_S4_S6_S4_S4_NS_16NumericConverterIS4_S4_LNS_15FloatRoundStyleE2EEENS_12multiply_addIS4_S4_S4_EELi2ELi4ELi16ELi8EEEvNS_4conv17Conv2dProblemSizeENS_9TensorRefIT_T0_EENSE_IT1_T2_EENSE_IT3_T4_EESN_T5_SO_,"aw",@nobits
	.sectionflags	@""
	.align	16


//--------------------- .nv.shared._ZN7cutlass9reference6device6kernel11Conv2dFpropINS_6half_tENS_6layout10TensorNHWCES4_S6_S4_S6_S4_S4_NS_16NumericConverterIS4_S4_LNS_15FloatRoundStyleE2EEENS_12multiply_addIS4_S4_S4_EELi4ELi4ELi16ELi8EEEvNS_4conv17Conv2dProblemSizeENS_9TensorRefIT_T0_EENSE_IT1_T2_EENSE_IT3_T4_EESN_T5_SO_ --------------------------
	.section	.nv.shared._ZN7cutlass9reference6device6kernel11Conv2dFpropINS_6half_tENS_6layout10TensorNHWCES4_S6_S4_S6_S4_S4_NS_16NumericConverterIS4_S4_LNS_15FloatRoundStyleE2EEENS_12multiply_addIS4_S4_S4_EELi4ELi4ELi16ELi8EEEvNS_4conv17Conv2dProblemSizeENS_9TensorRefIT_T0_EENSE_IT1_T2_EENSE_IT3_T4_EESN_T5_SO_,"aw",@nobits
	.sectionflags	@""
	.align	16


//--------------------- .nv.shared._ZN7cutlass6KernelINS_4conv6kernel26B2bImplicitGemmConvolutionINS1_11threadblock40B2bImplicitGemmMultistageSmemAccumulatorINS_4gemm9GemmShapeILi64ELi64ELi32EEENS4_48Conv2dFpropActivationTileAccessIteratorOptimizedINS_11MatrixShapeILi64ELi32EEENS_6half_tENS_6layout10TensorNHWCENS_9transform29PitchLinearWarpRakedThreadMapINS_16PitchLinearShapeILi32ELi64EEELi128ENSH_ILi4ELi8EEELi8EEENS_12AlignedArrayISC_Li8ELi16EEEEENSF_11threadblock25RegularTileAccessIteratorISB_SC_NSD_37RowMajorTensorOpMultiplicandCrosswiseILi16ELi32EEELi0ESK_Li16EEELNS_4arch14CacheOperation4KindE0ENS4_44Conv2dFpropFilterTileAccessIteratorOptimizedINSA_ILi32ELi64EEESC_SE_SK_SM_Lb0EEENSP_ISX_SC_NSD_40ColumnMajorTensorOpMultiplicandCrosswiseILi16ELi32EEELi1ESK_Li16EEELSV_1ENSO_14VectorIteratorINSO_30PredicatedVectorAccessIteratorINSA_ILi64ELi64EEENSA_ILi32ELi32EEESC_NSD_8RowMajorELi2ELb0EEEEENS_8epilogue4warp24FragmentIteratorTensorOpINS7_ILi32ELi32ELi32EEENS7_ILi16ELi8ELi16EEESC_NS_5ArrayISC_Li4ELb0EEES16_EENS1A_20TileIteratorTensorOpIS1C_S1D_SC_S16_EENS7_ILi64ELi256ELi32EEENS6_4warp35MmaTensorOpMultiplicandTileIteratorINSA_ILi64ELi16EEELNS6_7OperandE0ESC_S16_NSA_ILi16ELi16EEELi1ELi32ELi1EEENSW_INSA_ILi32ELi256EEESC_SE_NSG_INSH_ILi32ELi256EEELi128ESJ_Li8EEESM_Lb0EEENSP_IS1Q_SC_S10_Li1ES1S_Li16EEELSV_1ENS19_6thread21LinearCombinationReluISC_Li4ESC_SC_LNS1V_9ScaleType4KindE2ELNS_15FloatRoundStyleE2EEENS6_11threadblock9MmaPolicyINS1K_11MmaTensorOpIS1C_SC_SR_SC_S10_SC_S16_NS1K_17MmaTensorOpPolicyINST_3MmaIS1D_Li32ESC_S16_SC_NSD_11ColumnMajorESC_S16_NST_13OpMultiplyAddEEENSA_ILi1ELi1EEEEELi1ELb0EbEENSA_ILi0ELi0EEES2C_Li1EEENS22_INS23_IS8_SC_SR_SC_S10_SC_S16_S2A_Li1ELb0EbEES2C_S2C_Li1EEELi3EbEENS19_11threadblock8EpilogueIS1J_S2E_Li1ENS2H_22PredicatedTileIteratorINS2H_26OutputTileOptimalThreadMapINS2H_15OutputTileShapeILi256ELi8ELi1ELi1ELi1EEENS2L_ILi1ELi8ELi1ELi1ELi8EEELi128ELi8ELi16EEESC_Lb0ENSD_9NoPermuteELb0EEENS1B_IS8_S1D_SC_S1F_S16_EENS1H_IS8_S1D_SC_S16_EENS2H_18SharedLoadIteratorINS2O_18CompactedThreadMapESC_Li16EEENS1W_ISC_Li8ESC_SC_LS1Y_1ELS1Z_2EEENSA_ILi0ELi16EEELi1ELi1EEENS21_30GemmIdentityThreadblockSwizzleILi1EEELNS1_8OperatorE0ENS1_17Conv2dProblemSizeEEEEEvNT_6ParamsE --------------------------
	.section	.nv.shared._ZN7cutlass6KernelINS_4conv6kernel26B2bImplicitGemmConvolutionINS1_11threadblock40B2bImplicitGemmMultistageSmemAccumulatorINS_4gemm9GemmShapeILi64ELi64ELi32EEENS4_48Conv2dFpropActivationTileAccessIteratorOptimizedINS_11MatrixShapeILi64ELi32EEENS_6half_tENS_6layout10TensorNHWCENS_9transform29PitchLinearWarpRakedThreadMapINS_16PitchLinearShapeILi32ELi64EEELi128ENSH_ILi4ELi8EEELi8EEENS_12AlignedArrayISC_Li8ELi16EEEEENSF_11threadblock25RegularTileAccessIteratorISB_SC_NSD_37RowMajorTensorOpMultiplicandCrosswiseILi16ELi32EEELi0ESK_Li16EEELNS_4arch14CacheOperation4KindE0ENS4_44Conv2dFpropFilterTileAccessIteratorOptimizedINSA_ILi32ELi64EEESC_SE_SK_SM_Lb0EEENSP_ISX_SC_NSD_40ColumnMajorTensorOpMultiplicandCrosswiseILi16ELi32EEELi1ESK_Li16EEELSV_1ENSO_14VectorIteratorINSO_30PredicatedVectorAccessIteratorINSA_ILi64ELi64EEENSA_ILi32ELi32EEESC_NSD_8RowMajorELi2ELb0EEEEENS_8epilogue4warp24FragmentIteratorTensorOpINS7_ILi32ELi32ELi32EEENS7_ILi16ELi8ELi16EEESC_NS_5ArrayISC_Li4ELb0EEES16_EENS1A_20TileIteratorTensorOpIS1C_S1D_SC_S16_EENS7_ILi64ELi256ELi32EEENS6_4warp35MmaTensorOpMultiplicandTileIteratorINSA_ILi64ELi16EEELNS6_7OperandE0ESC_S16_NSA_ILi16ELi16EEELi1ELi32ELi1EEENSW_INSA_ILi32ELi256EEESC_SE_NSG_INSH_ILi32ELi256EEELi128ESJ_Li8EEESM_Lb0EEENSP_IS1Q_SC_S10_Li1ES1S_Li16EEELSV_1ENS19_6thread21LinearCombinationReluISC_Li4ESC_SC_LNS1V_9ScaleType4KindE2ELNS_15FloatRoundStyleE2EEENS6_11threadblock9MmaPolicyINS1K_11MmaTensorOpIS1C_SC_SR_SC_S10_SC_S16_NS1K_17MmaTensorOpPolicyINST_3MmaIS1D_Li32ESC_S16_SC_NSD_11ColumnMajorESC_S16_NST_13OpMultiplyAddEEENSA_ILi1ELi1EEEEELi1ELb0EbEENSA_ILi0ELi0EEES2C_Li1EEENS22_INS23_IS8_SC_SR_SC_S10_SC_S16_S2A_Li1ELb0EbEES2C_S2C_Li1EEELi3EbEENS19_11threadblock8EpilogueIS1J_S2E_Li1ENS2H_22PredicatedTileIteratorINS2H_26OutputTileOptimalThreadMapINS2H_15OutputTileShapeILi256ELi8ELi1ELi1ELi1EEENS2L_ILi1ELi8ELi1ELi1ELi8EEELi128ELi8ELi16EEESC_Lb0ENSD_9NoPermuteELb0EEENS1B_IS8_S1D_SC_S1F_S16_EENS1H_IS8_S1D_SC_S16_EENS2H_18SharedLoadIteratorINS2O_18CompactedThreadMapESC_Li16EEENS1W_ISC_Li8ESC_SC_LS1Y_1ELS1Z_2EEENSA_ILi0ELi16EEELi1ELi1EEENS21_30GemmIdentityThreadblockSwizzleILi1EEELNS1_8OperatorE0ENS1_17Conv2dProblemSizeEEEEEvNT_6ParamsE,"aw",@nobits
	.sectionflags	@""
	.align	16


//--------------------- .nv.shared._ZN7cutlass6KernelINS_4conv6kernel23ImplicitGemmConvolutionINS1_11threadblock22ImplicitGemmMultistageINS_4gemm9GemmShapeILi64ELi128ELi32EEENS4_48Conv2dFpropActivationTileAccessIteratorOptimizedINS_11MatrixShapeILi64ELi32EEENS_6half_tENS_6layout10TensorNHWCENS_9transform29PitchLinearWarpRakedThreadMapINS_16PitchLinearShapeILi32ELi64EEELi64ENSH_ILi4ELi8EEELi8EEENS_12AlignedArrayISC_Li8ELi16EEEEENSF_11threadblock25RegularTileAccessIteratorISB_SC_NSD_37RowMajorTensorOpMultiplicandCrosswiseILi16ELi32EEELi0ESK_Li16EEELNS_4arch14CacheOperation4KindE0ENS4_44Conv2dFpropFilterTileAccessIteratorOptimizedINSA_ILi32ELi128EEESC_SE_NSG_INSH_ILi32ELi128EEELi64ESJ_Li8EEESM_Lb0EEENSP_ISX_SC_NSD_40ColumnMajorTensorOpMultiplicandCrosswiseILi16ELi32EEELi1ESZ_Li16EEELSV_1ENS6_11threadblock9MmaPolicyINS6_4warp11MmaTensorOpINS7_ILi64ELi64ELi32EEESC_SR_SC_S12_SC_NSD_8RowMajorENS16_17MmaTensorOpPolicyINST_3MmaINS7_ILi16ELi8ELi16EEELi32ESC_S19_SC_NSD_11ColumnMajorESC_S19_NST_13OpMultiplyAddEEENSA_ILi1ELi1EEEEELi1ELb0EbEENSA_ILi0ELi0EEES1J_Li1EEELi3EbEENS_8epilogue11threadblock8EpilogueIS8_S1I_Li1ENS1N_22PredicatedTileIteratorINS1N_26OutputTileOptimalThreadMapINS1N_15OutputTileShapeILi128ELi8ELi1ELi1ELi1EEENS1R_ILi1ELi8ELi1ELi1ELi8EEELi64ELi8ELi16EEESC_Lb0ENSD_9NoPermuteELb0EEENS1M_4warp24FragmentIteratorTensorOpIS18_S1C_SC_NS_5ArrayISC_Li4ELb0EEES19_EENS1X_20TileIteratorTensorOpIS18_S1C_SC_S19_EENS1N_18SharedLoadIteratorINS1U_18CompactedThreadMapESC_Li16EEENS1M_6thread21LinearCombinationReluISC_Li8ESC_SC_LNS27_9ScaleType4KindE1ELNS_15FloatRoundStyleE2EEENSA_ILi0ELi16EEELi1ELi1EEENS14_30GemmIdentityThreadblockSwizzleILi1EEELNS1_8OperatorE0ENS1_17Conv2dProblemSizeELNS1_9GroupModeE0EEEEEvNT_6ParamsE --------------------------
	.section	.nv.shared._ZN7cutlass6KernelINS_4conv6kernel23ImplicitGemmConvolutionINS1_11threadblock22ImplicitGemmMultistageINS_4gemm9GemmShapeILi64ELi128ELi32EEENS4_48Conv2dFpropActivationTileAccessIteratorOptimizedINS_11MatrixShapeILi64ELi32EEENS_6half_tENS_6layout10TensorNHWCENS_9transform29PitchLinearWarpRakedThreadMapINS_16PitchLinearShapeILi32ELi64EEELi64ENSH_ILi4ELi8EEELi8EEENS_12AlignedArrayISC_Li8ELi16EEEEENSF_11threadblock25RegularTileAccessIteratorISB_SC_NSD_37RowMajorTensorOpMultiplicandCrosswiseILi16ELi32EEELi0ESK_Li16EEELNS_4arch14CacheOperation4KindE0ENS4_44Conv2dFpropFilterTileAccessIteratorOptimizedINSA_ILi32ELi128EEESC_SE_NSG_INSH_ILi32ELi128EEELi64ESJ_Li8EEESM_Lb0EEENSP_ISX_SC_NSD_40ColumnMajorTensorOpMultiplicandCrosswiseILi16ELi32EEELi1ESZ_Li16EEELSV_1ENS6_11threadblock9MmaPolicyINS6_4warp11MmaTensorOpINS7_ILi64ELi64ELi32EEESC_SR_SC_S12_SC_NSD_8RowMajorENS16_17MmaTensorOpPolicyINST_3MmaINS7_ILi16ELi8ELi16EEELi32ESC_S19_SC_NSD_11ColumnMajorESC_S19_NST_13OpMultiplyAddEEENSA_ILi1ELi1EEEEELi1ELb0EbEENSA_ILi0ELi0EEES1J_Li1EEELi3EbEENS_8epilogue11threadblock8EpilogueIS8_S1I_Li1ENS1N_22PredicatedTileIteratorINS1N_26OutputTileOptimalThreadMapINS1N_15OutputTileShapeILi128ELi8ELi1ELi1ELi1EEENS1R_ILi1ELi8ELi1ELi1ELi8EEELi64ELi8ELi16EEESC_Lb0ENSD_9NoPermuteELb0EEENS1M_4warp24FragmentIteratorTensorOpIS18_S1C_SC_NS_5ArrayISC_Li4ELb0EEES19_EENS1X_20TileIteratorTensorOpIS18_S1C_SC_S19_EENS1N_18SharedLoadIteratorINS1U_18CompactedThreadMapESC_Li16EEENS1M_6thread21LinearCombinationReluISC_Li8ESC_SC_LNS27_9ScaleType4KindE1ELNS_15FloatRoundStyleE2EEENSA_ILi0ELi16EEELi1ELi1EEENS14_30GemmIdentityThreadblockSwizzleILi1EEELNS1_8OperatorE0ENS1_17Conv2dProblemSizeELNS1_9GroupModeE0EEEEEvNT_6ParamsE,"aw",@nobits
	.sectionflags	@""
	.align	16


//--------------------- .nv.shared._ZN7cutlass6KernelINS_4conv6kernel23ImplicitGemmConvolutionINS1_11threadblock22ImplicitGemmMultistageINS_4gemm9GemmShapeILi64ELi64ELi32EEENS4_48Conv2dFpropActivationTileAccessIteratorOptimizedINS_11MatrixShapeILi64ELi32EEENS_6half_tENS_6layout10TensorNHWCENS_9transform29PitchLinearWarpRakedThreadMapINS_16PitchLinearShapeILi32ELi64EEELi128ENSH_ILi4ELi8EEELi8EEENS_12AlignedArrayISC_Li8ELi16EEEEENSF_11threadblock25RegularTileAccessIteratorISB_SC_NSD_37RowMajorTensorOpMultiplicandCrosswiseILi16ELi32EEELi0ESK_Li16EEELNS_4arch14CacheOperation4KindE0ENS4_44Conv2dFpropFilterTileAccessIteratorOptimizedINSA_ILi32ELi64EEESC_SE_SK_SM_Lb0EEENSP_ISX_SC_NSD_40ColumnMajorTensorOpMultiplicandCrosswiseILi16ELi32EEELi1ESK_Li16EEELSV_1ENS6_11threadblock9MmaPolicyINS6_4warp11MmaTensorOpINS7_ILi32ELi32ELi32EEESC_SR_SC_S10_SC_NSD_8RowMajorENS14_17MmaTensorOpPolicyINST_3MmaINS7_ILi16ELi8ELi16EEELi32ESC_S17_SC_NSD_11ColumnMajorESC_S17_NST_13OpMultiplyAddEEENSA_ILi1ELi1EEEEELi1ELb0EbEENSA_ILi0ELi0EEES1H_Li1EEELi3EbEENS_8epilogue11threadblock8EpilogueIS8_S1G_Li1ENS1L_22PredicatedTileIteratorINS1L_26OutputTileOptimalThreadMapINS1L_15OutputTileShapeILi64ELi8ELi2ELi1ELi1EEENS1P_ILi1ELi4ELi1ELi1ELi4EEELi128ELi8ELi16EEESC_Lb0ENSD_9NoPermuteELb0EEENS1K_4warp24FragmentIteratorTensorOpIS16_S1A_SC_NS_5ArrayISC_Li4ELb0EEES17_EENS1V_20TileIteratorTensorOpIS16_S1A_SC_S17_EENS1L_18SharedLoadIteratorINS1S_18CompactedThreadMapESC_Li16EEENS1K_6thread21LinearCombinationReluISC_Li8ESC_SC_LNS25_9ScaleType4KindE1ELNS_15FloatRoundStyleE2EEENSA_ILi0ELi16EEELi1ELi1EEENS12_30GemmIdentityThreadblockSwizzleILi1EEELNS1_8OperatorE0ENS1_17Conv2dProblemSizeELNS1_9GroupModeE0EEEEEvNT_6ParamsE --------------------------
	.section	.nv.shared._ZN7cutlass6KernelINS_4conv6kernel23ImplicitGemmConvolutionINS1_11threadblock22ImplicitGemmMultistageINS_4gemm9GemmShapeILi64ELi64ELi32EEENS4_48Conv2dFpropActivationTileAccessIteratorOptimizedINS_11MatrixShapeILi64ELi32EEENS_6half_tENS_6layout10TensorNHWCENS_9transform29PitchLinearWarpRakedThreadMapINS_16PitchLinearShapeILi32ELi64EEELi128ENSH_ILi4ELi8EEELi8EEENS_12AlignedArrayISC_Li8ELi16EEEEENSF_11threadblock25RegularTileAccessIteratorISB_SC_NSD_37RowMajorTensorOpMultiplicandCrosswiseILi16ELi32EEELi0ESK_Li16EEELNS_4arch14CacheOperation4KindE0ENS4_44Conv2dFpropFilterTileAccessIteratorOptimizedINSA_ILi32ELi64EEESC_SE_SK_SM_Lb0EEENSP_ISX_SC_NSD_40ColumnMajorTensorOpMultiplicandCrosswiseILi16ELi32EEELi1ESK_Li16EEELSV_1ENS6_11threadblock9MmaPolicyINS6_4warp11MmaTensorOpINS7_ILi32ELi32ELi32EEESC_SR_SC_S10_SC_NSD_8RowMajorENS14_17MmaTensorOpPolicyINST_3MmaINS7_ILi16ELi8ELi16EEELi32ESC_S17_SC_NSD_11ColumnMajorESC_S17_NST_13OpMultiplyAddEEENSA_ILi1ELi1EEEEELi1ELb0EbEENSA_ILi0ELi0EEES1H_Li1EEELi3EbEENS_8epilogue11threadblock8EpilogueIS8_S1G_Li1ENS1L_22PredicatedTileIteratorINS1L_26OutputTileOptimalThreadMapINS1L_15OutputTileShapeILi64ELi8ELi2ELi1ELi1EEENS1P_ILi1ELi4ELi1ELi1ELi4EEELi128ELi8ELi16EEESC_Lb0ENSD_9NoPermuteELb0EEENS1K_4warp24FragmentIteratorTensorOpIS16_S1A_SC_NS_5ArrayISC_Li4ELb0EEES17_EENS1V_20TileIteratorTensorOpIS16_S1A_SC_S17_EENS1L_18SharedLoadIteratorINS1S_18CompactedThreadMapESC_Li16EEENS1K_6thread21LinearCombinationReluISC_Li8ESC_SC_LNS25_9ScaleType4KindE1ELNS_15FloatRoundStyleE2EEENSA_ILi0ELi16EEELi1ELi1EEENS12_30GemmIdentityThreadblockSwizzleILi1EEELNS1_8OperatorE0ENS1_17Conv2dProblemSizeELNS1_9GroupModeE0EEEEEvNT_6ParamsE,"aw",@nobits
	.sectionflags	@""
	.align	16
